//
// Generated by NVIDIA NVVM Compiler
//
// Compiler Build ID: CL-36424714
// Cuda compilation tools, release 13.0, V13.0.88
// Based on NVVM 20.0.0
//

.version 9.0
.target sm_100
.address_size 64

	// .globl	_Z16computeLocalHistPjiPiii
// _ZZ13radixSort1bitPjiS_iiiPiE5start has been demoted
// _ZZN3cub18CUB_300001_SM_10006detail10radix_sort31DeviceRadixSortSingleTileKernelINS1_5radix10policy_hubIjNS0_8NullTypeEyE10Policy1000ELNS0_9SortOrderE0EjS6_yNS1_21identity_decomposer_tEEEvPKT1_PSB_PKT2_PSF_T3_iiT4_E12temp_storage has been demoted
// _ZZN3cub18CUB_300001_SM_10006detail10radix_sort30DeviceRadixSortHistogramKernelINS1_5radix10policy_hubIjNS0_8NullTypeEyE10Policy1000ELNS0_9SortOrderE0EjyNS1_21identity_decomposer_tEEEvPT2_PKT1_SB_iiT3_E12temp_storage has been demoted
// _ZZN3cub18CUB_300001_SM_10006detail10radix_sort33DeviceRadixSortExclusiveSumKernelINS1_5radix10policy_hubIjNS0_8NullTypeEyE10Policy1000EyEEvPT0_E12temp_storage has been demoted
// _ZZN3cub18CUB_300001_SM_10006detail10radix_sort29DeviceRadixSortOnesweepKernelINS1_5radix10policy_hubIjNS0_8NullTypeEyE10Policy1000ELNS0_9SortOrderE0EjS6_yiiNS1_21identity_decomposer_tEEEvPT5_SC_PT3_PKSD_PT1_PKSH_PT2_PKSL_T4_iiT6_E1s has been demoted
.global .align 1 .b8 _ZN34_INTERNAL_49b293f7_4_k_cu_e839a9cc4cuda3std3__45__cpo5beginE[1];
.global .align 1 .b8 _ZN34_INTERNAL_49b293f7_4_k_cu_e839a9cc4cuda3std3__45__cpo3endE[1];
.global .align 1 .b8 _ZN34_INTERNAL_49b293f7_4_k_cu_e839a9cc4cuda3std3__45__cpo6cbeginE[1];
.global .align 1 .b8 _ZN34_INTERNAL_49b293f7_4_k_cu_e839a9cc4cuda3std3__45__cpo4cendE[1];
.global .align 1 .b8 _ZN34_INTERNAL_49b293f7_4_k_cu_e839a9cc4cuda3std3__45__cpo6rbeginE[1];
.global .align 1 .b8 _ZN34_INTERNAL_49b293f7_4_k_cu_e839a9cc4cuda3std3__45__cpo4rendE[1];
.global .align 1 .b8 _ZN34_INTERNAL_49b293f7_4_k_cu_e839a9cc4cuda3std3__45__cpo7crbeginE[1];
.global .align 1 .b8 _ZN34_INTERNAL_49b293f7_4_k_cu_e839a9cc4cuda3std3__45__cpo5crendE[1];
.global .align 1 .b8 _ZN34_INTERNAL_49b293f7_4_k_cu_e839a9cc4cuda3std3__436_GLOBAL__N__49b293f7_4_k_cu_e839a9cc6ignoreE[1];
.global .align 1 .b8 _ZN34_INTERNAL_49b293f7_4_k_cu_e839a9cc4cuda3std3__419piecewise_constructE[1];
.global .align 1 .b8 _ZN34_INTERNAL_49b293f7_4_k_cu_e839a9cc4cuda3std3__48in_placeE[1];
.global .align 1 .b8 _ZN34_INTERNAL_49b293f7_4_k_cu_e839a9cc4cuda3std3__420unreachable_sentinelE[1];
.global .align 1 .b8 _ZN34_INTERNAL_49b293f7_4_k_cu_e839a9cc4cuda3std3__47nulloptE[1];
.global .align 1 .b8 _ZN34_INTERNAL_49b293f7_4_k_cu_e839a9cc4cuda3std3__48unexpectE[1];
.global .align 1 .b8 _ZN34_INTERNAL_49b293f7_4_k_cu_e839a9cc4cuda3std6ranges3__45__cpo4swapE[1];
.global .align 1 .b8 _ZN34_INTERNAL_49b293f7_4_k_cu_e839a9cc4cuda3std6ranges3__45__cpo9iter_moveE[1];
.global .align 1 .b8 _ZN34_INTERNAL_49b293f7_4_k_cu_e839a9cc4cuda3std6ranges3__45__cpo5beginE[1];
.global .align 1 .b8 _ZN34_INTERNAL_49b293f7_4_k_cu_e839a9cc4cuda3std6ranges3__45__cpo3endE[1];
.global .align 1 .b8 _ZN34_INTERNAL_49b293f7_4_k_cu_e839a9cc4cuda3std6ranges3__45__cpo6cbeginE[1];
.global .align 1 .b8 _ZN34_INTERNAL_49b293f7_4_k_cu_e839a9cc4cuda3std6ranges3__45__cpo4cendE[1];
.global .align 1 .b8 _ZN34_INTERNAL_49b293f7_4_k_cu_e839a9cc4cuda3std6ranges3__45__cpo7advanceE[1];
.global .align 1 .b8 _ZN34_INTERNAL_49b293f7_4_k_cu_e839a9cc4cuda3std6ranges3__45__cpo9iter_swapE[1];
.global .align 1 .b8 _ZN34_INTERNAL_49b293f7_4_k_cu_e839a9cc4cuda3std6ranges3__45__cpo4nextE[1];
.global .align 1 .b8 _ZN34_INTERNAL_49b293f7_4_k_cu_e839a9cc4cuda3std6ranges3__45__cpo4prevE[1];
.global .align 1 .b8 _ZN34_INTERNAL_49b293f7_4_k_cu_e839a9cc4cuda3std6ranges3__45__cpo4dataE[1];
.global .align 1 .b8 _ZN34_INTERNAL_49b293f7_4_k_cu_e839a9cc4cuda3std6ranges3__45__cpo5cdataE[1];
.global .align 1 .b8 _ZN34_INTERNAL_49b293f7_4_k_cu_e839a9cc4cuda3std6ranges3__45__cpo4sizeE[1];
.global .align 1 .b8 _ZN34_INTERNAL_49b293f7_4_k_cu_e839a9cc4cuda3std6ranges3__45__cpo5ssizeE[1];
.global .align 1 .b8 _ZN34_INTERNAL_49b293f7_4_k_cu_e839a9cc4cuda3std6ranges3__45__cpo8distanceE[1];
.global .align 1 .b8 _ZN34_INTERNAL_49b293f7_4_k_cu_e839a9cc6thrust24THRUST_300001_SM_1000_NS8cuda_cub3parE[1];
.global .align 1 .b8 _ZN34_INTERNAL_49b293f7_4_k_cu_e839a9cc6thrust24THRUST_300001_SM_1000_NS8cuda_cub10par_nosyncE[1];
.global .align 1 .b8 _ZN34_INTERNAL_49b293f7_4_k_cu_e839a9cc6thrust24THRUST_300001_SM_1000_NS6system6detail10sequential3seqE[1];
.global .align 1 .b8 _ZN34_INTERNAL_49b293f7_4_k_cu_e839a9cc6thrust24THRUST_300001_SM_1000_NS6system3cpp3parE[1];
.global .align 1 .b8 _ZN34_INTERNAL_49b293f7_4_k_cu_e839a9cc6thrust24THRUST_300001_SM_1000_NS12placeholders2_1E[1];
.global .align 1 .b8 _ZN34_INTERNAL_49b293f7_4_k_cu_e839a9cc6thrust24THRUST_300001_SM_1000_NS12placeholders2_2E[1];
.global .align 1 .b8 _ZN34_INTERNAL_49b293f7_4_k_cu_e839a9cc6thrust24THRUST_300001_SM_1000_NS12placeholders2_3E[1];
.global .align 1 .b8 _ZN34_INTERNAL_49b293f7_4_k_cu_e839a9cc6thrust24THRUST_300001_SM_1000_NS12placeholders2_4E[1];
.global .align 1 .b8 _ZN34_INTERNAL_49b293f7_4_k_cu_e839a9cc6thrust24THRUST_300001_SM_1000_NS12placeholders2_5E[1];
.global .align 1 .b8 _ZN34_INTERNAL_49b293f7_4_k_cu_e839a9cc6thrust24THRUST_300001_SM_1000_NS12placeholders2_6E[1];
.global .align 1 .b8 _ZN34_INTERNAL_49b293f7_4_k_cu_e839a9cc6thrust24THRUST_300001_SM_1000_NS12placeholders2_7E[1];
.global .align 1 .b8 _ZN34_INTERNAL_49b293f7_4_k_cu_e839a9cc6thrust24THRUST_300001_SM_1000_NS12placeholders2_8E[1];
.global .align 1 .b8 _ZN34_INTERNAL_49b293f7_4_k_cu_e839a9cc6thrust24THRUST_300001_SM_1000_NS12placeholders2_9E[1];
.global .align 1 .b8 _ZN34_INTERNAL_49b293f7_4_k_cu_e839a9cc6thrust24THRUST_300001_SM_1000_NS12placeholders3_10E[1];
.global .align 1 .b8 _ZN34_INTERNAL_49b293f7_4_k_cu_e839a9cc6thrust24THRUST_300001_SM_1000_NS3seqE[1];
.global .align 1 .b8 _ZN34_INTERNAL_49b293f7_4_k_cu_e839a9cc6thrust24THRUST_300001_SM_1000_NS6deviceE[1];
.extern .shared .align 16 .b8 s_hist[];
.extern .shared .align 16 .b8 value[];

.visible .entry _Z16computeLocalHistPjiPiii(
	.param .u64 .ptr .align 1 _Z16computeLocalHistPjiPiii_param_0,
	.param .u32 _Z16computeLocalHistPjiPiii_param_1,
	.param .u64 .ptr .align 1 _Z16computeLocalHistPjiPiii_param_2,
	.param .u32 _Z16computeLocalHistPjiPiii_param_3,
	.param .u32 _Z16computeLocalHistPjiPiii_param_4
)
{
	.reg .pred 	%p<8>;
	.reg .b32 	%r<36>;
	.reg .b64 	%rd<9>;

	ld.param.u64 	%rd2, [_Z16computeLocalHistPjiPiii_param_0];
	ld.param.u32 	%r12, [_Z16computeLocalHistPjiPiii_param_1];
	ld.param.u64 	%rd3, [_Z16computeLocalHistPjiPiii_param_2];
	ld.param.u32 	%r13, [_Z16computeLocalHistPjiPiii_param_3];
	ld.param.u32 	%r14, [_Z16computeLocalHistPjiPiii_param_4];
	mov.u32 	%r1, %ntid.x;
	mov.u32 	%r2, %ctaid.x;
	mov.u32 	%r3, %tid.x;
	mad.lo.s32 	%r4, %r1, %r2, %r3;
	setp.lt.s32 	%p1, %r13, 1;
	@%p1 bra 	$L__BB0_5;
	mov.b32 	%r34, 0;
$L__BB0_2:
	add.s32 	%r6, %r34, %r3;
	setp.ge.u32 	%p2, %r6, %r13;
	@%p2 bra 	$L__BB0_4;
	shl.b32 	%r16, %r6, 2;
	mov.u32 	%r17, s_hist;
	add.s32 	%r18, %r17, %r16;
	mov.b32 	%r19, 0;
	st.shared.u32 	[%r18], %r19;
$L__BB0_4:
	add.s32 	%r34, %r34, %r1;
	setp.lt.s32 	%p3, %r34, %r13;
	@%p3 bra 	$L__BB0_2;
$L__BB0_5:
	bar.sync 	0;
	setp.ge.s32 	%p4, %r4, %r12;
	@%p4 bra 	$L__BB0_7;
	cvta.to.global.u64 	%rd4, %rd2;
	mul.wide.s32 	%rd5, %r4, 4;
	add.s64 	%rd6, %rd4, %rd5;
	ld.global.u32 	%r20, [%rd6];
	shr.u32 	%r21, %r20, %r14;
	add.s32 	%r22, %r13, -1;
	and.b32  	%r23, %r21, %r22;
	shl.b32 	%r24, %r23, 2;
	mov.u32 	%r25, s_hist;
	add.s32 	%r26, %r25, %r24;
	atom.shared.add.u32 	%r27, [%r26], 1;
$L__BB0_7:
	setp.lt.s32 	%p5, %r13, 1;
	bar.sync 	0;
	@%p5 bra 	$L__BB0_12;
	mov.u32 	%r8, %nctaid.x;
	cvta.to.global.u64 	%rd1, %rd3;
	mov.b32 	%r35, 0;
	mov.u32 	%r30, s_hist;
$L__BB0_9:
	add.s32 	%r10, %r35, %r3;
	setp.ge.u32 	%p6, %r10, %r13;
	@%p6 bra 	$L__BB0_11;
	shl.b32 	%r29, %r10, 2;
	add.s32 	%r31, %r30, %r29;
	ld.shared.u32 	%r32, [%r31];
	mad.lo.s32 	%r33, %r10, %r8, %r2;
	mul.wide.u32 	%rd7, %r33, 4;
	add.s64 	%rd8, %rd1, %rd7;
	st.global.u32 	[%rd8], %r32;
$L__BB0_11:
	add.s32 	%r35, %r35, %r1;
	setp.lt.s32 	%p7, %r35, %r13;
	@%p7 bra 	$L__BB0_9;
$L__BB0_12:
	ret;

}
	// .globl	_Z13scanBlkKernelPiiS_S_
.visible .entry _Z13scanBlkKernelPiiS_S_(
	.param .u64 .ptr .align 1 _Z13scanBlkKernelPiiS_S__param_0,
	.param .u32 _Z13scanBlkKernelPiiS_S__param_1,
	.param .u64 .ptr .align 1 _Z13scanBlkKernelPiiS_S__param_2,
	.param .u64 .ptr .align 1 _Z13scanBlkKernelPiiS_S__param_3
)
{
	.reg .pred 	%p<6>;
	.reg .b32 	%r<30>;
	.reg .b64 	%rd<13>;

	ld.param.u64 	%rd1, [_Z13scanBlkKernelPiiS_S__param_0];
	ld.param.u32 	%r10, [_Z13scanBlkKernelPiiS_S__param_1];
	ld.param.u64 	%rd2, [_Z13scanBlkKernelPiiS_S__param_2];
	ld.param.u64 	%rd3, [_Z13scanBlkKernelPiiS_S__param_3];
	mov.u32 	%r1, %ctaid.x;
	mov.u32 	%r2, %ntid.x;
	mov.u32 	%r3, %tid.x;
	mad.lo.s32 	%r4, %r1, %r2, %r3;
	setp.ge.s32 	%p1, %r4, %r10;
	shl.b32 	%r11, %r3, 2;
	mov.u32 	%r12, value;
	add.s32 	%r5, %r12, %r11;
	@%p1 bra 	$L__BB1_2;
	cvta.to.global.u64 	%rd4, %rd1;
	mul.wide.s32 	%rd5, %r4, 4;
	add.s64 	%rd6, %rd4, %rd5;
	ld.global.u32 	%r13, [%rd6];
	st.shared.u32 	[%r5], %r13;
$L__BB1_2:
	setp.eq.s32 	%p2, %r3, 0;
	@%p2 bra 	$L__BB1_7;
	mov.b32 	%r28, 1;
$L__BB1_4:
	bar.sync 	0;
	sub.s32 	%r16, %r10, %r28;
	setp.ge.u32 	%p3, %r3, %r16;
	mov.b32 	%r29, 0;
	@%p3 bra 	$L__BB1_6;
	sub.s32 	%r17, %r3, %r28;
	shl.b32 	%r18, %r17, 2;
	add.s32 	%r20, %r12, %r18;
	ld.shared.u32 	%r29, [%r20];
$L__BB1_6:
	bar.sync 	0;
	ld.shared.u32 	%r21, [%r5];
	add.s32 	%r22, %r21, %r29;
	st.shared.u32 	[%r5], %r22;
	shl.b32 	%r28, %r28, 1;
	setp.le.u32 	%p4, %r28, %r3;
	@%p4 bra 	$L__BB1_4;
$L__BB1_7:
	setp.ge.s32 	%p5, %r4, %r10;
	shl.b32 	%r23, %r2, 2;
	add.s32 	%r25, %r12, %r23;
	ld.shared.u32 	%r26, [%r25+-4];
	cvta.to.global.u64 	%rd7, %rd3;
	mul.wide.u32 	%rd8, %r1, 4;
	add.s64 	%rd9, %rd7, %rd8;
	st.global.u32 	[%rd9], %r26;
	@%p5 bra 	$L__BB1_9;
	ld.shared.u32 	%r27, [%r5];
	cvta.to.global.u64 	%rd10, %rd2;
	mul.wide.s32 	%rd11, %r4, 4;
	add.s64 	%rd12, %rd10, %rd11;
	st.global.u32 	[%rd12], %r27;
$L__BB1_9:
	ret;

}
	// .globl	_Z10addSumScanPiiS_
.visible .entry _Z10addSumScanPiiS_(
	.param .u64 .ptr .align 1 _Z10addSumScanPiiS__param_0,
	.param .u32 _Z10addSumScanPiiS__param_1,
	.param .u64 .ptr .align 1 _Z10addSumScanPiiS__param_2
)
{
	.reg .pred 	%p<4>;
	.reg .b32 	%r<10>;
	.reg .b64 	%rd<9>;

	ld.param.u64 	%rd1, [_Z10addSumScanPiiS__param_0];
	ld.param.u32 	%r3, [_Z10addSumScanPiiS__param_1];
	ld.param.u64 	%rd2, [_Z10addSumScanPiiS__param_2];
	mov.u32 	%r1, %ctaid.x;
	mov.u32 	%r4, %ntid.x;
	mov.u32 	%r5, %tid.x;
	mad.lo.s32 	%r2, %r1, %r4, %r5;
	setp.ge.s32 	%p1, %r2, %r3;
	setp.eq.s32 	%p2, %r1, 0;
	or.pred  	%p3, %p2, %p1;
	@%p3 bra 	$L__BB2_2;
	cvta.to.global.u64 	%rd3, %rd1;
	cvta.to.global.u64 	%rd4, %rd2;
	mul.wide.s32 	%rd5, %r2, 4;
	add.s64 	%rd6, %rd3, %rd5;
	ld.global.u32 	%r6, [%rd6];
	add.s32 	%r7, %r1, -1;
	mul.wide.u32 	%rd7, %r7, 4;
	add.s64 	%rd8, %rd4, %rd7;
	ld.global.u32 	%r8, [%rd8];
	add.s32 	%r9, %r8, %r6;
	st.global.u32 	[%rd6], %r9;
$L__BB2_2:
	ret;

}
	// .globl	_Z13radixSort1bitPjiS_iiiPi
.visible .entry _Z13radixSort1bitPjiS_iiiPi(
	.param .u64 .ptr .align 1 _Z13radixSort1bitPjiS_iiiPi_param_0,
	.param .u32 _Z13radixSort1bitPjiS_iiiPi_param_1,
	.param .u64 .ptr .align 1 _Z13radixSort1bitPjiS_iiiPi_param_2,
	.param .u32 _Z13radixSort1bitPjiS_iiiPi_param_3,
	.param .u32 _Z13radixSort1bitPjiS_iiiPi_param_4,
	.param .u32 _Z13radixSort1bitPjiS_iiiPi_param_5,
	.param .u64 .ptr .align 1 _Z13radixSort1bitPjiS_iiiPi_param_6
)
{
	.reg .pred 	%p<17>;
	.reg .b32 	%r<107>;
	.reg .b64 	%rd<35>;
	// demoted variable
	.shared .align 4 .b8 _ZZ13radixSort1bitPjiS_iiiPiE5start[1024];
	ld.param.u64 	%rd9, [_Z13radixSort1bitPjiS_iiiPi_param_0];
	ld.param.u32 	%r26, [_Z13radixSort1bitPjiS_iiiPi_param_1];
	ld.param.u64 	%rd7, [_Z13radixSort1bitPjiS_iiiPi_param_2];
	ld.param.u32 	%r27, [_Z13radixSort1bitPjiS_iiiPi_param_3];
	ld.param.u32 	%r28, [_Z13radixSort1bitPjiS_iiiPi_param_4];
	ld.param.u32 	%r29, [_Z13radixSort1bitPjiS_iiiPi_param_5];
	ld.param.u64 	%rd8, [_Z13radixSort1bitPjiS_iiiPi_param_6];
	cvta.to.global.u64 	%rd34, %rd9;
	mov.u32 	%r1, %ctaid.x;
	mov.u32 	%r2, %ntid.x;
	mul.lo.s32 	%r3, %r1, %r2;
	mov.u32 	%r4, %tid.x;
	add.s32 	%r5, %r3, %r4;
	setp.lt.s32 	%p1, %r27, 1;
	@%p1 bra 	$L__BB3_25;
	cvta.to.global.u64 	%rd33, %rd7;
	add.s32 	%r6, %r29, -1;
	shl.b32 	%r31, %r4, 2;
	mov.u32 	%r32, value;
	add.s32 	%r7, %r32, %r31;
	add.s32 	%r8, %r3, %r2;
	shl.b32 	%r33, %r2, 2;
	add.s32 	%r9, %r32, %r33;
	add.s32 	%r10, %r8, -1;
	mov.b32 	%r103, 0;
	mul.wide.s32 	%rd10, %r5, 4;
	mov.u64 	%rd32, %rd34;
$L__BB3_2:
	mov.u64 	%rd34, %rd33;
	mov.u64 	%rd33, %rd32;
	setp.ge.s32 	%p2, %r5, %r26;
	add.s64 	%rd5, %rd33, %rd10;
	@%p2 bra 	$L__BB3_4;
	ld.global.u32 	%r34, [%rd5];
	shr.u32 	%r35, %r34, %r28;
	and.b32  	%r36, %r35, %r6;
	shr.u32 	%r37, %r36, %r103;
	and.b32  	%r38, %r37, 1;
	st.shared.u32 	[%r7], %r38;
$L__BB3_4:
	setp.lt.u32 	%p3, %r2, 2;
	bar.sync 	0;
	@%p3 bra 	$L__BB3_11;
	mov.b32 	%r104, 1;
$L__BB3_6:
	setp.lt.u32 	%p4, %r4, %r104;
	mov.b32 	%r105, 0;
	@%p4 bra 	$L__BB3_8;
	sub.s32 	%r41, %r4, %r104;
	shl.b32 	%r42, %r41, 2;
	add.s32 	%r44, %r32, %r42;
	ld.shared.u32 	%r105, [%r44];
$L__BB3_8:
	bar.sync 	0;
	@%p4 bra 	$L__BB3_10;
	ld.shared.u32 	%r45, [%r7];
	add.s32 	%r46, %r45, %r105;
	st.shared.u32 	[%r7], %r46;
$L__BB3_10:
	bar.sync 	0;
	shl.b32 	%r104, %r104, 1;
	setp.lt.u32 	%p6, %r104, %r2;
	@%p6 bra 	$L__BB3_6;
$L__BB3_11:
	setp.gt.u32 	%p7, %r8, %r26;
	@%p7 bra 	$L__BB3_13;
	ld.shared.u32 	%r47, [%r9+-8];
	mul.wide.u32 	%rd11, %r10, 4;
	add.s64 	%rd12, %rd33, %rd11;
	ld.global.u32 	%r48, [%rd12];
	shr.u32 	%r49, %r48, %r28;
	and.b32  	%r50, %r49, %r6;
	shr.u32 	%r51, %r50, %r103;
	and.b32  	%r52, %r51, 1;
	add.s32 	%r53, %r47, %r52;
	sub.s32 	%r20, %r2, %r53;
	bra.uni 	$L__BB3_16;
$L__BB3_13:
	rem.u32 	%r17, %r26, %r2;
	setp.lt.u32 	%p8, %r17, 2;
	@%p8 bra 	$L__BB3_15;
	shl.b32 	%r59, %r17, 2;
	add.s32 	%r61, %r32, %r59;
	ld.shared.u32 	%r62, [%r61+-8];
	mul.wide.s32 	%rd15, %r26, 4;
	add.s64 	%rd16, %rd33, %rd15;
	ld.global.u32 	%r63, [%rd16+-4];
	shr.u32 	%r64, %r63, %r28;
	and.b32  	%r65, %r64, %r6;
	shr.u32 	%r66, %r65, %r103;
	and.b32  	%r67, %r66, 1;
	add.s32 	%r68, %r62, %r67;
	sub.s32 	%r20, %r17, %r68;
	bra.uni 	$L__BB3_16;
$L__BB3_15:
	mul.wide.s32 	%rd13, %r26, 4;
	add.s64 	%rd14, %rd33, %rd13;
	ld.global.u32 	%r54, [%rd14+-4];
	shr.u32 	%r55, %r54, %r28;
	and.b32  	%r56, %r55, %r6;
	shr.u32 	%r57, %r56, %r103;
	and.b32  	%r58, %r57, 1;
	sub.s32 	%r20, %r17, %r58;
$L__BB3_16:
	setp.ge.s32 	%p9, %r5, %r26;
	@%p9 bra 	$L__BB3_24;
	setp.ne.s32 	%p10, %r4, 0;
	@%p10 bra 	$L__BB3_21;
	ld.global.u32 	%r21, [%rd5];
	shr.u32 	%r79, %r21, %r28;
	mov.b32 	%r80, 1;
	shl.b32 	%r81, %r80, %r103;
	and.b32  	%r82, %r81, %r79;
	and.b32  	%r83, %r82, %r6;
	setp.ne.s32 	%p12, %r83, 0;
	@%p12 bra 	$L__BB3_20;
	add.s64 	%rd24, %rd34, %rd10;
	st.global.u32 	[%rd24], %r21;
	bra.uni 	$L__BB3_24;
$L__BB3_20:
	add.s32 	%r84, %r20, %r3;
	mul.wide.u32 	%rd21, %r84, 4;
	add.s64 	%rd22, %rd34, %rd21;
	st.global.u32 	[%rd22], %r21;
	bra.uni 	$L__BB3_24;
$L__BB3_21:
	ld.global.u32 	%r22, [%rd5];
	shr.u32 	%r69, %r22, %r28;
	mov.b32 	%r70, 1;
	shl.b32 	%r71, %r70, %r103;
	and.b32  	%r72, %r71, %r69;
	and.b32  	%r73, %r72, %r6;
	setp.ne.s32 	%p11, %r73, 0;
	@%p11 bra 	$L__BB3_23;
	ld.shared.u32 	%r77, [%r7+-4];
	sub.s32 	%r78, %r5, %r77;
	mul.wide.u32 	%rd19, %r78, 4;
	add.s64 	%rd20, %rd34, %rd19;
	st.global.u32 	[%rd20], %r22;
	bra.uni 	$L__BB3_24;
$L__BB3_23:
	ld.shared.u32 	%r74, [%r7+-4];
	add.s32 	%r75, %r20, %r3;
	add.s32 	%r76, %r75, %r74;
	mul.wide.u32 	%rd17, %r76, 4;
	add.s64 	%rd18, %rd34, %rd17;
	st.global.u32 	[%rd18], %r22;
$L__BB3_24:
	bar.sync 	0;
	add.s32 	%r103, %r103, 1;
	setp.ne.s32 	%p13, %r103, %r27;
	mov.u64 	%rd32, %rd34;
	@%p13 bra 	$L__BB3_2;
$L__BB3_25:
	setp.ge.s32 	%p14, %r5, %r26;
	@%p14 bra 	$L__BB3_30;
	setp.ne.s32 	%p15, %r4, 0;
	@%p15 bra 	$L__BB3_28;
	mul.wide.s32 	%rd30, %r5, 4;
	add.s64 	%rd31, %rd34, %rd30;
	ld.global.u32 	%r95, [%rd31];
	shr.u32 	%r96, %r95, %r28;
	add.s32 	%r97, %r29, -1;
	and.b32  	%r98, %r96, %r97;
	shl.b32 	%r99, %r98, 2;
	mov.u32 	%r100, _ZZ13radixSort1bitPjiS_iiiPiE5start;
	add.s32 	%r101, %r100, %r99;
	mov.b32 	%r102, 0;
	st.shared.u32 	[%r101], %r102;
	bra.uni 	$L__BB3_30;
$L__BB3_28:
	mul.wide.s32 	%rd25, %r5, 4;
	add.s64 	%rd26, %rd34, %rd25;
	ld.global.u32 	%r24, [%rd26];
	add.s32 	%r25, %r29, -1;
	ld.global.u32 	%r85, [%rd26+-4];
	xor.b32  	%r86, %r85, %r24;
	shr.u32 	%r87, %r86, %r28;
	and.b32  	%r88, %r87, %r25;
	setp.eq.s32 	%p16, %r88, 0;
	@%p16 bra 	$L__BB3_30;
	shr.u32 	%r89, %r24, %r28;
	and.b32  	%r90, %r89, %r25;
	shl.b32 	%r91, %r90, 2;
	mov.u32 	%r92, _ZZ13radixSort1bitPjiS_iiiPiE5start;
	add.s32 	%r93, %r92, %r91;
	st.shared.u32 	[%r93], %r4;
	mad.lo.s32 	%r94, %r29, %r1, %r90;
	cvta.to.global.u64 	%rd27, %rd8;
	mul.wide.u32 	%rd28, %r94, 4;
	add.s64 	%rd29, %rd27, %rd28;
	st.global.u32 	[%rd29], %r4;
$L__BB3_30:
	ret;

}
	// .globl	_Z7scatterPjiS_iiiPiS0_
.visible .entry _Z7scatterPjiS_iiiPiS0_(
	.param .u64 .ptr .align 1 _Z7scatterPjiS_iiiPiS0__param_0,
	.param .u32 _Z7scatterPjiS_iiiPiS0__param_1,
	.param .u64 .ptr .align 1 _Z7scatterPjiS_iiiPiS0__param_2,
	.param .u32 _Z7scatterPjiS_iiiPiS0__param_3,
	.param .u32 _Z7scatterPjiS_iiiPiS0__param_4,
	.param .u32 _Z7scatterPjiS_iiiPiS0__param_5,
	.param .u64 .ptr .align 1 _Z7scatterPjiS_iiiPiS0__param_6,
	.param .u64 .ptr .align 1 _Z7scatterPjiS_iiiPiS0__param_7
)
{
	.reg .pred 	%p<2>;
	.reg .b32 	%r<19>;
	.reg .b64 	%rd<17>;

	ld.param.u64 	%rd1, [_Z7scatterPjiS_iiiPiS0__param_0];
	ld.param.u32 	%r6, [_Z7scatterPjiS_iiiPiS0__param_1];
	ld.param.u64 	%rd2, [_Z7scatterPjiS_iiiPiS0__param_2];
	ld.param.u32 	%r4, [_Z7scatterPjiS_iiiPiS0__param_4];
	ld.param.u32 	%r5, [_Z7scatterPjiS_iiiPiS0__param_5];
	ld.param.u64 	%rd3, [_Z7scatterPjiS_iiiPiS0__param_6];
	ld.param.u64 	%rd4, [_Z7scatterPjiS_iiiPiS0__param_7];
	mov.u32 	%r1, %ctaid.x;
	mov.u32 	%r7, %ntid.x;
	mov.u32 	%r2, %tid.x;
	mad.lo.s32 	%r3, %r1, %r7, %r2;
	setp.ge.s32 	%p1, %r3, %r6;
	@%p1 bra 	$L__BB4_2;
	cvta.to.global.u64 	%rd5, %rd1;
	cvta.to.global.u64 	%rd6, %rd4;
	cvta.to.global.u64 	%rd7, %rd3;
	cvta.to.global.u64 	%rd8, %rd2;
	mul.wide.s32 	%rd9, %r3, 4;
	add.s64 	%rd10, %rd5, %rd9;
	ld.global.u32 	%r8, [%rd10];
	shr.u32 	%r9, %r8, %r4;
	add.s32 	%r10, %r5, -1;
	and.b32  	%r11, %r9, %r10;
	mov.u32 	%r12, %nctaid.x;
	mad.lo.s32 	%r13, %r11, %r12, %r1;
	mul.wide.u32 	%rd11, %r13, 4;
	add.s64 	%rd12, %rd6, %rd11;
	ld.global.u32 	%r14, [%rd12];
	add.s32 	%r15, %r14, %r2;
	mad.lo.s32 	%r16, %r5, %r1, %r11;
	mul.wide.u32 	%rd13, %r16, 4;
	add.s64 	%rd14, %rd7, %rd13;
	ld.global.u32 	%r17, [%rd14];
	sub.s32 	%r18, %r15, %r17;
	mul.wide.s32 	%rd15, %r18, 4;
	add.s64 	%rd16, %rd8, %rd15;
	st.global.u32 	[%rd16], %r8;
$L__BB4_2:
	ret;

}
	// .globl	_ZN3cub18CUB_300001_SM_10006detail11EmptyKernelIvEEvv
.visible .entry _ZN3cub18CUB_300001_SM_10006detail11EmptyKernelIvEEvv()
{


	ret;

}
	// .globl	_ZN3cub18CUB_300001_SM_10006detail10radix_sort31DeviceRadixSortSingleTileKernelINS1_5radix10policy_hubIjNS0_8NullTypeEyE10Policy1000ELNS0_9SortOrderE0EjS6_yNS1_21identity_decomposer_tEEEvPKT1_PSB_PKT2_PSF_T3_iiT4_
.visible .entry _ZN3cub18CUB_300001_SM_10006detail10radix_sort31DeviceRadixSortSingleTileKernelINS1_5radix10policy_hubIjNS0_8NullTypeEyE10Policy1000ELNS0_9SortOrderE0EjS6_yNS1_21identity_decomposer_tEEEvPKT1_PSB_PKT2_PSF_T3_iiT4_(
	.param .u64 .ptr .align 1 _ZN3cub18CUB_300001_SM_10006detail10radix_sort31DeviceRadixSortSingleTileKernelINS1_5radix10policy_hubIjNS0_8NullTypeEyE10Policy1000ELNS0_9SortOrderE0EjS6_yNS1_21identity_decomposer_tEEEvPKT1_PSB_PKT2_PSF_T3_iiT4__param_0,
	.param .u64 .ptr .align 1 _ZN3cub18CUB_300001_SM_10006detail10radix_sort31DeviceRadixSortSingleTileKernelINS1_5radix10policy_hubIjNS0_8NullTypeEyE10Policy1000ELNS0_9SortOrderE0EjS6_yNS1_21identity_decomposer_tEEEvPKT1_PSB_PKT2_PSF_T3_iiT4__param_1,
	.param .u64 .ptr .align 1 _ZN3cub18CUB_300001_SM_10006detail10radix_sort31DeviceRadixSortSingleTileKernelINS1_5radix10policy_hubIjNS0_8NullTypeEyE10Policy1000ELNS0_9SortOrderE0EjS6_yNS1_21identity_decomposer_tEEEvPKT1_PSB_PKT2_PSF_T3_iiT4__param_2,
	.param .u64 .ptr .align 1 _ZN3cub18CUB_300001_SM_10006detail10radix_sort31DeviceRadixSortSingleTileKernelINS1_5radix10policy_hubIjNS0_8NullTypeEyE10Policy1000ELNS0_9SortOrderE0EjS6_yNS1_21identity_decomposer_tEEEvPKT1_PSB_PKT2_PSF_T3_iiT4__param_3,
	.param .u64 _ZN3cub18CUB_300001_SM_10006detail10radix_sort31DeviceRadixSortSingleTileKernelINS1_5radix10policy_hubIjNS0_8NullTypeEyE10Policy1000ELNS0_9SortOrderE0EjS6_yNS1_21identity_decomposer_tEEEvPKT1_PSB_PKT2_PSF_T3_iiT4__param_4,
	.param .u32 _ZN3cub18CUB_300001_SM_10006detail10radix_sort31DeviceRadixSortSingleTileKernelINS1_5radix10policy_hubIjNS0_8NullTypeEyE10Policy1000ELNS0_9SortOrderE0EjS6_yNS1_21identity_decomposer_tEEEvPKT1_PSB_PKT2_PSF_T3_iiT4__param_5,
	.param .u32 _ZN3cub18CUB_300001_SM_10006detail10radix_sort31DeviceRadixSortSingleTileKernelINS1_5radix10policy_hubIjNS0_8NullTypeEyE10Policy1000ELNS0_9SortOrderE0EjS6_yNS1_21identity_decomposer_tEEEvPKT1_PSB_PKT2_PSF_T3_iiT4__param_6,
	.param .align 1 .b8 _ZN3cub18CUB_300001_SM_10006detail10radix_sort31DeviceRadixSortSingleTileKernelINS1_5radix10policy_hubIjNS0_8NullTypeEyE10Policy1000ELNS0_9SortOrderE0EjS6_yNS1_21identity_decomposer_tEEEvPKT1_PSB_PKT2_PSF_T3_iiT4__param_7[1]
)
.maxntid 256
.minnctapersm 1
{
	.reg .pred 	%p<52>;
	.reg .b16 	%rs<39>;
	.reg .b32 	%r<706>;
	.reg .b64 	%rd<29>;
	// demoted variable
	.shared .align 16 .b8 _ZZN3cub18CUB_300001_SM_10006detail10radix_sort31DeviceRadixSortSingleTileKernelINS1_5radix10policy_hubIjNS0_8NullTypeEyE10Policy1000ELNS0_9SortOrderE0EjS6_yNS1_21identity_decomposer_tEEEvPKT1_PSB_PKT2_PSF_T3_iiT4_E12temp_storage[33856];
	ld.param.u64 	%rd5, [_ZN3cub18CUB_300001_SM_10006detail10radix_sort31DeviceRadixSortSingleTileKernelINS1_5radix10policy_hubIjNS0_8NullTypeEyE10Policy1000ELNS0_9SortOrderE0EjS6_yNS1_21identity_decomposer_tEEEvPKT1_PSB_PKT2_PSF_T3_iiT4__param_0];
	ld.param.u64 	%rd3, [_ZN3cub18CUB_300001_SM_10006detail10radix_sort31DeviceRadixSortSingleTileKernelINS1_5radix10policy_hubIjNS0_8NullTypeEyE10Policy1000ELNS0_9SortOrderE0EjS6_yNS1_21identity_decomposer_tEEEvPKT1_PSB_PKT2_PSF_T3_iiT4__param_1];
	ld.param.u64 	%rd4, [_ZN3cub18CUB_300001_SM_10006detail10radix_sort31DeviceRadixSortSingleTileKernelINS1_5radix10policy_hubIjNS0_8NullTypeEyE10Policy1000ELNS0_9SortOrderE0EjS6_yNS1_21identity_decomposer_tEEEvPKT1_PSB_PKT2_PSF_T3_iiT4__param_4];
	ld.param.u32 	%r189, [_ZN3cub18CUB_300001_SM_10006detail10radix_sort31DeviceRadixSortSingleTileKernelINS1_5radix10policy_hubIjNS0_8NullTypeEyE10Policy1000ELNS0_9SortOrderE0EjS6_yNS1_21identity_decomposer_tEEEvPKT1_PSB_PKT2_PSF_T3_iiT4__param_5];
	ld.param.u32 	%r190, [_ZN3cub18CUB_300001_SM_10006detail10radix_sort31DeviceRadixSortSingleTileKernelINS1_5radix10policy_hubIjNS0_8NullTypeEyE10Policy1000ELNS0_9SortOrderE0EjS6_yNS1_21identity_decomposer_tEEEvPKT1_PSB_PKT2_PSF_T3_iiT4__param_6];
	cvta.to.global.u64 	%rd6, %rd5;
	cvt.u32.u64 	%r1, %rd4;
	mov.u32 	%r2, %tid.x;
	mul.lo.s32 	%r3, %r2, 19;
	setp.ge.s32 	%p1, %r3, %r1;
	mul.wide.u32 	%rd7, %r3, 4;
	add.s64 	%rd1, %rd6, %rd7;
	mov.b32 	%r703, -1;
	@%p1 bra 	$L__BB6_2;
	ld.global.u32 	%r703, [%rd1];
$L__BB6_2:
	add.s32 	%r193, %r3, 1;
	setp.ge.s32 	%p2, %r193, %r1;
	mov.b32 	%r702, -1;
	@%p2 bra 	$L__BB6_4;
	ld.global.u32 	%r702, [%rd1+4];
$L__BB6_4:
	add.s32 	%r195, %r3, 2;
	setp.ge.s32 	%p3, %r195, %r1;
	mov.b32 	%r701, -1;
	@%p3 bra 	$L__BB6_6;
	ld.global.u32 	%r701, [%rd1+8];
$L__BB6_6:
	add.s32 	%r197, %r3, 3;
	setp.ge.s32 	%p4, %r197, %r1;
	mov.b32 	%r700, -1;
	@%p4 bra 	$L__BB6_8;
	ld.global.u32 	%r700, [%rd1+12];
$L__BB6_8:
	add.s32 	%r199, %r3, 4;
	setp.ge.s32 	%p5, %r199, %r1;
	mov.b32 	%r699, -1;
	@%p5 bra 	$L__BB6_10;
	ld.global.u32 	%r699, [%rd1+16];
$L__BB6_10:
	add.s32 	%r201, %r3, 5;
	setp.ge.s32 	%p6, %r201, %r1;
	mov.b32 	%r698, -1;
	@%p6 bra 	$L__BB6_12;
	ld.global.u32 	%r698, [%rd1+20];
$L__BB6_12:
	add.s32 	%r203, %r3, 6;
	setp.ge.s32 	%p7, %r203, %r1;
	mov.b32 	%r697, -1;
	@%p7 bra 	$L__BB6_14;
	ld.global.u32 	%r697, [%rd1+24];
$L__BB6_14:
	add.s32 	%r205, %r3, 7;
	setp.ge.s32 	%p8, %r205, %r1;
	mov.b32 	%r696, -1;
	@%p8 bra 	$L__BB6_16;
	ld.global.u32 	%r696, [%rd1+28];
$L__BB6_16:
	add.s32 	%r207, %r3, 8;
	setp.ge.s32 	%p9, %r207, %r1;
	mov.b32 	%r695, -1;
	@%p9 bra 	$L__BB6_18;
	ld.global.u32 	%r695, [%rd1+32];
$L__BB6_18:
	add.s32 	%r209, %r3, 9;
	setp.ge.s32 	%p10, %r209, %r1;
	mov.b32 	%r694, -1;
	@%p10 bra 	$L__BB6_20;
	ld.global.u32 	%r694, [%rd1+36];
$L__BB6_20:
	add.s32 	%r211, %r3, 10;
	setp.ge.s32 	%p11, %r211, %r1;
	mov.b32 	%r693, -1;
	@%p11 bra 	$L__BB6_22;
	ld.global.u32 	%r693, [%rd1+40];
$L__BB6_22:
	add.s32 	%r213, %r3, 11;
	setp.ge.s32 	%p12, %r213, %r1;
	mov.b32 	%r692, -1;
	@%p12 bra 	$L__BB6_24;
	ld.global.u32 	%r692, [%rd1+44];
$L__BB6_24:
	add.s32 	%r215, %r3, 12;
	setp.ge.s32 	%p13, %r215, %r1;
	mov.b32 	%r691, -1;
	@%p13 bra 	$L__BB6_26;
	ld.global.u32 	%r691, [%rd1+48];
$L__BB6_26:
	add.s32 	%r217, %r3, 13;
	setp.ge.s32 	%p14, %r217, %r1;
	mov.b32 	%r690, -1;
	@%p14 bra 	$L__BB6_28;
	ld.global.u32 	%r690, [%rd1+52];
$L__BB6_28:
	add.s32 	%r219, %r3, 14;
	setp.ge.s32 	%p15, %r219, %r1;
	mov.b32 	%r689, -1;
	@%p15 bra 	$L__BB6_30;
	ld.global.u32 	%r689, [%rd1+56];
$L__BB6_30:
	add.s32 	%r221, %r3, 15;
	setp.ge.s32 	%p16, %r221, %r1;
	mov.b32 	%r688, -1;
	@%p16 bra 	$L__BB6_32;
	ld.global.u32 	%r688, [%rd1+60];
$L__BB6_32:
	add.s32 	%r223, %r3, 16;
	setp.ge.s32 	%p17, %r223, %r1;
	mov.b32 	%r687, -1;
	@%p17 bra 	$L__BB6_34;
	ld.global.u32 	%r687, [%rd1+64];
$L__BB6_34:
	add.s32 	%r225, %r3, 17;
	setp.ge.s32 	%p18, %r225, %r1;
	mov.b32 	%r686, -1;
	@%p18 bra 	$L__BB6_36;
	ld.global.u32 	%r686, [%rd1+68];
$L__BB6_36:
	add.s32 	%r227, %r3, 18;
	setp.ge.s32 	%p19, %r227, %r1;
	mov.b32 	%r685, -1;
	@%p19 bra 	$L__BB6_38;
	ld.global.u32 	%r685, [%rd1+72];
$L__BB6_38:
	bar.sync 	0;
	shr.u32 	%r42, %r2, 5;
	shl.b32 	%r229, %r2, 2;
	mov.u32 	%r230, _ZZN3cub18CUB_300001_SM_10006detail10radix_sort31DeviceRadixSortSingleTileKernelINS1_5radix10policy_hubIjNS0_8NullTypeEyE10Policy1000ELNS0_9SortOrderE0EjS6_yNS1_21identity_decomposer_tEEEvPKT1_PSB_PKT2_PSF_T3_iiT4_E12temp_storage;
	add.s32 	%r43, %r230, %r229;
	shl.b32 	%r231, %r2, 7;
	add.s32 	%r44, %r43, %r231;
	shl.b32 	%r232, %r42, 2;
	add.s32 	%r233, %r230, %r232;
	add.s32 	%r45, %r233, 33792;
	mad.lo.s32 	%r46, %r2, -56, %r44;
	add.s32 	%r684, %r189, 6;
	sub.s32 	%r683, %r190, %r189;
$L__BB6_39:
	add.s32 	%r293, %r684, -6;
	min.s32 	%r236, %r683, 6;
	mov.b32 	%r322, 0;
	st.shared.u32 	[%r43], %r322;
	st.shared.u32 	[%r43+1024], %r322;
	st.shared.u32 	[%r43+2048], %r322;
	st.shared.u32 	[%r43+3072], %r322;
	st.shared.u32 	[%r43+4096], %r322;
	st.shared.u32 	[%r43+5120], %r322;
	st.shared.u32 	[%r43+6144], %r322;
	st.shared.u32 	[%r43+7168], %r322;
	st.shared.u32 	[%r43+8192], %r322;
	st.shared.u32 	[%r43+9216], %r322;
	st.shared.u32 	[%r43+10240], %r322;
	st.shared.u32 	[%r43+11264], %r322;
	st.shared.u32 	[%r43+12288], %r322;
	st.shared.u32 	[%r43+13312], %r322;
	st.shared.u32 	[%r43+14336], %r322;
	st.shared.u32 	[%r43+15360], %r322;
	st.shared.u32 	[%r43+16384], %r322;
	st.shared.u32 	[%r43+17408], %r322;
	st.shared.u32 	[%r43+18432], %r322;
	st.shared.u32 	[%r43+19456], %r322;
	st.shared.u32 	[%r43+20480], %r322;
	st.shared.u32 	[%r43+21504], %r322;
	st.shared.u32 	[%r43+22528], %r322;
	st.shared.u32 	[%r43+23552], %r322;
	st.shared.u32 	[%r43+24576], %r322;
	st.shared.u32 	[%r43+25600], %r322;
	st.shared.u32 	[%r43+26624], %r322;
	st.shared.u32 	[%r43+27648], %r322;
	st.shared.u32 	[%r43+28672], %r322;
	st.shared.u32 	[%r43+29696], %r322;
	st.shared.u32 	[%r43+30720], %r322;
	st.shared.u32 	[%r43+31744], %r322;
	st.shared.u32 	[%r43+32768], %r322;
	// begin inline asm
	bmsk.clamp.b32 %r234, %r322, %r236;
	// end inline asm
	// begin inline asm
	shr.b32 %r237, %r703, %r293;
	// end inline asm
	and.b32  	%r325, %r234, %r237;
	shl.b32 	%r326, %r325, 10;
	and.b32  	%r327, %r326, 31744;
	add.s32 	%r328, %r43, %r327;
	shr.u32 	%r329, %r325, 4;
	and.b32  	%r330, %r329, 268435454;
	add.s32 	%r71, %r328, %r330;
	ld.shared.u16 	%rs1, [%r71];
	add.s16 	%rs20, %rs1, 1;
	st.shared.u16 	[%r71], %rs20;
	// begin inline asm
	shr.b32 %r240, %r702, %r293;
	// end inline asm
	and.b32  	%r331, %r234, %r240;
	shl.b32 	%r332, %r331, 10;
	and.b32  	%r333, %r332, 31744;
	add.s32 	%r334, %r43, %r333;
	shr.u32 	%r335, %r331, 4;
	and.b32  	%r336, %r335, 268435454;
	add.s32 	%r72, %r334, %r336;
	ld.shared.u16 	%rs2, [%r72];
	add.s16 	%rs21, %rs2, 1;
	st.shared.u16 	[%r72], %rs21;
	// begin inline asm
	shr.b32 %r243, %r701, %r293;
	// end inline asm
	and.b32  	%r337, %r234, %r243;
	shl.b32 	%r338, %r337, 10;
	and.b32  	%r339, %r338, 31744;
	add.s32 	%r340, %r43, %r339;
	shr.u32 	%r341, %r337, 4;
	and.b32  	%r342, %r341, 268435454;
	add.s32 	%r73, %r340, %r342;
	ld.shared.u16 	%rs3, [%r73];
	add.s16 	%rs22, %rs3, 1;
	st.shared.u16 	[%r73], %rs22;
	// begin inline asm
	shr.b32 %r246, %r700, %r293;
	// end inline asm
	and.b32  	%r343, %r234, %r246;
	shl.b32 	%r344, %r343, 10;
	and.b32  	%r345, %r344, 31744;
	add.s32 	%r346, %r43, %r345;
	shr.u32 	%r347, %r343, 4;
	and.b32  	%r348, %r347, 268435454;
	add.s32 	%r74, %r346, %r348;
	ld.shared.u16 	%rs4, [%r74];
	add.s16 	%rs23, %rs4, 1;
	st.shared.u16 	[%r74], %rs23;
	// begin inline asm
	shr.b32 %r249, %r699, %r293;
	// end inline asm
	and.b32  	%r349, %r234, %r249;
	shl.b32 	%r350, %r349, 10;
	and.b32  	%r351, %r350, 31744;
	add.s32 	%r352, %r43, %r351;
	shr.u32 	%r353, %r349, 4;
	and.b32  	%r354, %r353, 268435454;
	add.s32 	%r75, %r352, %r354;
	ld.shared.u16 	%rs5, [%r75];
	add.s16 	%rs24, %rs5, 1;
	st.shared.u16 	[%r75], %rs24;
	// begin inline asm
	shr.b32 %r252, %r698, %r293;
	// end inline asm
	and.b32  	%r355, %r234, %r252;
	shl.b32 	%r356, %r355, 10;
	and.b32  	%r357, %r356, 31744;
	add.s32 	%r358, %r43, %r357;
	shr.u32 	%r359, %r355, 4;
	and.b32  	%r360, %r359, 268435454;
	add.s32 	%r76, %r358, %r360;
	ld.shared.u16 	%rs6, [%r76];
	add.s16 	%rs25, %rs6, 1;
	st.shared.u16 	[%r76], %rs25;
	// begin inline asm
	shr.b32 %r255, %r697, %r293;
	// end inline asm
	and.b32  	%r361, %r234, %r255;
	shl.b32 	%r362, %r361, 10;
	and.b32  	%r363, %r362, 31744;
	add.s32 	%r364, %r43, %r363;
	shr.u32 	%r365, %r361, 4;
	and.b32  	%r366, %r365, 268435454;
	add.s32 	%r77, %r364, %r366;
	ld.shared.u16 	%rs7, [%r77];
	add.s16 	%rs26, %rs7, 1;
	st.shared.u16 	[%r77], %rs26;
	// begin inline asm
	shr.b32 %r258, %r696, %r293;
	// end inline asm
	and.b32  	%r367, %r234, %r258;
	shl.b32 	%r368, %r367, 10;
	and.b32  	%r369, %r368, 31744;
	add.s32 	%r370, %r43, %r369;
	shr.u32 	%r371, %r367, 4;
	and.b32  	%r372, %r371, 268435454;
	add.s32 	%r78, %r370, %r372;
	ld.shared.u16 	%rs8, [%r78];
	add.s16 	%rs27, %rs8, 1;
	st.shared.u16 	[%r78], %rs27;
	// begin inline asm
	shr.b32 %r261, %r695, %r293;
	// end inline asm
	and.b32  	%r373, %r234, %r261;
	shl.b32 	%r374, %r373, 10;
	and.b32  	%r375, %r374, 31744;
	add.s32 	%r376, %r43, %r375;
	shr.u32 	%r377, %r373, 4;
	and.b32  	%r378, %r377, 268435454;
	add.s32 	%r79, %r376, %r378;
	ld.shared.u16 	%rs9, [%r79];
	add.s16 	%rs28, %rs9, 1;
	st.shared.u16 	[%r79], %rs28;
	// begin inline asm
	shr.b32 %r264, %r694, %r293;
	// end inline asm
	and.b32  	%r379, %r234, %r264;
	shl.b32 	%r380, %r379, 10;
	and.b32  	%r381, %r380, 31744;
	add.s32 	%r382, %r43, %r381;
	shr.u32 	%r383, %r379, 4;
	and.b32  	%r384, %r383, 268435454;
	add.s32 	%r80, %r382, %r384;
	ld.shared.u16 	%rs10, [%r80];
	add.s16 	%rs29, %rs10, 1;
	st.shared.u16 	[%r80], %rs29;
	// begin inline asm
	shr.b32 %r267, %r693, %r293;
	// end inline asm
	and.b32  	%r385, %r234, %r267;
	shl.b32 	%r386, %r385, 10;
	and.b32  	%r387, %r386, 31744;
	add.s32 	%r388, %r43, %r387;
	shr.u32 	%r389, %r385, 4;
	and.b32  	%r390, %r389, 268435454;
	add.s32 	%r81, %r388, %r390;
	ld.shared.u16 	%rs11, [%r81];
	add.s16 	%rs30, %rs11, 1;
	st.shared.u16 	[%r81], %rs30;
	// begin inline asm
	shr.b32 %r270, %r692, %r293;
	// end inline asm
	and.b32  	%r391, %r234, %r270;
	shl.b32 	%r392, %r391, 10;
	and.b32  	%r393, %r392, 31744;
	add.s32 	%r394, %r43, %r393;
	shr.u32 	%r395, %r391, 4;
	and.b32  	%r396, %r395, 268435454;
	add.s32 	%r82, %r394, %r396;
	ld.shared.u16 	%rs12, [%r82];
	add.s16 	%rs31, %rs12, 1;
	st.shared.u16 	[%r82], %rs31;
	// begin inline asm
	shr.b32 %r273, %r691, %r293;
	// end inline asm
	and.b32  	%r397, %r234, %r273;
	shl.b32 	%r398, %r397, 10;
	and.b32  	%r399, %r398, 31744;
	add.s32 	%r400, %r43, %r399;
	shr.u32 	%r401, %r397, 4;
	and.b32  	%r402, %r401, 268435454;
	add.s32 	%r83, %r400, %r402;
	ld.shared.u16 	%rs13, [%r83];
	add.s16 	%rs32, %rs13, 1;
	st.shared.u16 	[%r83], %rs32;
	// begin inline asm
	shr.b32 %r276, %r690, %r293;
	// end inline asm
	and.b32  	%r403, %r234, %r276;
	shl.b32 	%r404, %r403, 10;
	and.b32  	%r405, %r404, 31744;
	add.s32 	%r406, %r43, %r405;
	shr.u32 	%r407, %r403, 4;
	and.b32  	%r408, %r407, 268435454;
	add.s32 	%r84, %r406, %r408;
	ld.shared.u16 	%rs14, [%r84];
	add.s16 	%rs33, %rs14, 1;
	st.shared.u16 	[%r84], %rs33;
	// begin inline asm
	shr.b32 %r279, %r689, %r293;
	// end inline asm
	and.b32  	%r409, %r234, %r279;
	shl.b32 	%r410, %r409, 10;
	and.b32  	%r411, %r410, 31744;
	add.s32 	%r412, %r43, %r411;
	shr.u32 	%r413, %r409, 4;
	and.b32  	%r414, %r413, 268435454;
	add.s32 	%r85, %r412, %r414;
	ld.shared.u16 	%rs15, [%r85];
	add.s16 	%rs34, %rs15, 1;
	st.shared.u16 	[%r85], %rs34;
	// begin inline asm
	shr.b32 %r282, %r688, %r293;
	// end inline asm
	and.b32  	%r415, %r234, %r282;
	shl.b32 	%r416, %r415, 10;
	and.b32  	%r417, %r416, 31744;
	add.s32 	%r418, %r43, %r417;
	shr.u32 	%r419, %r415, 4;
	and.b32  	%r420, %r419, 268435454;
	add.s32 	%r86, %r418, %r420;
	ld.shared.u16 	%rs16, [%r86];
	add.s16 	%rs35, %rs16, 1;
	st.shared.u16 	[%r86], %rs35;
	// begin inline asm
	shr.b32 %r285, %r687, %r293;
	// end inline asm
	and.b32  	%r421, %r234, %r285;
	shl.b32 	%r422, %r421, 10;
	and.b32  	%r423, %r422, 31744;
	add.s32 	%r424, %r43, %r423;
	shr.u32 	%r425, %r421, 4;
	and.b32  	%r426, %r425, 268435454;
	add.s32 	%r87, %r424, %r426;
	ld.shared.u16 	%rs17, [%r87];
	add.s16 	%rs36, %rs17, 1;
	st.shared.u16 	[%r87], %rs36;
	// begin inline asm
	shr.b32 %r288, %r686, %r293;
	// end inline asm
	and.b32  	%r427, %r234, %r288;
	shl.b32 	%r428, %r427, 10;
	and.b32  	%r429, %r428, 31744;
	add.s32 	%r430, %r43, %r429;
	shr.u32 	%r431, %r427, 4;
	and.b32  	%r432, %r431, 268435454;
	add.s32 	%r88, %r430, %r432;
	ld.shared.u16 	%rs18, [%r88];
	add.s16 	%rs37, %rs18, 1;
	st.shared.u16 	[%r88], %rs37;
	// begin inline asm
	shr.b32 %r291, %r685, %r293;
	// end inline asm
	and.b32  	%r433, %r234, %r291;
	shl.b32 	%r434, %r433, 10;
	and.b32  	%r435, %r434, 31744;
	add.s32 	%r436, %r43, %r435;
	shr.u32 	%r437, %r433, 4;
	and.b32  	%r438, %r437, 268435454;
	add.s32 	%r89, %r436, %r438;
	ld.shared.u16 	%rs19, [%r89];
	add.s16 	%rs38, %rs19, 1;
	st.shared.u16 	[%r89], %rs38;
	bar.sync 	0;
	ld.shared.u32 	%r90, [%r44];
	ld.shared.u32 	%r439, [%r44+4];
	ld.shared.u32 	%r440, [%r44+8];
	ld.shared.u32 	%r441, [%r44+12];
	ld.shared.u32 	%r442, [%r44+16];
	ld.shared.u32 	%r443, [%r44+20];
	ld.shared.u32 	%r444, [%r44+24];
	ld.shared.u32 	%r445, [%r44+28];
	ld.shared.u32 	%r446, [%r44+32];
	ld.shared.u32 	%r447, [%r44+36];
	ld.shared.u32 	%r448, [%r44+40];
	ld.shared.u32 	%r449, [%r44+44];
	ld.shared.u32 	%r450, [%r44+48];
	ld.shared.u32 	%r451, [%r44+52];
	ld.shared.u32 	%r452, [%r44+56];
	ld.shared.u32 	%r453, [%r44+60];
	ld.shared.u32 	%r454, [%r44+64];
	ld.shared.u32 	%r455, [%r44+68];
	ld.shared.u32 	%r456, [%r44+72];
	ld.shared.u32 	%r457, [%r44+76];
	ld.shared.u32 	%r458, [%r44+80];
	ld.shared.u32 	%r459, [%r44+84];
	ld.shared.u32 	%r460, [%r44+88];
	ld.shared.u32 	%r461, [%r44+92];
	ld.shared.u32 	%r462, [%r44+96];
	ld.shared.u32 	%r463, [%r44+100];
	ld.shared.u32 	%r464, [%r44+104];
	ld.shared.u32 	%r465, [%r44+108];
	ld.shared.u32 	%r466, [%r44+112];
	ld.shared.u32 	%r467, [%r44+116];
	ld.shared.u32 	%r468, [%r44+120];
	ld.shared.u32 	%r469, [%r44+124];
	ld.shared.u32 	%r470, [%r44+128];
	add.s32 	%r91, %r439, %r90;
	add.s32 	%r92, %r440, %r91;
	add.s32 	%r93, %r441, %r92;
	add.s32 	%r94, %r442, %r93;
	add.s32 	%r95, %r443, %r94;
	add.s32 	%r96, %r444, %r95;
	add.s32 	%r97, %r445, %r96;
	add.s32 	%r98, %r446, %r97;
	add.s32 	%r99, %r447, %r98;
	add.s32 	%r100, %r448, %r99;
	add.s32 	%r101, %r449, %r100;
	add.s32 	%r102, %r450, %r101;
	add.s32 	%r103, %r451, %r102;
	add.s32 	%r104, %r452, %r103;
	add.s32 	%r105, %r453, %r104;
	add.s32 	%r106, %r454, %r105;
	add.s32 	%r107, %r455, %r106;
	add.s32 	%r108, %r456, %r107;
	add.s32 	%r109, %r457, %r108;
	add.s32 	%r110, %r458, %r109;
	add.s32 	%r111, %r459, %r110;
	add.s32 	%r112, %r460, %r111;
	add.s32 	%r113, %r461, %r112;
	add.s32 	%r114, %r462, %r113;
	add.s32 	%r115, %r463, %r114;
	add.s32 	%r116, %r464, %r115;
	add.s32 	%r117, %r465, %r116;
	add.s32 	%r118, %r466, %r117;
	add.s32 	%r119, %r467, %r118;
	add.s32 	%r120, %r468, %r119;
	add.s32 	%r121, %r469, %r120;
	add.s32 	%r299, %r470, %r121;
	// begin inline asm
	mov.u32 %r294, %laneid;
	// end inline asm
	mov.b32 	%r297, 1;
	mov.b32 	%r324, -1;
	// begin inline asm
	{  .reg .u32 r0;  .reg .pred p;  shfl.sync.up.b32 r0|p, %r299, %r297, %r322, %r324;  @p add.u32 r0, r0, %r299;  mov.u32 %r295, r0;}
	// end inline asm
	mov.b32 	%r303, 2;
	// begin inline asm
	{  .reg .u32 r0;  .reg .pred p;  shfl.sync.up.b32 r0|p, %r295, %r303, %r322, %r324;  @p add.u32 r0, r0, %r295;  mov.u32 %r301, r0;}
	// end inline asm
	mov.b32 	%r309, 4;
	// begin inline asm
	{  .reg .u32 r0;  .reg .pred p;  shfl.sync.up.b32 r0|p, %r301, %r309, %r322, %r324;  @p add.u32 r0, r0, %r301;  mov.u32 %r307, r0;}
	// end inline asm
	mov.b32 	%r315, 8;
	// begin inline asm
	{  .reg .u32 r0;  .reg .pred p;  shfl.sync.up.b32 r0|p, %r307, %r315, %r322, %r324;  @p add.u32 r0, r0, %r307;  mov.u32 %r313, r0;}
	// end inline asm
	mov.b32 	%r321, 16;
	// begin inline asm
	{  .reg .u32 r0;  .reg .pred p;  shfl.sync.up.b32 r0|p, %r313, %r321, %r322, %r324;  @p add.u32 r0, r0, %r313;  mov.u32 %r319, r0;}
	// end inline asm
	setp.ne.s32 	%p20, %r294, 31;
	@%p20 bra 	$L__BB6_41;
	st.shared.u32 	[%r45], %r319;
$L__BB6_41:
	sub.s32 	%r471, %r319, %r299;
	setp.gt.u32 	%p21, %r2, 31;
	setp.eq.s32 	%p22, %r42, 7;
	setp.eq.s32 	%p23, %r42, 6;
	setp.eq.s32 	%p24, %r42, 5;
	setp.eq.s32 	%p25, %r42, 4;
	setp.eq.s32 	%p26, %r42, 3;
	setp.eq.s32 	%p27, %r42, 2;
	setp.eq.s32 	%p28, %r42, 1;
	bar.sync 	0;
	ld.shared.v4.u32 	{%r472, %r473, %r474, %r475}, [_ZZN3cub18CUB_300001_SM_10006detail10radix_sort31DeviceRadixSortSingleTileKernelINS1_5radix10policy_hubIjNS0_8NullTypeEyE10Policy1000ELNS0_9SortOrderE0EjS6_yNS1_21identity_decomposer_tEEEvPKT1_PSB_PKT2_PSF_T3_iiT4_E12temp_storage+33792];
	selp.b32 	%r476, %r472, %r704, %p28;
	add.s32 	%r477, %r473, %r472;
	selp.b32 	%r478, %r477, %r476, %p27;
	add.s32 	%r479, %r477, %r474;
	selp.b32 	%r480, %r479, %r478, %p26;
	add.s32 	%r481, %r479, %r475;
	selp.b32 	%r482, %r481, %r480, %p25;
	ld.shared.v4.u32 	{%r483, %r484, %r485, %r486}, [_ZZN3cub18CUB_300001_SM_10006detail10radix_sort31DeviceRadixSortSingleTileKernelINS1_5radix10policy_hubIjNS0_8NullTypeEyE10Policy1000ELNS0_9SortOrderE0EjS6_yNS1_21identity_decomposer_tEEEvPKT1_PSB_PKT2_PSF_T3_iiT4_E12temp_storage+33808];
	add.s32 	%r487, %r481, %r483;
	selp.b32 	%r488, %r487, %r482, %p24;
	add.s32 	%r489, %r487, %r484;
	selp.b32 	%r490, %r489, %r488, %p23;
	add.s32 	%r491, %r489, %r485;
	selp.b32 	%r704, %r491, %r490, %p22;
	add.s32 	%r126, %r491, %r486;
	setp.ne.s32 	%p29, %r294, 0;
	selp.b32 	%r492, %r471, 0, %p29;
	add.s32 	%r493, %r704, %r492;
	or.pred  	%p30, %p21, %p29;
	selp.b32 	%r705, %r493, %r471, %p21;
	@%p30 bra 	$L__BB6_43;
	shl.b32 	%r705, %r126, 16;
	st.shared.u32 	[_ZZN3cub18CUB_300001_SM_10006detail10radix_sort31DeviceRadixSortSingleTileKernelINS1_5radix10policy_hubIjNS0_8NullTypeEyE10Policy1000ELNS0_9SortOrderE0EjS6_yNS1_21identity_decomposer_tEEEvPKT1_PSB_PKT2_PSF_T3_iiT4_E12temp_storage+33832], %r705;
$L__BB6_43:
	setp.eq.s32 	%p31, %r2, 0;
	bar.sync 	0;
	ld.shared.u32 	%r494, [_ZZN3cub18CUB_300001_SM_10006detail10radix_sort31DeviceRadixSortSingleTileKernelINS1_5radix10policy_hubIjNS0_8NullTypeEyE10Policy1000ELNS0_9SortOrderE0EjS6_yNS1_21identity_decomposer_tEEEvPKT1_PSB_PKT2_PSF_T3_iiT4_E12temp_storage+33832];
	selp.b32 	%r495, 0, %r494, %p31;
	add.s32 	%r496, %r705, %r495;
	add.s32 	%r497, %r90, %r496;
	add.s32 	%r498, %r91, %r496;
	add.s32 	%r499, %r92, %r496;
	add.s32 	%r500, %r93, %r496;
	add.s32 	%r501, %r94, %r496;
	add.s32 	%r502, %r95, %r496;
	add.s32 	%r503, %r96, %r496;
	add.s32 	%r504, %r97, %r496;
	add.s32 	%r505, %r98, %r496;
	add.s32 	%r506, %r99, %r496;
	add.s32 	%r507, %r100, %r496;
	add.s32 	%r508, %r101, %r496;
	add.s32 	%r509, %r102, %r496;
	add.s32 	%r510, %r103, %r496;
	add.s32 	%r511, %r104, %r496;
	add.s32 	%r512, %r105, %r496;
	add.s32 	%r513, %r106, %r496;
	add.s32 	%r514, %r107, %r496;
	add.s32 	%r515, %r108, %r496;
	add.s32 	%r516, %r109, %r496;
	add.s32 	%r517, %r110, %r496;
	add.s32 	%r518, %r111, %r496;
	add.s32 	%r519, %r112, %r496;
	add.s32 	%r520, %r113, %r496;
	add.s32 	%r521, %r114, %r496;
	add.s32 	%r522, %r115, %r496;
	add.s32 	%r523, %r116, %r496;
	add.s32 	%r524, %r117, %r496;
	add.s32 	%r525, %r118, %r496;
	add.s32 	%r526, %r119, %r496;
	add.s32 	%r527, %r120, %r496;
	add.s32 	%r528, %r121, %r496;
	st.shared.u32 	[%r44], %r496;
	st.shared.u32 	[%r44+4], %r497;
	st.shared.u32 	[%r44+8], %r498;
	st.shared.u32 	[%r44+12], %r499;
	st.shared.u32 	[%r44+16], %r500;
	st.shared.u32 	[%r44+20], %r501;
	st.shared.u32 	[%r44+24], %r502;
	st.shared.u32 	[%r44+28], %r503;
	st.shared.u32 	[%r44+32], %r504;
	st.shared.u32 	[%r44+36], %r505;
	st.shared.u32 	[%r44+40], %r506;
	st.shared.u32 	[%r44+44], %r507;
	st.shared.u32 	[%r44+48], %r508;
	st.shared.u32 	[%r44+52], %r509;
	st.shared.u32 	[%r44+56], %r510;
	st.shared.u32 	[%r44+60], %r511;
	st.shared.u32 	[%r44+64], %r512;
	st.shared.u32 	[%r44+68], %r513;
	st.shared.u32 	[%r44+72], %r514;
	st.shared.u32 	[%r44+76], %r515;
	st.shared.u32 	[%r44+80], %r516;
	st.shared.u32 	[%r44+84], %r517;
	st.shared.u32 	[%r44+88], %r518;
	st.shared.u32 	[%r44+92], %r519;
	st.shared.u32 	[%r44+96], %r520;
	st.shared.u32 	[%r44+100], %r521;
	st.shared.u32 	[%r44+104], %r522;
	st.shared.u32 	[%r44+108], %r523;
	st.shared.u32 	[%r44+112], %r524;
	st.shared.u32 	[%r44+116], %r525;
	st.shared.u32 	[%r44+120], %r526;
	st.shared.u32 	[%r44+124], %r527;
	st.shared.u32 	[%r44+128], %r528;
	bar.sync 	0;
	cvt.u32.u16 	%r529, %rs1;
	ld.shared.u16 	%r530, [%r71];
	add.s32 	%r130, %r530, %r529;
	cvt.u32.u16 	%r531, %rs2;
	ld.shared.u16 	%r532, [%r72];
	add.s32 	%r131, %r532, %r531;
	cvt.u32.u16 	%r533, %rs3;
	ld.shared.u16 	%r534, [%r73];
	add.s32 	%r132, %r534, %r533;
	cvt.u32.u16 	%r535, %rs4;
	ld.shared.u16 	%r536, [%r74];
	add.s32 	%r133, %r536, %r535;
	cvt.u32.u16 	%r537, %rs5;
	ld.shared.u16 	%r538, [%r75];
	add.s32 	%r134, %r538, %r537;
	cvt.u32.u16 	%r539, %rs6;
	ld.shared.u16 	%r540, [%r76];
	add.s32 	%r135, %r540, %r539;
	cvt.u32.u16 	%r541, %rs7;
	ld.shared.u16 	%r542, [%r77];
	add.s32 	%r136, %r542, %r541;
	cvt.u32.u16 	%r543, %rs8;
	ld.shared.u16 	%r544, [%r78];
	add.s32 	%r137, %r544, %r543;
	cvt.u32.u16 	%r545, %rs9;
	ld.shared.u16 	%r546, [%r79];
	add.s32 	%r138, %r546, %r545;
	cvt.u32.u16 	%r547, %rs10;
	ld.shared.u16 	%r548, [%r80];
	add.s32 	%r139, %r548, %r547;
	cvt.u32.u16 	%r549, %rs11;
	ld.shared.u16 	%r550, [%r81];
	add.s32 	%r140, %r550, %r549;
	cvt.u32.u16 	%r551, %rs12;
	ld.shared.u16 	%r552, [%r82];
	add.s32 	%r141, %r552, %r551;
	cvt.u32.u16 	%r553, %rs13;
	ld.shared.u16 	%r554, [%r83];
	add.s32 	%r142, %r554, %r553;
	cvt.u32.u16 	%r555, %rs14;
	ld.shared.u16 	%r556, [%r84];
	add.s32 	%r143, %r556, %r555;
	cvt.u32.u16 	%r557, %rs15;
	ld.shared.u16 	%r558, [%r85];
	add.s32 	%r144, %r558, %r557;
	cvt.u32.u16 	%r559, %rs16;
	ld.shared.u16 	%r560, [%r86];
	add.s32 	%r145, %r560, %r559;
	cvt.u32.u16 	%r561, %rs17;
	ld.shared.u16 	%r562, [%r87];
	add.s32 	%r146, %r562, %r561;
	cvt.u32.u16 	%r563, %rs18;
	ld.shared.u16 	%r564, [%r88];
	add.s32 	%r147, %r564, %r563;
	cvt.u32.u16 	%r565, %rs19;
	ld.shared.u16 	%r566, [%r89];
	add.s32 	%r148, %r566, %r565;
	bar.sync 	0;
	setp.lt.s32 	%p32, %r684, %r190;
	@%p32 bra 	$L__BB6_83;
	cvt.u64.u32 	%rd8, %r2;
	shl.b32 	%r567, %r130, 2;
	mov.u32 	%r568, _ZZN3cub18CUB_300001_SM_10006detail10radix_sort31DeviceRadixSortSingleTileKernelINS1_5radix10policy_hubIjNS0_8NullTypeEyE10Policy1000ELNS0_9SortOrderE0EjS6_yNS1_21identity_decomposer_tEEEvPKT1_PSB_PKT2_PSF_T3_iiT4_E12temp_storage;
	add.s32 	%r569, %r568, %r567;
	st.shared.u32 	[%r569], %r703;
	shl.b32 	%r570, %r131, 2;
	add.s32 	%r571, %r568, %r570;
	st.shared.u32 	[%r571], %r702;
	shl.b32 	%r572, %r132, 2;
	add.s32 	%r573, %r568, %r572;
	st.shared.u32 	[%r573], %r701;
	shl.b32 	%r574, %r133, 2;
	add.s32 	%r575, %r568, %r574;
	st.shared.u32 	[%r575], %r700;
	shl.b32 	%r576, %r134, 2;
	add.s32 	%r577, %r568, %r576;
	st.shared.u32 	[%r577], %r699;
	shl.b32 	%r578, %r135, 2;
	add.s32 	%r579, %r568, %r578;
	st.shared.u32 	[%r579], %r698;
	shl.b32 	%r580, %r136, 2;
	add.s32 	%r581, %r568, %r580;
	st.shared.u32 	[%r581], %r697;
	shl.b32 	%r582, %r137, 2;
	add.s32 	%r583, %r568, %r582;
	st.shared.u32 	[%r583], %r696;
	shl.b32 	%r584, %r138, 2;
	add.s32 	%r585, %r568, %r584;
	st.shared.u32 	[%r585], %r695;
	shl.b32 	%r586, %r139, 2;
	add.s32 	%r587, %r568, %r586;
	st.shared.u32 	[%r587], %r694;
	shl.b32 	%r588, %r140, 2;
	add.s32 	%r589, %r568, %r588;
	st.shared.u32 	[%r589], %r693;
	shl.b32 	%r590, %r141, 2;
	add.s32 	%r591, %r568, %r590;
	st.shared.u32 	[%r591], %r692;
	shl.b32 	%r592, %r142, 2;
	add.s32 	%r593, %r568, %r592;
	st.shared.u32 	[%r593], %r691;
	shl.b32 	%r594, %r143, 2;
	add.s32 	%r595, %r568, %r594;
	st.shared.u32 	[%r595], %r690;
	shl.b32 	%r596, %r144, 2;
	add.s32 	%r597, %r568, %r596;
	st.shared.u32 	[%r597], %r689;
	shl.b32 	%r598, %r145, 2;
	add.s32 	%r599, %r568, %r598;
	st.shared.u32 	[%r599], %r688;
	shl.b32 	%r600, %r146, 2;
	add.s32 	%r601, %r568, %r600;
	st.shared.u32 	[%r601], %r687;
	shl.b32 	%r602, %r147, 2;
	add.s32 	%r603, %r568, %r602;
	st.shared.u32 	[%r603], %r686;
	shl.b32 	%r604, %r148, 2;
	add.s32 	%r605, %r568, %r604;
	st.shared.u32 	[%r605], %r685;
	bar.sync 	0;
	mad.lo.s32 	%r149, %r2, -72, %r46;
	ld.shared.u32 	%r150, [%r149+1024];
	ld.shared.u32 	%r151, [%r149+2048];
	ld.shared.u32 	%r152, [%r149+3072];
	ld.shared.u32 	%r153, [%r149+4096];
	ld.shared.u32 	%r154, [%r149+5120];
	ld.shared.u32 	%r155, [%r149+6144];
	ld.shared.u32 	%r156, [%r149+7168];
	ld.shared.u32 	%r157, [%r149+8192];
	ld.shared.u32 	%r158, [%r149+9216];
	ld.shared.u32 	%r159, [%r149+10240];
	ld.shared.u32 	%r160, [%r149+11264];
	ld.shared.u32 	%r161, [%r149+12288];
	ld.shared.u32 	%r162, [%r149+13312];
	ld.shared.u32 	%r163, [%r149+14336];
	ld.shared.u32 	%r164, [%r149+15360];
	ld.shared.u32 	%r165, [%r149+16384];
	ld.shared.u32 	%r166, [%r149+17408];
	ld.shared.u32 	%r167, [%r149+18432];
	setp.gt.u64 	%p33, %rd4, %rd8;
	cvta.to.global.u64 	%rd9, %rd3;
	mul.wide.u32 	%rd10, %r2, 4;
	add.s64 	%rd2, %rd9, %rd10;
	@%p33 bra 	$L__BB6_45;
	bra.uni 	$L__BB6_46;
$L__BB6_45:
	ld.shared.u32 	%r606, [%r149];
	st.global.u32 	[%rd2], %r606;
$L__BB6_46:
	add.s32 	%r607, %r2, 256;
	cvt.u64.u32 	%rd11, %r607;
	setp.le.u64 	%p34, %rd4, %rd11;
	@%p34 bra 	$L__BB6_48;
	st.global.u32 	[%rd2+1024], %r150;
$L__BB6_48:
	add.s32 	%r608, %r2, 512;
	cvt.u64.u32 	%rd12, %r608;
	setp.le.u64 	%p35, %rd4, %rd12;
	@%p35 bra 	$L__BB6_50;
	st.global.u32 	[%rd2+2048], %r151;
$L__BB6_50:
	add.s32 	%r609, %r2, 768;
	cvt.u64.u32 	%rd13, %r609;
	setp.le.u64 	%p36, %rd4, %rd13;
	@%p36 bra 	$L__BB6_52;
	st.global.u32 	[%rd2+3072], %r152;
$L__BB6_52:
	or.b32  	%r610, %r2, 1024;
	cvt.u64.u32 	%rd14, %r610;
	setp.le.u64 	%p37, %rd4, %rd14;
	@%p37 bra 	$L__BB6_54;
	st.global.u32 	[%rd2+4096], %r153;
$L__BB6_54:
	add.s32 	%r611, %r2, 1280;
	cvt.u64.u32 	%rd15, %r611;
	setp.le.u64 	%p38, %rd4, %rd15;
	@%p38 bra 	$L__BB6_56;
	st.global.u32 	[%rd2+5120], %r154;
$L__BB6_56:
	add.s32 	%r612, %r2, 1536;
	cvt.u64.u32 	%rd16, %r612;
	setp.le.u64 	%p39, %rd4, %rd16;
	@%p39 bra 	$L__BB6_58;
	st.global.u32 	[%rd2+6144], %r155;
$L__BB6_58:
	add.s32 	%r613, %r2, 1792;
	cvt.u64.u32 	%rd17, %r613;
	setp.le.u64 	%p40, %rd4, %rd17;
	@%p40 bra 	$L__BB6_60;
	st.global.u32 	[%rd2+7168], %r156;
$L__BB6_60:
	or.b32  	%r614, %r2, 2048;
	cvt.u64.u32 	%rd18, %r614;
	setp.le.u64 	%p41, %rd4, %rd18;
	@%p41 bra 	$L__BB6_62;
	st.global.u32 	[%rd2+8192], %r157;
$L__BB6_62:
	add.s32 	%r615, %r2, 2304;
	cvt.u64.u32 	%rd19, %r615;
	setp.le.u64 	%p42, %rd4, %rd19;
	@%p42 bra 	$L__BB6_64;
	st.global.u32 	[%rd2+9216], %r158;
$L__BB6_64:
	add.s32 	%r616, %r2, 2560;
	cvt.u64.u32 	%rd20, %r616;
	setp.le.u64 	%p43, %rd4, %rd20;
	@%p43 bra 	$L__BB6_66;
	st.global.u32 	[%rd2+10240], %r159;
$L__BB6_66:
	add.s32 	%r617, %r2, 2816;
	cvt.u64.u32 	%rd21, %r617;
	setp.le.u64 	%p44, %rd4, %rd21;
	@%p44 bra 	$L__BB6_68;
	st.global.u32 	[%rd2+11264], %r160;
$L__BB6_68:
	or.b32  	%r618, %r2, 3072;
	cvt.u64.u32 	%rd22, %r618;
	setp.le.u64 	%p45, %rd4, %rd22;
	@%p45 bra 	$L__BB6_70;
	st.global.u32 	[%rd2+12288], %r161;
$L__BB6_70:
	add.s32 	%r619, %r2, 3328;
	cvt.u64.u32 	%rd23, %r619;
	setp.le.u64 	%p46, %rd4, %rd23;
	@%p46 bra 	$L__BB6_72;
	st.global.u32 	[%rd2+13312], %r162;
$L__BB6_72:
	add.s32 	%r620, %r2, 3584;
	cvt.u64.u32 	%rd24, %r620;
	setp.le.u64 	%p47, %rd4, %rd24;
	@%p47 bra 	$L__BB6_74;
	st.global.u32 	[%rd2+14336], %r163;
$L__BB6_74:
	add.s32 	%r621, %r2, 3840;
	cvt.u64.u32 	%rd25, %r621;
	setp.le.u64 	%p48, %rd4, %rd25;
	@%p48 bra 	$L__BB6_76;
	st.global.u32 	[%rd2+15360], %r164;
$L__BB6_76:
	or.b32  	%r622, %r2, 4096;
	cvt.u64.u32 	%rd26, %r622;
	setp.le.u64 	%p49, %rd4, %rd26;
	@%p49 bra 	$L__BB6_78;
	st.global.u32 	[%rd2+16384], %r165;
$L__BB6_78:
	add.s32 	%r623, %r2, 4352;
	cvt.u64.u32 	%rd27, %r623;
	setp.le.u64 	%p50, %rd4, %rd27;
	@%p50 bra 	$L__BB6_80;
	st.global.u32 	[%rd2+17408], %r166;
$L__BB6_80:
	add.s32 	%r624, %r2, 4608;
	cvt.u64.u32 	%rd28, %r624;
	setp.le.u64 	%p51, %rd4, %rd28;
	@%p51 bra 	$L__BB6_82;
	st.global.u32 	[%rd2+18432], %r167;
$L__BB6_82:
	ret;
$L__BB6_83:
	shl.b32 	%r625, %r130, 2;
	mov.u32 	%r626, _ZZN3cub18CUB_300001_SM_10006detail10radix_sort31DeviceRadixSortSingleTileKernelINS1_5radix10policy_hubIjNS0_8NullTypeEyE10Policy1000ELNS0_9SortOrderE0EjS6_yNS1_21identity_decomposer_tEEEvPKT1_PSB_PKT2_PSF_T3_iiT4_E12temp_storage;
	add.s32 	%r627, %r626, %r625;
	st.shared.u32 	[%r627], %r703;
	shl.b32 	%r628, %r131, 2;
	add.s32 	%r629, %r626, %r628;
	st.shared.u32 	[%r629], %r702;
	shl.b32 	%r630, %r132, 2;
	add.s32 	%r631, %r626, %r630;
	st.shared.u32 	[%r631], %r701;
	shl.b32 	%r632, %r133, 2;
	add.s32 	%r633, %r626, %r632;
	st.shared.u32 	[%r633], %r700;
	shl.b32 	%r634, %r134, 2;
	add.s32 	%r635, %r626, %r634;
	st.shared.u32 	[%r635], %r699;
	shl.b32 	%r636, %r135, 2;
	add.s32 	%r637, %r626, %r636;
	st.shared.u32 	[%r637], %r698;
	shl.b32 	%r638, %r136, 2;
	add.s32 	%r639, %r626, %r638;
	st.shared.u32 	[%r639], %r697;
	shl.b32 	%r640, %r137, 2;
	add.s32 	%r641, %r626, %r640;
	st.shared.u32 	[%r641], %r696;
	shl.b32 	%r642, %r138, 2;
	add.s32 	%r643, %r626, %r642;
	st.shared.u32 	[%r643], %r695;
	shl.b32 	%r644, %r139, 2;
	add.s32 	%r645, %r626, %r644;
	st.shared.u32 	[%r645], %r694;
	shl.b32 	%r646, %r140, 2;
	add.s32 	%r647, %r626, %r646;
	st.shared.u32 	[%r647], %r693;
	shl.b32 	%r648, %r141, 2;
	add.s32 	%r649, %r626, %r648;
	st.shared.u32 	[%r649], %r692;
	shl.b32 	%r650, %r142, 2;
	add.s32 	%r651, %r626, %r650;
	st.shared.u32 	[%r651], %r691;
	shl.b32 	%r652, %r143, 2;
	add.s32 	%r653, %r626, %r652;
	st.shared.u32 	[%r653], %r690;
	shl.b32 	%r654, %r144, 2;
	add.s32 	%r655, %r626, %r654;
	st.shared.u32 	[%r655], %r689;
	shl.b32 	%r656, %r145, 2;
	add.s32 	%r657, %r626, %r656;
	st.shared.u32 	[%r657], %r688;
	shl.b32 	%r658, %r146, 2;
	add.s32 	%r659, %r626, %r658;
	st.shared.u32 	[%r659], %r687;
	shl.b32 	%r660, %r147, 2;
	add.s32 	%r661, %r626, %r660;
	st.shared.u32 	[%r661], %r686;
	shl.b32 	%r662, %r148, 2;
	add.s32 	%r663, %r626, %r662;
	st.shared.u32 	[%r663], %r685;
	bar.sync 	0;
	ld.shared.u32 	%r703, [%r46];
	ld.shared.u32 	%r702, [%r46+4];
	ld.shared.u32 	%r701, [%r46+8];
	ld.shared.u32 	%r700, [%r46+12];
	ld.shared.u32 	%r699, [%r46+16];
	ld.shared.u32 	%r698, [%r46+20];
	ld.shared.u32 	%r697, [%r46+24];
	ld.shared.u32 	%r696, [%r46+28];
	ld.shared.u32 	%r695, [%r46+32];
	ld.shared.u32 	%r694, [%r46+36];
	ld.shared.u32 	%r693, [%r46+40];
	ld.shared.u32 	%r692, [%r46+44];
	ld.shared.u32 	%r691, [%r46+48];
	ld.shared.u32 	%r690, [%r46+52];
	ld.shared.u32 	%r689, [%r46+56];
	ld.shared.u32 	%r688, [%r46+60];
	ld.shared.u32 	%r687, [%r46+64];
	ld.shared.u32 	%r686, [%r46+68];
	ld.shared.u32 	%r685, [%r46+72];
	bar.sync 	0;
	add.s32 	%r684, %r684, 6;
	add.s32 	%r683, %r683, -6;
	bra.uni 	$L__BB6_39;

}
	// .globl	_ZN3cub18CUB_300001_SM_10006detail10radix_sort30DeviceRadixSortHistogramKernelINS1_5radix10policy_hubIjNS0_8NullTypeEyE10Policy1000ELNS0_9SortOrderE0EjyNS1_21identity_decomposer_tEEEvPT2_PKT1_SB_iiT3_
.visible .entry _ZN3cub18CUB_300001_SM_10006detail10radix_sort30DeviceRadixSortHistogramKernelINS1_5radix10policy_hubIjNS0_8NullTypeEyE10Policy1000ELNS0_9SortOrderE0EjyNS1_21identity_decomposer_tEEEvPT2_PKT1_SB_iiT3_(
	.param .u64 .ptr .align 1 _ZN3cub18CUB_300001_SM_10006detail10radix_sort30DeviceRadixSortHistogramKernelINS1_5radix10policy_hubIjNS0_8NullTypeEyE10Policy1000ELNS0_9SortOrderE0EjyNS1_21identity_decomposer_tEEEvPT2_PKT1_SB_iiT3__param_0,
	.param .u64 .ptr .align 1 _ZN3cub18CUB_300001_SM_10006detail10radix_sort30DeviceRadixSortHistogramKernelINS1_5radix10policy_hubIjNS0_8NullTypeEyE10Policy1000ELNS0_9SortOrderE0EjyNS1_21identity_decomposer_tEEEvPT2_PKT1_SB_iiT3__param_1,
	.param .u64 _ZN3cub18CUB_300001_SM_10006detail10radix_sort30DeviceRadixSortHistogramKernelINS1_5radix10policy_hubIjNS0_8NullTypeEyE10Policy1000ELNS0_9SortOrderE0EjyNS1_21identity_decomposer_tEEEvPT2_PKT1_SB_iiT3__param_2,
	.param .u32 _ZN3cub18CUB_300001_SM_10006detail10radix_sort30DeviceRadixSortHistogramKernelINS1_5radix10policy_hubIjNS0_8NullTypeEyE10Policy1000ELNS0_9SortOrderE0EjyNS1_21identity_decomposer_tEEEvPT2_PKT1_SB_iiT3__param_3,
	.param .u32 _ZN3cub18CUB_300001_SM_10006detail10radix_sort30DeviceRadixSortHistogramKernelINS1_5radix10policy_hubIjNS0_8NullTypeEyE10Policy1000ELNS0_9SortOrderE0EjyNS1_21identity_decomposer_tEEEvPT2_PKT1_SB_iiT3__param_4,
	.param .align 1 .b8 _ZN3cub18CUB_300001_SM_10006detail10radix_sort30DeviceRadixSortHistogramKernelINS1_5radix10policy_hubIjNS0_8NullTypeEyE10Policy1000ELNS0_9SortOrderE0EjyNS1_21identity_decomposer_tEEEvPT2_PKT1_SB_iiT3__param_5[1]
)
.maxntid 128
{
	.reg .pred 	%p<91>;
	.reg .b32 	%r<470>;
	.reg .b64 	%rd<137>;
	// demoted variable
	.shared .align 4 .b8 _ZZN3cub18CUB_300001_SM_10006detail10radix_sort30DeviceRadixSortHistogramKernelINS1_5radix10policy_hubIjNS0_8NullTypeEyE10Policy1000ELNS0_9SortOrderE0EjyNS1_21identity_decomposer_tEEEvPT2_PKT1_SB_iiT3_E12temp_storage[4096];
	ld.param.u64 	%rd18, [_ZN3cub18CUB_300001_SM_10006detail10radix_sort30DeviceRadixSortHistogramKernelINS1_5radix10policy_hubIjNS0_8NullTypeEyE10Policy1000ELNS0_9SortOrderE0EjyNS1_21identity_decomposer_tEEEvPT2_PKT1_SB_iiT3__param_0];
	ld.param.u64 	%rd19, [_ZN3cub18CUB_300001_SM_10006detail10radix_sort30DeviceRadixSortHistogramKernelINS1_5radix10policy_hubIjNS0_8NullTypeEyE10Policy1000ELNS0_9SortOrderE0EjyNS1_21identity_decomposer_tEEEvPT2_PKT1_SB_iiT3__param_1];
	ld.param.u64 	%rd17, [_ZN3cub18CUB_300001_SM_10006detail10radix_sort30DeviceRadixSortHistogramKernelINS1_5radix10policy_hubIjNS0_8NullTypeEyE10Policy1000ELNS0_9SortOrderE0EjyNS1_21identity_decomposer_tEEEvPT2_PKT1_SB_iiT3__param_2];
	ld.param.u32 	%r158, [_ZN3cub18CUB_300001_SM_10006detail10radix_sort30DeviceRadixSortHistogramKernelINS1_5radix10policy_hubIjNS0_8NullTypeEyE10Policy1000ELNS0_9SortOrderE0EjyNS1_21identity_decomposer_tEEEvPT2_PKT1_SB_iiT3__param_3];
	ld.param.u32 	%r159, [_ZN3cub18CUB_300001_SM_10006detail10radix_sort30DeviceRadixSortHistogramKernelINS1_5radix10policy_hubIjNS0_8NullTypeEyE10Policy1000ELNS0_9SortOrderE0EjyNS1_21identity_decomposer_tEEEvPT2_PKT1_SB_iiT3__param_4];
	cvta.to.global.u64 	%rd1, %rd19;
	cvta.to.global.u64 	%rd2, %rd18;
	setp.eq.s64 	%p2, %rd17, 0;
	@%p2 bra 	$L__BB7_153;
	sub.s32 	%r160, %r159, %r158;
	add.s32 	%r161, %r160, 7;
	shr.s32 	%r162, %r161, 31;
	shr.u32 	%r163, %r162, 29;
	add.s32 	%r164, %r161, %r163;
	shr.s32 	%r165, %r164, 3;
	mov.u32 	%r166, %tid.x;
	setp.gt.u32 	%p3, %r166, 255;
	setp.lt.s32 	%p4, %r161, 8;
	mov.u32 	%r167, %ctaid.x;
	shl.b32 	%r168, %r167, 11;
	cvt.u64.u32 	%rd3, %r168;
	mov.u32 	%r169, %nctaid.x;
	shl.b32 	%r170, %r169, 11;
	cvt.u64.u32 	%rd4, %r170;
	add.s32 	%r1, %r165, -1;
	and.b32  	%r2, %r165, 15;
	and.b32  	%r3, %r165, 7;
	add.s32 	%r4, %r3, -1;
	and.b32  	%r5, %r165, 3;
	or.pred  	%p1, %p3, %p4;
	shl.b32 	%r171, %r166, 2;
	mov.u32 	%r172, _ZZN3cub18CUB_300001_SM_10006detail10radix_sort30DeviceRadixSortHistogramKernelINS1_5radix10policy_hubIjNS0_8NullTypeEyE10Policy1000ELNS0_9SortOrderE0EjyNS1_21identity_decomposer_tEEEvPT2_PKT1_SB_iiT3_E12temp_storage;
	add.s32 	%r6, %r172, %r171;
	and.b32  	%r7, %r165, 268435440;
	cvt.u64.u32 	%rd5, %r166;
	add.s32 	%r8, %r166, 128;
	add.s32 	%r9, %r166, 256;
	add.s32 	%r10, %r166, 384;
	add.s32 	%r11, %r166, 512;
	add.s32 	%r12, %r166, 640;
	add.s32 	%r13, %r166, 768;
	add.s32 	%r14, %r166, 1280;
	add.s32 	%r15, %r166, 1920;
	and.b32  	%r16, %r165, 268435448;
	and.b32  	%r17, %r165, 1;
	neg.s32 	%r18, %r7;
	add.s32 	%r19, %r6, 8192;
	add.s64 	%rd21, %rd17, -1;
	shr.u64 	%rd22, %rd21, 30;
	add.s64 	%rd23, %rd22, 1;
	min.u64 	%rd6, %rd23, %rd17;
	mov.b64 	%rd135, 0;
$L__BB7_2:
	@%p1 bra 	$L__BB7_30;
	setp.lt.u32 	%p5, %r1, 15;
	mov.b32 	%r423, 0;
	@%p5 bra 	$L__BB7_6;
	mov.u32 	%r420, %r19;
	mov.u32 	%r421, %r18;
$L__BB7_5:
	.pragma "nounroll";
	mov.b32 	%r174, 0;
	st.shared.u32 	[%r420+-8192], %r174;
	st.shared.u32 	[%r420+-7168], %r174;
	st.shared.u32 	[%r420+-6144], %r174;
	st.shared.u32 	[%r420+-5120], %r174;
	st.shared.u32 	[%r420+-4096], %r174;
	st.shared.u32 	[%r420+-3072], %r174;
	st.shared.u32 	[%r420+-2048], %r174;
	st.shared.u32 	[%r420+-1024], %r174;
	st.shared.u32 	[%r420], %r174;
	st.shared.u32 	[%r420+1024], %r174;
	st.shared.u32 	[%r420+2048], %r174;
	st.shared.u32 	[%r420+3072], %r174;
	st.shared.u32 	[%r420+4096], %r174;
	st.shared.u32 	[%r420+5120], %r174;
	st.shared.u32 	[%r420+6144], %r174;
	st.shared.u32 	[%r420+7168], %r174;
	add.s32 	%r421, %r421, 16;
	add.s32 	%r420, %r420, 16384;
	setp.ne.s32 	%p6, %r421, 0;
	mov.u32 	%r423, %r7;
	@%p6 bra 	$L__BB7_5;
$L__BB7_6:
	add.s32 	%r25, %r2, -1;
	setp.eq.s32 	%p7, %r2, 0;
	@%p7 bra 	$L__BB7_16;
	setp.lt.u32 	%p8, %r25, 7;
	@%p8 bra 	$L__BB7_9;
	shl.b32 	%r175, %r423, 10;
	add.s32 	%r176, %r6, %r175;
	mov.b32 	%r177, 0;
	st.shared.u32 	[%r176], %r177;
	st.shared.u32 	[%r176+1024], %r177;
	st.shared.u32 	[%r176+2048], %r177;
	st.shared.u32 	[%r176+3072], %r177;
	st.shared.u32 	[%r176+4096], %r177;
	st.shared.u32 	[%r176+5120], %r177;
	st.shared.u32 	[%r176+6144], %r177;
	st.shared.u32 	[%r176+7168], %r177;
	add.s32 	%r423, %r423, 8;
$L__BB7_9:
	setp.eq.s32 	%p9, %r3, 0;
	@%p9 bra 	$L__BB7_16;
	setp.lt.u32 	%p10, %r4, 3;
	@%p10 bra 	$L__BB7_12;
	shl.b32 	%r178, %r423, 10;
	add.s32 	%r179, %r6, %r178;
	mov.b32 	%r180, 0;
	st.shared.u32 	[%r179], %r180;
	st.shared.u32 	[%r179+1024], %r180;
	st.shared.u32 	[%r179+2048], %r180;
	st.shared.u32 	[%r179+3072], %r180;
	add.s32 	%r423, %r423, 4;
$L__BB7_12:
	setp.eq.s32 	%p11, %r5, 0;
	@%p11 bra 	$L__BB7_16;
	setp.eq.s32 	%p12, %r5, 1;
	shl.b32 	%r181, %r423, 10;
	add.s32 	%r30, %r6, %r181;
	mov.b32 	%r182, 0;
	st.shared.u32 	[%r30], %r182;
	@%p12 bra 	$L__BB7_16;
	setp.eq.s32 	%p13, %r5, 2;
	mov.b32 	%r183, 0;
	st.shared.u32 	[%r30+1024], %r183;
	@%p13 bra 	$L__BB7_16;
	mov.b32 	%r184, 0;
	st.shared.u32 	[%r30+2048], %r184;
$L__BB7_16:
	cvt.u32.u64 	%r185, %rd5;
	setp.gt.u32 	%p14, %r185, 127;
	@%p14 bra 	$L__BB7_30;
	setp.lt.u32 	%p15, %r1, 15;
	mov.b32 	%r427, 0;
	@%p15 bra 	$L__BB7_20;
	mov.b32 	%r425, 0;
$L__BB7_19:
	.pragma "nounroll";
	shl.b32 	%r188, %r425, 10;
	add.s32 	%r189, %r6, %r188;
	mov.b32 	%r190, 0;
	st.shared.u32 	[%r189+512], %r190;
	st.shared.u32 	[%r189+1536], %r190;
	st.shared.u32 	[%r189+2560], %r190;
	st.shared.u32 	[%r189+3584], %r190;
	st.shared.u32 	[%r189+4608], %r190;
	st.shared.u32 	[%r189+5632], %r190;
	st.shared.u32 	[%r189+6656], %r190;
	st.shared.u32 	[%r189+7680], %r190;
	st.shared.u32 	[%r189+8704], %r190;
	st.shared.u32 	[%r189+9728], %r190;
	st.shared.u32 	[%r189+10752], %r190;
	st.shared.u32 	[%r189+11776], %r190;
	st.shared.u32 	[%r189+12800], %r190;
	st.shared.u32 	[%r189+13824], %r190;
	st.shared.u32 	[%r189+14848], %r190;
	st.shared.u32 	[%r189+15872], %r190;
	add.s32 	%r425, %r425, 16;
	setp.ne.s32 	%p16, %r425, %r7;
	mov.u32 	%r427, %r7;
	@%p16 bra 	$L__BB7_19;
$L__BB7_20:
	setp.eq.s32 	%p17, %r2, 0;
	@%p17 bra 	$L__BB7_30;
	setp.lt.u32 	%p18, %r25, 7;
	@%p18 bra 	$L__BB7_23;
	shl.b32 	%r191, %r427, 10;
	add.s32 	%r192, %r6, %r191;
	mov.b32 	%r193, 0;
	st.shared.u32 	[%r192+512], %r193;
	st.shared.u32 	[%r192+1536], %r193;
	st.shared.u32 	[%r192+2560], %r193;
	st.shared.u32 	[%r192+3584], %r193;
	st.shared.u32 	[%r192+4608], %r193;
	st.shared.u32 	[%r192+5632], %r193;
	st.shared.u32 	[%r192+6656], %r193;
	st.shared.u32 	[%r192+7680], %r193;
	add.s32 	%r427, %r427, 8;
$L__BB7_23:
	setp.eq.s32 	%p19, %r3, 0;
	@%p19 bra 	$L__BB7_30;
	setp.lt.u32 	%p20, %r4, 3;
	@%p20 bra 	$L__BB7_26;
	shl.b32 	%r194, %r427, 10;
	add.s32 	%r195, %r6, %r194;
	mov.b32 	%r196, 0;
	st.shared.u32 	[%r195+512], %r196;
	st.shared.u32 	[%r195+1536], %r196;
	st.shared.u32 	[%r195+2560], %r196;
	st.shared.u32 	[%r195+3584], %r196;
	add.s32 	%r427, %r427, 4;
$L__BB7_26:
	setp.eq.s32 	%p21, %r5, 0;
	@%p21 bra 	$L__BB7_30;
	setp.eq.s32 	%p22, %r5, 1;
	shl.b32 	%r197, %r427, 10;
	add.s32 	%r38, %r6, %r197;
	mov.b32 	%r198, 0;
	st.shared.u32 	[%r38+512], %r198;
	@%p22 bra 	$L__BB7_30;
	setp.eq.s32 	%p23, %r5, 2;
	mov.b32 	%r199, 0;
	st.shared.u32 	[%r38+1536], %r199;
	@%p23 bra 	$L__BB7_30;
	mov.b32 	%r200, 0;
	st.shared.u32 	[%r38+2560], %r200;
$L__BB7_30:
	bar.sync 	0;
	bar.sync 	0;
	shl.b64 	%rd8, %rd135, 30;
	sub.s64 	%rd24, %rd17, %rd8;
	min.u64 	%rd9, %rd24, 1073741824;
	setp.le.u64 	%p24, %rd9, %rd3;
	@%p24 bra 	$L__BB7_70;
	mov.u64 	%rd136, %rd3;
$L__BB7_32:
	add.s64 	%rd11, %rd136, %rd8;
	sub.s64 	%rd12, %rd17, %rd11;
	setp.lt.u64 	%p25, %rd12, 2048;
	@%p25 bra 	$L__BB7_34;
	add.s64 	%rd27, %rd11, %rd5;
	shl.b64 	%rd28, %rd27, 2;
	add.s64 	%rd29, %rd1, %rd28;
	ld.global.u32 	%r459, [%rd29];
	ld.global.u32 	%r458, [%rd29+512];
	ld.global.u32 	%r457, [%rd29+1024];
	ld.global.u32 	%r456, [%rd29+1536];
	ld.global.u32 	%r455, [%rd29+2048];
	ld.global.u32 	%r454, [%rd29+2560];
	ld.global.u32 	%r453, [%rd29+3072];
	ld.global.u32 	%r452, [%rd29+3584];
	ld.global.u32 	%r451, [%rd29+4096];
	ld.global.u32 	%r450, [%rd29+4608];
	ld.global.u32 	%r449, [%rd29+5120];
	ld.global.u32 	%r448, [%rd29+5632];
	ld.global.u32 	%r447, [%rd29+6144];
	ld.global.u32 	%r446, [%rd29+6656];
	ld.global.u32 	%r445, [%rd29+7168];
	ld.global.u32 	%r444, [%rd29+7680];
	bra.uni 	$L__BB7_66;
$L__BB7_34:
	cvt.u32.u64 	%r202, %rd5;
	cvt.u32.u64 	%r55, %rd12;
	setp.ge.s32 	%p26, %r202, %r55;
	add.s64 	%rd25, %rd11, %rd5;
	shl.b64 	%rd26, %rd25, 2;
	add.s64 	%rd13, %rd1, %rd26;
	mov.b32 	%r459, -1;
	@%p26 bra 	$L__BB7_36;
	ld.global.u32 	%r459, [%rd13];
$L__BB7_36:
	setp.ge.s32 	%p27, %r8, %r55;
	mov.b32 	%r458, -1;
	@%p27 bra 	$L__BB7_38;
	ld.global.u32 	%r458, [%rd13+512];
$L__BB7_38:
	setp.ge.s32 	%p28, %r9, %r55;
	mov.b32 	%r457, -1;
	@%p28 bra 	$L__BB7_40;
	ld.global.u32 	%r457, [%rd13+1024];
$L__BB7_40:
	setp.ge.s32 	%p29, %r10, %r55;
	mov.b32 	%r456, -1;
	@%p29 bra 	$L__BB7_42;
	ld.global.u32 	%r456, [%rd13+1536];
$L__BB7_42:
	setp.ge.s32 	%p30, %r11, %r55;
	mov.b32 	%r455, -1;
	@%p30 bra 	$L__BB7_44;
	ld.global.u32 	%r455, [%rd13+2048];
$L__BB7_44:
	setp.ge.s32 	%p31, %r12, %r55;
	mov.b32 	%r454, -1;
	@%p31 bra 	$L__BB7_46;
	ld.global.u32 	%r454, [%rd13+2560];
$L__BB7_46:
	setp.ge.s32 	%p32, %r13, %r55;
	mov.b32 	%r453, -1;
	@%p32 bra 	$L__BB7_48;
	ld.global.u32 	%r453, [%rd13+3072];
$L__BB7_48:
	mov.u32 	%r210, %tid.x;
	add.s32 	%r211, %r210, 896;
	setp.ge.s32 	%p33, %r211, %r55;
	mov.b32 	%r452, -1;
	@%p33 bra 	$L__BB7_50;
	ld.global.u32 	%r452, [%rd13+3584];
$L__BB7_50:
	or.b32  	%r214, %r210, 1024;
	setp.ge.s32 	%p34, %r214, %r55;
	mov.b32 	%r451, -1;
	@%p34 bra 	$L__BB7_52;
	ld.global.u32 	%r451, [%rd13+4096];
$L__BB7_52:
	add.s32 	%r217, %r210, 1152;
	setp.ge.s32 	%p35, %r217, %r55;
	mov.b32 	%r450, -1;
	@%p35 bra 	$L__BB7_54;
	ld.global.u32 	%r450, [%rd13+4608];
$L__BB7_54:
	setp.ge.s32 	%p36, %r14, %r55;
	mov.b32 	%r449, -1;
	@%p36 bra 	$L__BB7_56;
	ld.global.u32 	%r449, [%rd13+5120];
$L__BB7_56:
	add.s32 	%r221, %r210, 1408;
	setp.ge.s32 	%p37, %r221, %r55;
	mov.b32 	%r448, -1;
	@%p37 bra 	$L__BB7_58;
	ld.global.u32 	%r448, [%rd13+5632];
$L__BB7_58:
	add.s32 	%r224, %r210, 1536;
	setp.ge.s32 	%p38, %r224, %r55;
	mov.b32 	%r447, -1;
	@%p38 bra 	$L__BB7_60;
	ld.global.u32 	%r447, [%rd13+6144];
$L__BB7_60:
	add.s32 	%r227, %r210, 1664;
	setp.ge.s32 	%p39, %r227, %r55;
	mov.b32 	%r446, -1;
	@%p39 bra 	$L__BB7_62;
	ld.global.u32 	%r446, [%rd13+6656];
$L__BB7_62:
	add.s32 	%r230, %r210, 1792;
	setp.ge.s32 	%p40, %r230, %r55;
	mov.b32 	%r445, -1;
	@%p40 bra 	$L__BB7_64;
	ld.global.u32 	%r445, [%rd13+7168];
$L__BB7_64:
	setp.ge.s32 	%p41, %r15, %r55;
	mov.b32 	%r444, -1;
	@%p41 bra 	$L__BB7_66;
	ld.global.u32 	%r444, [%rd13+7680];
$L__BB7_66:
	setp.le.s32 	%p42, %r159, %r158;
	@%p42 bra 	$L__BB7_69;
	mov.b32 	%r460, 0;
	mov.u32 	%r461, %r158;
$L__BB7_68:
	sub.s32 	%r233, %r159, %r461;
	shl.b32 	%r234, %r460, 10;
	mov.u32 	%r235, _ZZN3cub18CUB_300001_SM_10006detail10radix_sort30DeviceRadixSortHistogramKernelINS1_5radix10policy_hubIjNS0_8NullTypeEyE10Policy1000ELNS0_9SortOrderE0EjyNS1_21identity_decomposer_tEEEvPT2_PKT1_SB_iiT3_E12temp_storage;
	add.s32 	%r236, %r235, %r234;
	min.s32 	%r237, %r233, 8;
	mov.b32 	%r238, -1;
	shl.b32 	%r239, %r238, %r237;
	not.b32 	%r240, %r239;
	shr.u32 	%r241, %r459, %r461;
	and.b32  	%r242, %r241, %r240;
	shl.b32 	%r243, %r242, 2;
	add.s32 	%r244, %r236, %r243;
	atom.shared.add.u32 	%r245, [%r244], 1;
	shr.u32 	%r246, %r458, %r461;
	and.b32  	%r247, %r246, %r240;
	shl.b32 	%r248, %r247, 2;
	add.s32 	%r249, %r236, %r248;
	atom.shared.add.u32 	%r250, [%r249], 1;
	shr.u32 	%r251, %r457, %r461;
	and.b32  	%r252, %r251, %r240;
	shl.b32 	%r253, %r252, 2;
	add.s32 	%r254, %r236, %r253;
	atom.shared.add.u32 	%r255, [%r254], 1;
	shr.u32 	%r256, %r456, %r461;
	and.b32  	%r257, %r256, %r240;
	shl.b32 	%r258, %r257, 2;
	add.s32 	%r259, %r236, %r258;
	atom.shared.add.u32 	%r260, [%r259], 1;
	shr.u32 	%r261, %r455, %r461;
	and.b32  	%r262, %r261, %r240;
	shl.b32 	%r263, %r262, 2;
	add.s32 	%r264, %r236, %r263;
	atom.shared.add.u32 	%r265, [%r264], 1;
	shr.u32 	%r266, %r454, %r461;
	and.b32  	%r267, %r266, %r240;
	shl.b32 	%r268, %r267, 2;
	add.s32 	%r269, %r236, %r268;
	atom.shared.add.u32 	%r270, [%r269], 1;
	shr.u32 	%r271, %r453, %r461;
	and.b32  	%r272, %r271, %r240;
	shl.b32 	%r273, %r272, 2;
	add.s32 	%r274, %r236, %r273;
	atom.shared.add.u32 	%r275, [%r274], 1;
	shr.u32 	%r276, %r452, %r461;
	and.b32  	%r277, %r276, %r240;
	shl.b32 	%r278, %r277, 2;
	add.s32 	%r279, %r236, %r278;
	atom.shared.add.u32 	%r280, [%r279], 1;
	shr.u32 	%r281, %r451, %r461;
	and.b32  	%r282, %r281, %r240;
	shl.b32 	%r283, %r282, 2;
	add.s32 	%r284, %r236, %r283;
	atom.shared.add.u32 	%r285, [%r284], 1;
	shr.u32 	%r286, %r450, %r461;
	and.b32  	%r287, %r286, %r240;
	shl.b32 	%r288, %r287, 2;
	add.s32 	%r289, %r236, %r288;
	atom.shared.add.u32 	%r290, [%r289], 1;
	shr.u32 	%r291, %r449, %r461;
	and.b32  	%r292, %r291, %r240;
	shl.b32 	%r293, %r292, 2;
	add.s32 	%r294, %r236, %r293;
	atom.shared.add.u32 	%r295, [%r294], 1;
	shr.u32 	%r296, %r448, %r461;
	and.b32  	%r297, %r296, %r240;
	shl.b32 	%r298, %r297, 2;
	add.s32 	%r299, %r236, %r298;
	atom.shared.add.u32 	%r300, [%r299], 1;
	shr.u32 	%r301, %r447, %r461;
	and.b32  	%r302, %r301, %r240;
	shl.b32 	%r303, %r302, 2;
	add.s32 	%r304, %r236, %r303;
	atom.shared.add.u32 	%r305, [%r304], 1;
	shr.u32 	%r306, %r446, %r461;
	and.b32  	%r307, %r306, %r240;
	shl.b32 	%r308, %r307, 2;
	add.s32 	%r309, %r236, %r308;
	atom.shared.add.u32 	%r310, [%r309], 1;
	shr.u32 	%r311, %r445, %r461;
	and.b32  	%r312, %r311, %r240;
	shl.b32 	%r313, %r312, 2;
	add.s32 	%r314, %r236, %r313;
	atom.shared.add.u32 	%r315, [%r314], 1;
	shr.u32 	%r316, %r444, %r461;
	and.b32  	%r317, %r316, %r240;
	shl.b32 	%r318, %r317, 2;
	add.s32 	%r319, %r236, %r318;
	atom.shared.add.u32 	%r320, [%r319], 1;
	add.s32 	%r461, %r461, 8;
	add.s32 	%r460, %r460, 1;
	setp.lt.s32 	%p43, %r461, %r159;
	@%p43 bra 	$L__BB7_68;
$L__BB7_69:
	add.s64 	%rd136, %rd136, %rd4;
	setp.lt.u64 	%p44, %rd136, %rd9;
	@%p44 bra 	$L__BB7_32;
$L__BB7_70:
	bar.sync 	0;
	@%p1 bra 	$L__BB7_152;
	setp.lt.u32 	%p45, %r1, 7;
	mov.b32 	%r464, 0;
	@%p45 bra 	$L__BB7_90;
	mov.b32 	%r462, 0;
$L__BB7_73:
	.pragma "nounroll";
	shl.b32 	%r323, %r462, 10;
	add.s32 	%r108, %r6, %r323;
	ld.shared.u32 	%r109, [%r108];
	setp.eq.s32 	%p46, %r109, 0;
	@%p46 bra 	$L__BB7_75;
	cvt.u32.u64 	%r324, %rd5;
	shl.b32 	%r325, %r462, 8;
	add.s32 	%r326, %r325, %r324;
	mul.wide.u32 	%rd30, %r326, 8;
	add.s64 	%rd31, %rd2, %rd30;
	cvt.u64.u32 	%rd32, %r109;
	atom.global.add.u64 	%rd33, [%rd31], %rd32;
$L__BB7_75:
	ld.shared.u32 	%r110, [%r108+1024];
	setp.eq.s32 	%p47, %r110, 0;
	@%p47 bra 	$L__BB7_77;
	cvt.u32.u64 	%r327, %rd5;
	shl.b32 	%r328, %r462, 8;
	add.s32 	%r329, %r328, %r327;
	add.s32 	%r330, %r329, 256;
	mul.wide.u32 	%rd34, %r330, 8;
	add.s64 	%rd35, %rd2, %rd34;
	cvt.u64.u32 	%rd36, %r110;
	atom.global.add.u64 	%rd37, [%rd35], %rd36;
$L__BB7_77:
	ld.shared.u32 	%r111, [%r108+2048];
	setp.eq.s32 	%p48, %r111, 0;
	@%p48 bra 	$L__BB7_79;
	cvt.u32.u64 	%r331, %rd5;
	shl.b32 	%r332, %r462, 8;
	add.s32 	%r333, %r332, %r331;
	add.s32 	%r334, %r333, 512;
	mul.wide.u32 	%rd38, %r334, 8;
	add.s64 	%rd39, %rd2, %rd38;
	cvt.u64.u32 	%rd40, %r111;
	atom.global.add.u64 	%rd41, [%rd39], %rd40;
$L__BB7_79:
	ld.shared.u32 	%r112, [%r108+3072];
	setp.eq.s32 	%p49, %r112, 0;
	@%p49 bra 	$L__BB7_81;
	cvt.u32.u64 	%r335, %rd5;
	shl.b32 	%r336, %r462, 8;
	add.s32 	%r337, %r336, %r335;
	add.s32 	%r338, %r337, 768;
	mul.wide.u32 	%rd42, %r338, 8;
	add.s64 	%rd43, %rd2, %rd42;
	cvt.u64.u32 	%rd44, %r112;
	atom.global.add.u64 	%rd45, [%rd43], %rd44;
$L__BB7_81:
	ld.shared.u32 	%r113, [%r108+4096];
	setp.eq.s32 	%p50, %r113, 0;
	@%p50 bra 	$L__BB7_83;
	cvt.u32.u64 	%r339, %rd5;
	shl.b32 	%r340, %r462, 8;
	add.s32 	%r341, %r340, %r339;
	add.s32 	%r342, %r341, 1024;
	mul.wide.u32 	%rd46, %r342, 8;
	add.s64 	%rd47, %rd2, %rd46;
	cvt.u64.u32 	%rd48, %r113;
	atom.global.add.u64 	%rd49, [%rd47], %rd48;
$L__BB7_83:
	ld.shared.u32 	%r114, [%r108+5120];
	setp.eq.s32 	%p51, %r114, 0;
	@%p51 bra 	$L__BB7_85;
	cvt.u32.u64 	%r343, %rd5;
	shl.b32 	%r344, %r462, 8;
	add.s32 	%r345, %r344, %r343;
	add.s32 	%r346, %r345, 1280;
	mul.wide.u32 	%rd50, %r346, 8;
	add.s64 	%rd51, %rd2, %rd50;
	cvt.u64.u32 	%rd52, %r114;
	atom.global.add.u64 	%rd53, [%rd51], %rd52;
$L__BB7_85:
	ld.shared.u32 	%r115, [%r108+6144];
	setp.eq.s32 	%p52, %r115, 0;
	@%p52 bra 	$L__BB7_87;
	cvt.u32.u64 	%r347, %rd5;
	shl.b32 	%r348, %r462, 8;
	add.s32 	%r349, %r348, %r347;
	add.s32 	%r350, %r349, 1536;
	mul.wide.u32 	%rd54, %r350, 8;
	add.s64 	%rd55, %rd2, %rd54;
	cvt.u64.u32 	%rd56, %r115;
	atom.global.add.u64 	%rd57, [%rd55], %rd56;
$L__BB7_87:
	ld.shared.u32 	%r116, [%r108+7168];
	setp.eq.s32 	%p53, %r116, 0;
	@%p53 bra 	$L__BB7_89;
	cvt.u32.u64 	%r351, %rd5;
	shl.b32 	%r352, %r462, 8;
	add.s32 	%r353, %r352, %r351;
	add.s32 	%r354, %r353, 1792;
	mul.wide.u32 	%rd58, %r354, 8;
	add.s64 	%rd59, %rd2, %rd58;
	cvt.u64.u32 	%rd60, %r116;
	atom.global.add.u64 	%rd61, [%rd59], %rd60;
$L__BB7_89:
	add.s32 	%r462, %r462, 8;
	setp.ne.s32 	%p54, %r462, %r16;
	mov.u32 	%r464, %r16;
	@%p54 bra 	$L__BB7_73;
$L__BB7_90:
	add.s32 	%r119, %r5, -1;
	setp.eq.s32 	%p55, %r3, 0;
	@%p55 bra 	$L__BB7_111;
	setp.lt.u32 	%p56, %r4, 3;
	@%p56 bra 	$L__BB7_101;
	shl.b32 	%r355, %r464, 10;
	add.s32 	%r120, %r6, %r355;
	ld.shared.u32 	%r121, [%r120];
	setp.eq.s32 	%p57, %r121, 0;
	@%p57 bra 	$L__BB7_94;
	cvt.u32.u64 	%r356, %rd5;
	shl.b32 	%r357, %r464, 8;
	add.s32 	%r358, %r357, %r356;
	mul.wide.u32 	%rd62, %r358, 8;
	add.s64 	%rd63, %rd2, %rd62;
	cvt.u64.u32 	%rd64, %r121;
	atom.global.add.u64 	%rd65, [%rd63], %rd64;
$L__BB7_94:
	ld.shared.u32 	%r122, [%r120+1024];
	setp.eq.s32 	%p58, %r122, 0;
	@%p58 bra 	$L__BB7_96;
	cvt.u32.u64 	%r359, %rd5;
	shl.b32 	%r360, %r464, 8;
	add.s32 	%r361, %r360, %r359;
	add.s32 	%r362, %r361, 256;
	mul.wide.u32 	%rd66, %r362, 8;
	add.s64 	%rd67, %rd2, %rd66;
	cvt.u64.u32 	%rd68, %r122;
	atom.global.add.u64 	%rd69, [%rd67], %rd68;
$L__BB7_96:
	ld.shared.u32 	%r123, [%r120+2048];
	setp.eq.s32 	%p59, %r123, 0;
	@%p59 bra 	$L__BB7_98;
	cvt.u32.u64 	%r363, %rd5;
	shl.b32 	%r364, %r464, 8;
	add.s32 	%r365, %r364, %r363;
	add.s32 	%r366, %r365, 512;
	mul.wide.u32 	%rd70, %r366, 8;
	add.s64 	%rd71, %rd2, %rd70;
	cvt.u64.u32 	%rd72, %r123;
	atom.global.add.u64 	%rd73, [%rd71], %rd72;
$L__BB7_98:
	ld.shared.u32 	%r124, [%r120+3072];
	setp.eq.s32 	%p60, %r124, 0;
	@%p60 bra 	$L__BB7_100;
	cvt.u32.u64 	%r367, %rd5;
	shl.b32 	%r368, %r464, 8;
	add.s32 	%r369, %r368, %r367;
	add.s32 	%r370, %r369, 768;
	mul.wide.u32 	%rd74, %r370, 8;
	add.s64 	%rd75, %rd2, %rd74;
	cvt.u64.u32 	%rd76, %r124;
	atom.global.add.u64 	%rd77, [%rd75], %rd76;
$L__BB7_100:
	add.s32 	%r464, %r464, 4;
$L__BB7_101:
	setp.eq.s32 	%p61, %r5, 0;
	@%p61 bra 	$L__BB7_111;
	setp.eq.s32 	%p62, %r119, 0;
	@%p62 bra 	$L__BB7_108;
	shl.b32 	%r371, %r464, 10;
	add.s32 	%r127, %r6, %r371;
	ld.shared.u32 	%r128, [%r127];
	setp.eq.s32 	%p63, %r128, 0;
	@%p63 bra 	$L__BB7_105;
	cvt.u32.u64 	%r372, %rd5;
	shl.b32 	%r373, %r464, 8;
	add.s32 	%r374, %r373, %r372;
	mul.wide.u32 	%rd78, %r374, 8;
	add.s64 	%rd79, %rd2, %rd78;
	cvt.u64.u32 	%rd80, %r128;
	atom.global.add.u64 	%rd81, [%rd79], %rd80;
$L__BB7_105:
	ld.shared.u32 	%r129, [%r127+1024];
	setp.eq.s32 	%p64, %r129, 0;
	@%p64 bra 	$L__BB7_107;
	cvt.u32.u64 	%r375, %rd5;
	shl.b32 	%r376, %r464, 8;
	add.s32 	%r377, %r376, %r375;
	add.s32 	%r378, %r377, 256;
	mul.wide.u32 	%rd82, %r378, 8;
	add.s64 	%rd83, %rd2, %rd82;
	cvt.u64.u32 	%rd84, %r129;
	atom.global.add.u64 	%rd85, [%rd83], %rd84;
$L__BB7_107:
	add.s32 	%r464, %r464, 2;
$L__BB7_108:
	setp.eq.s32 	%p65, %r17, 0;
	@%p65 bra 	$L__BB7_111;
	shl.b32 	%r379, %r464, 10;
	add.s32 	%r380, %r6, %r379;
	ld.shared.u32 	%r132, [%r380];
	setp.eq.s32 	%p66, %r132, 0;
	@%p66 bra 	$L__BB7_111;
	cvt.u32.u64 	%r381, %rd5;
	shl.b32 	%r382, %r464, 8;
	add.s32 	%r383, %r382, %r381;
	mul.wide.u32 	%rd86, %r383, 8;
	add.s64 	%rd87, %rd2, %rd86;
	cvt.u64.u32 	%rd88, %r132;
	atom.global.add.u64 	%rd89, [%rd87], %rd88;
$L__BB7_111:
	cvt.u32.u64 	%r384, %rd5;
	setp.gt.u32 	%p67, %r384, 127;
	@%p67 bra 	$L__BB7_152;
	setp.lt.u32 	%p68, %r1, 7;
	mov.b32 	%r468, 0;
	@%p68 bra 	$L__BB7_131;
	mov.b32 	%r466, 0;
$L__BB7_114:
	.pragma "nounroll";
	shl.b32 	%r388, %r466, 10;
	add.s32 	%r134, %r6, %r388;
	ld.shared.u32 	%r135, [%r134+512];
	setp.eq.s32 	%p69, %r135, 0;
	shl.b32 	%r389, %r466, 8;
	add.s32 	%r390, %r389, %r384;
	mul.wide.u32 	%rd90, %r390, 8;
	add.s64 	%rd15, %rd2, %rd90;
	@%p69 bra 	$L__BB7_116;
	cvt.u64.u32 	%rd91, %r135;
	atom.global.add.u64 	%rd92, [%rd15+1024], %rd91;
$L__BB7_116:
	ld.shared.u32 	%r136, [%r134+1536];
	setp.eq.s32 	%p70, %r136, 0;
	@%p70 bra 	$L__BB7_118;
	cvt.u64.u32 	%rd93, %r136;
	atom.global.add.u64 	%rd94, [%rd15+3072], %rd93;
$L__BB7_118:
	ld.shared.u32 	%r137, [%r134+2560];
	setp.eq.s32 	%p71, %r137, 0;
	@%p71 bra 	$L__BB7_120;
	cvt.u64.u32 	%rd95, %r137;
	atom.global.add.u64 	%rd96, [%rd15+5120], %rd95;
$L__BB7_120:
	ld.shared.u32 	%r138, [%r134+3584];
	setp.eq.s32 	%p72, %r138, 0;
	@%p72 bra 	$L__BB7_122;
	cvt.u64.u32 	%rd97, %r138;
	atom.global.add.u64 	%rd98, [%rd15+7168], %rd97;
$L__BB7_122:
	ld.shared.u32 	%r139, [%r134+4608];
	setp.eq.s32 	%p73, %r139, 0;
	@%p73 bra 	$L__BB7_124;
	cvt.u64.u32 	%rd99, %r139;
	atom.global.add.u64 	%rd100, [%rd15+9216], %rd99;
$L__BB7_124:
	ld.shared.u32 	%r140, [%r134+5632];
	setp.eq.s32 	%p74, %r140, 0;
	@%p74 bra 	$L__BB7_126;
	cvt.u64.u32 	%rd101, %r140;
	atom.global.add.u64 	%rd102, [%rd15+11264], %rd101;
$L__BB7_126:
	ld.shared.u32 	%r141, [%r134+6656];
	setp.eq.s32 	%p75, %r141, 0;
	@%p75 bra 	$L__BB7_128;
	cvt.u64.u32 	%rd103, %r141;
	atom.global.add.u64 	%rd104, [%rd15+13312], %rd103;
$L__BB7_128:
	ld.shared.u32 	%r142, [%r134+7680];
	setp.eq.s32 	%p76, %r142, 0;
	@%p76 bra 	$L__BB7_130;
	cvt.u64.u32 	%rd105, %r142;
	atom.global.add.u64 	%rd106, [%rd15+15360], %rd105;
$L__BB7_130:
	add.s32 	%r466, %r466, 8;
	setp.ne.s32 	%p77, %r466, %r16;
	mov.u32 	%r468, %r16;
	@%p77 bra 	$L__BB7_114;
$L__BB7_131:
	setp.eq.s32 	%p78, %r3, 0;
	@%p78 bra 	$L__BB7_152;
	setp.lt.u32 	%p79, %r4, 3;
	@%p79 bra 	$L__BB7_142;
	shl.b32 	%r391, %r468, 10;
	add.s32 	%r145, %r6, %r391;
	ld.shared.u32 	%r146, [%r145+512];
	setp.eq.s32 	%p80, %r146, 0;
	@%p80 bra 	$L__BB7_135;
	shl.b32 	%r393, %r468, 8;
	add.s32 	%r394, %r393, %r384;
	mul.wide.u32 	%rd107, %r394, 8;
	add.s64 	%rd108, %rd2, %rd107;
	cvt.u64.u32 	%rd109, %r146;
	atom.global.add.u64 	%rd110, [%rd108+1024], %rd109;
$L__BB7_135:
	ld.shared.u32 	%r147, [%r145+1536];
	setp.eq.s32 	%p81, %r147, 0;
	@%p81 bra 	$L__BB7_137;
	shl.b32 	%r396, %r468, 8;
	add.s32 	%r397, %r396, %r384;
	add.s32 	%r398, %r397, 256;
	mul.wide.u32 	%rd111, %r398, 8;
	add.s64 	%rd112, %rd2, %rd111;
	cvt.u64.u32 	%rd113, %r147;
	atom.global.add.u64 	%rd114, [%rd112+1024], %rd113;
$L__BB7_137:
	ld.shared.u32 	%r148, [%r145+2560];
	setp.eq.s32 	%p82, %r148, 0;
	@%p82 bra 	$L__BB7_139;
	shl.b32 	%r400, %r468, 8;
	add.s32 	%r401, %r400, %r384;
	add.s32 	%r402, %r401, 512;
	mul.wide.u32 	%rd115, %r402, 8;
	add.s64 	%rd116, %rd2, %rd115;
	cvt.u64.u32 	%rd117, %r148;
	atom.global.add.u64 	%rd118, [%rd116+1024], %rd117;
$L__BB7_139:
	ld.shared.u32 	%r149, [%r145+3584];
	setp.eq.s32 	%p83, %r149, 0;
	@%p83 bra 	$L__BB7_141;
	shl.b32 	%r404, %r468, 8;
	add.s32 	%r405, %r404, %r384;
	add.s32 	%r406, %r405, 768;
	mul.wide.u32 	%rd119, %r406, 8;
	add.s64 	%rd120, %rd2, %rd119;
	cvt.u64.u32 	%rd121, %r149;
	atom.global.add.u64 	%rd122, [%rd120+1024], %rd121;
$L__BB7_141:
	add.s32 	%r468, %r468, 4;
$L__BB7_142:
	setp.eq.s32 	%p84, %r5, 0;
	@%p84 bra 	$L__BB7_152;
	setp.eq.s32 	%p85, %r119, 0;
	@%p85 bra 	$L__BB7_149;
	shl.b32 	%r407, %r468, 10;
	add.s32 	%r152, %r6, %r407;
	ld.shared.u32 	%r153, [%r152+512];
	setp.eq.s32 	%p86, %r153, 0;
	@%p86 bra 	$L__BB7_146;
	shl.b32 	%r409, %r468, 8;
	add.s32 	%r410, %r409, %r384;
	mul.wide.u32 	%rd123, %r410, 8;
	add.s64 	%rd124, %rd2, %rd123;
	cvt.u64.u32 	%rd125, %r153;
	atom.global.add.u64 	%rd126, [%rd124+1024], %rd125;
$L__BB7_146:
	ld.shared.u32 	%r154, [%r152+1536];
	setp.eq.s32 	%p87, %r154, 0;
	@%p87 bra 	$L__BB7_148;
	shl.b32 	%r412, %r468, 8;
	add.s32 	%r413, %r412, %r384;
	add.s32 	%r414, %r413, 256;
	mul.wide.u32 	%rd127, %r414, 8;
	add.s64 	%rd128, %rd2, %rd127;
	cvt.u64.u32 	%rd129, %r154;
	atom.global.add.u64 	%rd130, [%rd128+1024], %rd129;
$L__BB7_148:
	add.s32 	%r468, %r468, 2;
$L__BB7_149:
	setp.eq.s32 	%p88, %r17, 0;
	@%p88 bra 	$L__BB7_152;
	shl.b32 	%r415, %r468, 10;
	add.s32 	%r416, %r6, %r415;
	ld.shared.u32 	%r157, [%r416+512];
	setp.eq.s32 	%p89, %r157, 0;
	@%p89 bra 	$L__BB7_152;
	shl.b32 	%r418, %r468, 8;
	add.s32 	%r419, %r418, %r384;
	mul.wide.u32 	%rd131, %r419, 8;
	add.s64 	%rd132, %rd2, %rd131;
	cvt.u64.u32 	%rd133, %r157;
	atom.global.add.u64 	%rd134, [%rd132+1024], %rd133;
$L__BB7_152:
	bar.sync 	0;
	add.s64 	%rd135, %rd135, 1;
	setp.ne.s64 	%p90, %rd135, %rd6;
	@%p90 bra 	$L__BB7_2;
$L__BB7_153:
	ret;

}
	// .globl	_ZN3cub18CUB_300001_SM_10006detail10radix_sort33DeviceRadixSortExclusiveSumKernelINS1_5radix10policy_hubIjNS0_8NullTypeEyE10Policy1000EyEEvPT0_
.visible .entry _ZN3cub18CUB_300001_SM_10006detail10radix_sort33DeviceRadixSortExclusiveSumKernelINS1_5radix10policy_hubIjNS0_8NullTypeEyE10Policy1000EyEEvPT0_(
	.param .u64 .ptr .align 1 _ZN3cub18CUB_300001_SM_10006detail10radix_sort33DeviceRadixSortExclusiveSumKernelINS1_5radix10policy_hubIjNS0_8NullTypeEyE10Policy1000EyEEvPT0__param_0
)
{
	.reg .pred 	%p<4>;
	.reg .b32 	%r<28>;
	.reg .b64 	%rd<54>;
	// demoted variable
	.shared .align 16 .b8 _ZZN3cub18CUB_300001_SM_10006detail10radix_sort33DeviceRadixSortExclusiveSumKernelINS1_5radix10policy_hubIjNS0_8NullTypeEyE10Policy1000EyEEvPT0_E12temp_storage[2336];
	ld.param.u64 	%rd5, [_ZN3cub18CUB_300001_SM_10006detail10radix_sort33DeviceRadixSortExclusiveSumKernelINS1_5radix10policy_hubIjNS0_8NullTypeEyE10Policy1000EyEEvPT0__param_0];
	cvta.to.global.u64 	%rd6, %rd5;
	mov.u32 	%r3, %ctaid.x;
	shl.b32 	%r4, %r3, 8;
	mov.u32 	%r1, %tid.x;
	setp.gt.u32 	%p1, %r1, 255;
	add.s32 	%r5, %r4, %r1;
	mul.wide.s32 	%rd7, %r5, 8;
	add.s64 	%rd1, %rd6, %rd7;
	@%p1 bra 	$L__BB8_2;
	ld.global.u64 	%rd53, [%rd1];
$L__BB8_2:
	shr.u32 	%r6, %r1, 3;
	add.s32 	%r7, %r6, %r1;
	shl.b32 	%r8, %r7, 3;
	mov.u32 	%r9, _ZZN3cub18CUB_300001_SM_10006detail10radix_sort33DeviceRadixSortExclusiveSumKernelINS1_5radix10policy_hubIjNS0_8NullTypeEyE10Policy1000EyEEvPT0_E12temp_storage;
	add.s32 	%r10, %r9, %r8;
	add.s32 	%r2, %r10, 16;
	st.shared.u64 	[%r10+16], %rd53;
	bar.sync 	0;
	setp.gt.u32 	%p2, %r1, 31;
	@%p2 bra 	$L__BB8_4;
	mad.lo.s32 	%r27, %r1, 72, %r9;
	ld.shared.u64 	%rd23, [%r27+16];
	ld.shared.u64 	%rd24, [%r27+24];
	ld.shared.u64 	%rd25, [%r27+32];
	ld.shared.u64 	%rd26, [%r27+40];
	ld.shared.u64 	%rd27, [%r27+48];
	ld.shared.u64 	%rd28, [%r27+56];
	ld.shared.u64 	%rd29, [%r27+64];
	ld.shared.u64 	%rd30, [%r27+72];
	add.s64 	%rd31, %rd24, %rd23;
	add.s64 	%rd32, %rd31, %rd25;
	add.s64 	%rd33, %rd32, %rd26;
	add.s64 	%rd34, %rd33, %rd27;
	add.s64 	%rd35, %rd34, %rd28;
	add.s64 	%rd36, %rd35, %rd29;
	add.s64 	%rd10, %rd36, %rd30;
	mov.b32 	%r11, 1;
	mov.b32 	%r24, 0;
	mov.b32 	%r25, -1;
	// begin inline asm
	{  .reg .u64 r0;  .reg .u32 lo;  .reg .u32 hi;  .reg .pred p;  mov.b64 {lo, hi}, %rd10;  shfl.sync.up.b32 lo|p, lo, %r11, %r24, %r25;  shfl.sync.up.b32 hi|p, hi, %r11, %r24, %r25;  mov.b64 r0, {lo, hi};  @p add.u64 r0, r0, %rd10;  mov.u64 %rd8, r0;}
	// end inline asm
	mov.b32 	%r14, 2;
	// begin inline asm
	{  .reg .u64 r0;  .reg .u32 lo;  .reg .u32 hi;  .reg .pred p;  mov.b64 {lo, hi}, %rd8;  shfl.sync.up.b32 lo|p, lo, %r14, %r24, %r25;  shfl.sync.up.b32 hi|p, hi, %r14, %r24, %r25;  mov.b64 r0, {lo, hi};  @p add.u64 r0, r0, %rd8;  mov.u64 %rd11, r0;}
	// end inline asm
	mov.b32 	%r17, 4;
	// begin inline asm
	{  .reg .u64 r0;  .reg .u32 lo;  .reg .u32 hi;  .reg .pred p;  mov.b64 {lo, hi}, %rd11;  shfl.sync.up.b32 lo|p, lo, %r17, %r24, %r25;  shfl.sync.up.b32 hi|p, hi, %r17, %r24, %r25;  mov.b64 r0, {lo, hi};  @p add.u64 r0, r0, %rd11;  mov.u64 %rd14, r0;}
	// end inline asm
	mov.b32 	%r20, 8;
	// begin inline asm
	{  .reg .u64 r0;  .reg .u32 lo;  .reg .u32 hi;  .reg .pred p;  mov.b64 {lo, hi}, %rd14;  shfl.sync.up.b32 lo|p, lo, %r20, %r24, %r25;  shfl.sync.up.b32 hi|p, hi, %r20, %r24, %r25;  mov.b64 r0, {lo, hi};  @p add.u64 r0, r0, %rd14;  mov.u64 %rd17, r0;}
	// end inline asm
	mov.b32 	%r23, 16;
	// begin inline asm
	{  .reg .u64 r0;  .reg .u32 lo;  .reg .u32 hi;  .reg .pred p;  mov.b64 {lo, hi}, %rd17;  shfl.sync.up.b32 lo|p, lo, %r23, %r24, %r25;  shfl.sync.up.b32 hi|p, hi, %r23, %r24, %r25;  mov.b64 r0, {lo, hi};  @p add.u64 r0, r0, %rd17;  mov.u64 %rd20, r0;}
	// end inline asm
	sub.s64 	%rd37, %rd20, %rd10;
	ld.shared.u64 	%rd38, [%r27+16];
	ld.shared.u64 	%rd39, [%r27+24];
	ld.shared.u64 	%rd40, [%r27+32];
	ld.shared.u64 	%rd41, [%r27+40];
	ld.shared.u64 	%rd42, [%r27+48];
	ld.shared.u64 	%rd43, [%r27+56];
	ld.shared.u64 	%rd44, [%r27+64];
	add.s64 	%rd45, %rd38, %rd37;
	add.s64 	%rd46, %rd39, %rd45;
	add.s64 	%rd47, %rd40, %rd46;
	add.s64 	%rd48, %rd41, %rd47;
	add.s64 	%rd49, %rd42, %rd48;
	add.s64 	%rd50, %rd43, %rd49;
	add.s64 	%rd51, %rd44, %rd50;
	st.shared.u64 	[%r27+16], %rd37;
	st.shared.u64 	[%r27+24], %rd45;
	st.shared.u64 	[%r27+32], %rd46;
	st.shared.u64 	[%r27+40], %rd47;
	st.shared.u64 	[%r27+48], %rd48;
	st.shared.u64 	[%r27+56], %rd49;
	st.shared.u64 	[%r27+64], %rd50;
	st.shared.u64 	[%r27+72], %rd51;
$L__BB8_4:
	setp.gt.u32 	%p3, %r1, 255;
	bar.sync 	0;
	@%p3 bra 	$L__BB8_6;
	ld.shared.u64 	%rd52, [%r2];
	st.global.u64 	[%rd1], %rd52;
$L__BB8_6:
	ret;

}
	// .globl	_ZN3cub18CUB_300001_SM_10006detail10radix_sort29DeviceRadixSortOnesweepKernelINS1_5radix10policy_hubIjNS0_8NullTypeEyE10Policy1000ELNS0_9SortOrderE0EjS6_yiiNS1_21identity_decomposer_tEEEvPT5_SC_PT3_PKSD_PT1_PKSH_PT2_PKSL_T4_iiT6_
.visible .entry _ZN3cub18CUB_300001_SM_10006detail10radix_sort29DeviceRadixSortOnesweepKernelINS1_5radix10policy_hubIjNS0_8NullTypeEyE10Policy1000ELNS0_9SortOrderE0EjS6_yiiNS1_21identity_decomposer_tEEEvPT5_SC_PT3_PKSD_PT1_PKSH_PT2_PKSL_T4_iiT6_(
	.param .u64 .ptr .align 1 _ZN3cub18CUB_300001_SM_10006detail10radix_sort29DeviceRadixSortOnesweepKernelINS1_5radix10policy_hubIjNS0_8NullTypeEyE10Policy1000ELNS0_9SortOrderE0EjS6_yiiNS1_21identity_decomposer_tEEEvPT5_SC_PT3_PKSD_PT1_PKSH_PT2_PKSL_T4_iiT6__param_0,
	.param .u64 .ptr .align 1 _ZN3cub18CUB_300001_SM_10006detail10radix_sort29DeviceRadixSortOnesweepKernelINS1_5radix10policy_hubIjNS0_8NullTypeEyE10Policy1000ELNS0_9SortOrderE0EjS6_yiiNS1_21identity_decomposer_tEEEvPT5_SC_PT3_PKSD_PT1_PKSH_PT2_PKSL_T4_iiT6__param_1,
	.param .u64 .ptr .align 1 _ZN3cub18CUB_300001_SM_10006detail10radix_sort29DeviceRadixSortOnesweepKernelINS1_5radix10policy_hubIjNS0_8NullTypeEyE10Policy1000ELNS0_9SortOrderE0EjS6_yiiNS1_21identity_decomposer_tEEEvPT5_SC_PT3_PKSD_PT1_PKSH_PT2_PKSL_T4_iiT6__param_2,
	.param .u64 .ptr .align 1 _ZN3cub18CUB_300001_SM_10006detail10radix_sort29DeviceRadixSortOnesweepKernelINS1_5radix10policy_hubIjNS0_8NullTypeEyE10Policy1000ELNS0_9SortOrderE0EjS6_yiiNS1_21identity_decomposer_tEEEvPT5_SC_PT3_PKSD_PT1_PKSH_PT2_PKSL_T4_iiT6__param_3,
	.param .u64 .ptr .align 1 _ZN3cub18CUB_300001_SM_10006detail10radix_sort29DeviceRadixSortOnesweepKernelINS1_5radix10policy_hubIjNS0_8NullTypeEyE10Policy1000ELNS0_9SortOrderE0EjS6_yiiNS1_21identity_decomposer_tEEEvPT5_SC_PT3_PKSD_PT1_PKSH_PT2_PKSL_T4_iiT6__param_4,
	.param .u64 .ptr .align 1 _ZN3cub18CUB_300001_SM_10006detail10radix_sort29DeviceRadixSortOnesweepKernelINS1_5radix10policy_hubIjNS0_8NullTypeEyE10Policy1000ELNS0_9SortOrderE0EjS6_yiiNS1_21identity_decomposer_tEEEvPT5_SC_PT3_PKSD_PT1_PKSH_PT2_PKSL_T4_iiT6__param_5,
	.param .u64 .ptr .align 1 _ZN3cub18CUB_300001_SM_10006detail10radix_sort29DeviceRadixSortOnesweepKernelINS1_5radix10policy_hubIjNS0_8NullTypeEyE10Policy1000ELNS0_9SortOrderE0EjS6_yiiNS1_21identity_decomposer_tEEEvPT5_SC_PT3_PKSD_PT1_PKSH_PT2_PKSL_T4_iiT6__param_6,
	.param .u64 .ptr .align 1 _ZN3cub18CUB_300001_SM_10006detail10radix_sort29DeviceRadixSortOnesweepKernelINS1_5radix10policy_hubIjNS0_8NullTypeEyE10Policy1000ELNS0_9SortOrderE0EjS6_yiiNS1_21identity_decomposer_tEEEvPT5_SC_PT3_PKSD_PT1_PKSH_PT2_PKSL_T4_iiT6__param_7,
	.param .u32 _ZN3cub18CUB_300001_SM_10006detail10radix_sort29DeviceRadixSortOnesweepKernelINS1_5radix10policy_hubIjNS0_8NullTypeEyE10Policy1000ELNS0_9SortOrderE0EjS6_yiiNS1_21identity_decomposer_tEEEvPT5_SC_PT3_PKSD_PT1_PKSH_PT2_PKSL_T4_iiT6__param_8,
	.param .u32 _ZN3cub18CUB_300001_SM_10006detail10radix_sort29DeviceRadixSortOnesweepKernelINS1_5radix10policy_hubIjNS0_8NullTypeEyE10Policy1000ELNS0_9SortOrderE0EjS6_yiiNS1_21identity_decomposer_tEEEvPT5_SC_PT3_PKSD_PT1_PKSH_PT2_PKSL_T4_iiT6__param_9,
	.param .u32 _ZN3cub18CUB_300001_SM_10006detail10radix_sort29DeviceRadixSortOnesweepKernelINS1_5radix10policy_hubIjNS0_8NullTypeEyE10Policy1000ELNS0_9SortOrderE0EjS6_yiiNS1_21identity_decomposer_tEEEvPT5_SC_PT3_PKSD_PT1_PKSH_PT2_PKSL_T4_iiT6__param_10,
	.param .align 1 .b8 _ZN3cub18CUB_300001_SM_10006detail10radix_sort29DeviceRadixSortOnesweepKernelINS1_5radix10policy_hubIjNS0_8NullTypeEyE10Policy1000ELNS0_9SortOrderE0EjS6_yiiNS1_21identity_decomposer_tEEEvPT5_SC_PT3_PKSD_PT1_PKSH_PT2_PKSL_T4_iiT6__param_11[1]
)
.maxntid 384
{
	.reg .pred 	%p<143>;
	.reg .b32 	%r<1708>;
	.reg .b64 	%rd<242>;
	// demoted variable
	.shared .align 16 .b8 _ZZN3cub18CUB_300001_SM_10006detail10radix_sort29DeviceRadixSortOnesweepKernelINS1_5radix10policy_hubIjNS0_8NullTypeEyE10Policy1000ELNS0_9SortOrderE0EjS6_yiiNS1_21identity_decomposer_tEEEvPT5_SC_PT3_PKSD_PT1_PKSH_PT2_PKSL_T4_iiT6_E1s[31232];
	ld.param.u64 	%rd18, [_ZN3cub18CUB_300001_SM_10006detail10radix_sort29DeviceRadixSortOnesweepKernelINS1_5radix10policy_hubIjNS0_8NullTypeEyE10Policy1000ELNS0_9SortOrderE0EjS6_yiiNS1_21identity_decomposer_tEEEvPT5_SC_PT3_PKSD_PT1_PKSH_PT2_PKSL_T4_iiT6__param_1];
	ld.param.u64 	%rd22, [_ZN3cub18CUB_300001_SM_10006detail10radix_sort29DeviceRadixSortOnesweepKernelINS1_5radix10policy_hubIjNS0_8NullTypeEyE10Policy1000ELNS0_9SortOrderE0EjS6_yiiNS1_21identity_decomposer_tEEEvPT5_SC_PT3_PKSD_PT1_PKSH_PT2_PKSL_T4_iiT6__param_5];
	ld.param.u32 	%r247, [_ZN3cub18CUB_300001_SM_10006detail10radix_sort29DeviceRadixSortOnesweepKernelINS1_5radix10policy_hubIjNS0_8NullTypeEyE10Policy1000ELNS0_9SortOrderE0EjS6_yiiNS1_21identity_decomposer_tEEEvPT5_SC_PT3_PKSD_PT1_PKSH_PT2_PKSL_T4_iiT6__param_10];
	cvta.to.global.u64 	%rd1, %rd22;
	mov.u32 	%r1, %tid.x;
	shr.u32 	%r2, %r1, 5;
	// begin inline asm
	mov.u32 %r248, %laneid;
	// end inline asm
	setp.ne.s32 	%p1, %r1, 0;
	@%p1 bra 	$L__BB9_2;
	cvta.to.global.u64 	%rd23, %rd18;
	atom.global.add.u32 	%r249, [%rd23], 1;
	st.shared.u32 	[_ZZN3cub18CUB_300001_SM_10006detail10radix_sort29DeviceRadixSortOnesweepKernelINS1_5radix10policy_hubIjNS0_8NullTypeEyE10Policy1000ELNS0_9SortOrderE0EjS6_yiiNS1_21identity_decomposer_tEEEvPT5_SC_PT3_PKSD_PT1_PKSH_PT2_PKSL_T4_iiT6_E1s+29184], %r249;
$L__BB9_2:
	ld.param.u32 	%r1582, [_ZN3cub18CUB_300001_SM_10006detail10radix_sort29DeviceRadixSortOnesweepKernelINS1_5radix10policy_hubIjNS0_8NullTypeEyE10Policy1000ELNS0_9SortOrderE0EjS6_yiiNS1_21identity_decomposer_tEEEvPT5_SC_PT3_PKSD_PT1_PKSH_PT2_PKSL_T4_iiT6__param_8];
	bar.sync 	0;
	ld.shared.u32 	%r4, [_ZZN3cub18CUB_300001_SM_10006detail10radix_sort29DeviceRadixSortOnesweepKernelINS1_5radix10policy_hubIjNS0_8NullTypeEyE10Policy1000ELNS0_9SortOrderE0EjS6_yiiNS1_21identity_decomposer_tEEEvPT5_SC_PT3_PKSD_PT1_PKSH_PT2_PKSL_T4_iiT6_E1s+29184];
	mul.lo.s32 	%r250, %r4, 7296;
	add.s32 	%r251, %r250, 7296;
	setp.gt.s32 	%p2, %r251, %r1582;
	cvt.s64.s32 	%rd2, %r250;
	@%p2 bra 	$L__BB9_4;
	and.b32  	%r252, %r1, 31;
	and.b32  	%r253, %r1, 992;
	mul.lo.s32 	%r254, %r253, 19;
	or.b32  	%r255, %r254, %r252;
	cvt.u64.u32 	%rd24, %r255;
	add.s64 	%rd25, %rd24, %rd2;
	shl.b64 	%rd26, %rd25, 2;
	add.s64 	%rd27, %rd1, %rd26;
	ld.global.u32 	%r1653, [%rd27];
	ld.global.u32 	%r1654, [%rd27+128];
	ld.global.u32 	%r1655, [%rd27+256];
	ld.global.u32 	%r1656, [%rd27+384];
	ld.global.u32 	%r1657, [%rd27+512];
	ld.global.u32 	%r1658, [%rd27+640];
	ld.global.u32 	%r1659, [%rd27+768];
	ld.global.u32 	%r1660, [%rd27+896];
	ld.global.u32 	%r1661, [%rd27+1024];
	ld.global.u32 	%r1662, [%rd27+1152];
	ld.global.u32 	%r1663, [%rd27+1280];
	ld.global.u32 	%r1664, [%rd27+1408];
	ld.global.u32 	%r1665, [%rd27+1536];
	ld.global.u32 	%r1666, [%rd27+1664];
	ld.global.u32 	%r1667, [%rd27+1792];
	ld.global.u32 	%r1668, [%rd27+1920];
	ld.global.u32 	%r1669, [%rd27+2048];
	ld.global.u32 	%r1670, [%rd27+2176];
	ld.global.u32 	%r1671, [%rd27+2304];
	bra.uni 	$L__BB9_42;
$L__BB9_4:
	ld.param.u32 	%r1583, [_ZN3cub18CUB_300001_SM_10006detail10radix_sort29DeviceRadixSortOnesweepKernelINS1_5radix10policy_hubIjNS0_8NullTypeEyE10Policy1000ELNS0_9SortOrderE0EjS6_yiiNS1_21identity_decomposer_tEEEvPT5_SC_PT3_PKSD_PT1_PKSH_PT2_PKSL_T4_iiT6__param_8];
	cvt.u32.u64 	%r257, %rd2;
	sub.s32 	%r24, %r1583, %r257;
	and.b32  	%r258, %r1, 31;
	and.b32  	%r259, %r1, 992;
	mul.lo.s32 	%r260, %r259, 19;
	or.b32  	%r25, %r260, %r258;
	setp.ge.s32 	%p3, %r25, %r24;
	cvt.u64.u32 	%rd28, %r25;
	add.s64 	%rd29, %rd28, %rd2;
	shl.b64 	%rd30, %rd29, 2;
	add.s64 	%rd3, %rd1, %rd30;
	mov.b32 	%r1653, -1;
	@%p3 bra 	$L__BB9_6;
	ld.global.u32 	%r1653, [%rd3];
$L__BB9_6:
	add.s32 	%r262, %r25, 32;
	setp.ge.s32 	%p4, %r262, %r24;
	mov.b32 	%r1654, -1;
	@%p4 bra 	$L__BB9_8;
	ld.global.u32 	%r1654, [%rd3+128];
$L__BB9_8:
	add.s32 	%r264, %r25, 64;
	setp.ge.s32 	%p5, %r264, %r24;
	mov.b32 	%r1655, -1;
	@%p5 bra 	$L__BB9_10;
	ld.global.u32 	%r1655, [%rd3+256];
$L__BB9_10:
	add.s32 	%r266, %r25, 96;
	setp.ge.s32 	%p6, %r266, %r24;
	mov.b32 	%r1656, -1;
	@%p6 bra 	$L__BB9_12;
	ld.global.u32 	%r1656, [%rd3+384];
$L__BB9_12:
	add.s32 	%r268, %r25, 128;
	setp.ge.s32 	%p7, %r268, %r24;
	mov.b32 	%r1657, -1;
	@%p7 bra 	$L__BB9_14;
	ld.global.u32 	%r1657, [%rd3+512];
$L__BB9_14:
	add.s32 	%r270, %r25, 160;
	setp.ge.s32 	%p8, %r270, %r24;
	mov.b32 	%r1658, -1;
	@%p8 bra 	$L__BB9_16;
	ld.global.u32 	%r1658, [%rd3+640];
$L__BB9_16:
	add.s32 	%r272, %r25, 192;
	setp.ge.s32 	%p9, %r272, %r24;
	mov.b32 	%r1659, -1;
	@%p9 bra 	$L__BB9_18;
	ld.global.u32 	%r1659, [%rd3+768];
$L__BB9_18:
	add.s32 	%r274, %r25, 224;
	setp.ge.s32 	%p10, %r274, %r24;
	mov.b32 	%r1660, -1;
	@%p10 bra 	$L__BB9_20;
	ld.global.u32 	%r1660, [%rd3+896];
$L__BB9_20:
	add.s32 	%r276, %r25, 256;
	setp.ge.s32 	%p11, %r276, %r24;
	mov.b32 	%r1661, -1;
	@%p11 bra 	$L__BB9_22;
	ld.global.u32 	%r1661, [%rd3+1024];
$L__BB9_22:
	add.s32 	%r278, %r25, 288;
	setp.ge.s32 	%p12, %r278, %r24;
	mov.b32 	%r1662, -1;
	@%p12 bra 	$L__BB9_24;
	ld.global.u32 	%r1662, [%rd3+1152];
$L__BB9_24:
	add.s32 	%r280, %r25, 320;
	setp.ge.s32 	%p13, %r280, %r24;
	mov.b32 	%r1663, -1;
	@%p13 bra 	$L__BB9_26;
	ld.global.u32 	%r1663, [%rd3+1280];
$L__BB9_26:
	add.s32 	%r282, %r25, 352;
	setp.ge.s32 	%p14, %r282, %r24;
	mov.b32 	%r1664, -1;
	@%p14 bra 	$L__BB9_28;
	ld.global.u32 	%r1664, [%rd3+1408];
$L__BB9_28:
	add.s32 	%r284, %r25, 384;
	setp.ge.s32 	%p15, %r284, %r24;
	mov.b32 	%r1665, -1;
	@%p15 bra 	$L__BB9_30;
	ld.global.u32 	%r1665, [%rd3+1536];
$L__BB9_30:
	add.s32 	%r286, %r25, 416;
	setp.ge.s32 	%p16, %r286, %r24;
	mov.b32 	%r1666, -1;
	@%p16 bra 	$L__BB9_32;
	ld.global.u32 	%r1666, [%rd3+1664];
$L__BB9_32:
	add.s32 	%r288, %r25, 448;
	setp.ge.s32 	%p17, %r288, %r24;
	mov.b32 	%r1667, -1;
	@%p17 bra 	$L__BB9_34;
	ld.global.u32 	%r1667, [%rd3+1792];
$L__BB9_34:
	add.s32 	%r290, %r25, 480;
	setp.ge.s32 	%p18, %r290, %r24;
	mov.b32 	%r1668, -1;
	@%p18 bra 	$L__BB9_36;
	ld.global.u32 	%r1668, [%rd3+1920];
$L__BB9_36:
	add.s32 	%r292, %r25, 512;
	setp.ge.s32 	%p19, %r292, %r24;
	mov.b32 	%r1669, -1;
	@%p19 bra 	$L__BB9_38;
	ld.global.u32 	%r1669, [%rd3+2048];
$L__BB9_38:
	add.s32 	%r294, %r25, 544;
	setp.ge.s32 	%p20, %r294, %r24;
	mov.b32 	%r1670, -1;
	@%p20 bra 	$L__BB9_40;
	ld.global.u32 	%r1670, [%rd3+2176];
$L__BB9_40:
	add.s32 	%r296, %r25, 576;
	setp.ge.s32 	%p21, %r296, %r24;
	mov.b32 	%r1671, -1;
	@%p21 bra 	$L__BB9_42;
	ld.global.u32 	%r1671, [%rd3+2304];
$L__BB9_42:
	mov.b32 	%r297, -1;
	shl.b32 	%r298, %r297, %r247;
	not.b32 	%r82, %r298;
	shl.b32 	%r299, %r2, 10;
	mov.u32 	%r300, _ZZN3cub18CUB_300001_SM_10006detail10radix_sort29DeviceRadixSortOnesweepKernelINS1_5radix10policy_hubIjNS0_8NullTypeEyE10Policy1000ELNS0_9SortOrderE0EjS6_yiiNS1_21identity_decomposer_tEEEvPT5_SC_PT3_PKSD_PT1_PKSH_PT2_PKSL_T4_iiT6_E1s;
	add.s32 	%r83, %r300, %r299;
	setp.gt.s32 	%p22, %r248, 255;
	@%p22 bra 	$L__BB9_55;
	max.s32 	%r301, %r248, 224;
	sub.s32 	%r302, %r301, %r248;
	add.s32 	%r303, %r302, 31;
	shr.u32 	%r304, %r303, 5;
	add.s32 	%r84, %r304, 1;
	and.b32  	%r85, %r84, 15;
	setp.lt.u32 	%p23, %r303, 480;
	mov.u32 	%r1675, %r248;
	@%p23 bra 	$L__BB9_46;
	and.b32  	%r305, %r84, 268435440;
	neg.s32 	%r1673, %r305;
	shl.b32 	%r307, %r248, 2;
	add.s32 	%r308, %r299, %r307;
	add.s32 	%r310, %r308, %r300;
	add.s32 	%r1672, %r310, 1024;
	mov.u32 	%r1675, %r248;
$L__BB9_45:
	.pragma "nounroll";
	mov.b32 	%r311, 0;
	st.shared.u32 	[%r1672+-1024], %r311;
	st.shared.u32 	[%r1672+-896], %r311;
	st.shared.u32 	[%r1672+-768], %r311;
	st.shared.u32 	[%r1672+-640], %r311;
	st.shared.u32 	[%r1672+-512], %r311;
	st.shared.u32 	[%r1672+-384], %r311;
	st.shared.u32 	[%r1672+-256], %r311;
	st.shared.u32 	[%r1672+-128], %r311;
	st.shared.u32 	[%r1672], %r311;
	st.shared.u32 	[%r1672+128], %r311;
	st.shared.u32 	[%r1672+256], %r311;
	st.shared.u32 	[%r1672+384], %r311;
	st.shared.u32 	[%r1672+512], %r311;
	st.shared.u32 	[%r1672+640], %r311;
	st.shared.u32 	[%r1672+768], %r311;
	st.shared.u32 	[%r1672+896], %r311;
	add.s32 	%r1675, %r1675, 512;
	add.s32 	%r1673, %r1673, 16;
	add.s32 	%r1672, %r1672, 2048;
	setp.ne.s32 	%p24, %r1673, 0;
	@%p24 bra 	$L__BB9_45;
$L__BB9_46:
	setp.eq.s32 	%p25, %r85, 0;
	@%p25 bra 	$L__BB9_55;
	and.b32  	%r95, %r84, 7;
	setp.lt.u32 	%p26, %r85, 8;
	@%p26 bra 	$L__BB9_49;
	shl.b32 	%r312, %r1675, 2;
	add.s32 	%r313, %r83, %r312;
	mov.b32 	%r314, 0;
	st.shared.u32 	[%r313], %r314;
	st.shared.u32 	[%r313+128], %r314;
	st.shared.u32 	[%r313+256], %r314;
	st.shared.u32 	[%r313+384], %r314;
	st.shared.u32 	[%r313+512], %r314;
	st.shared.u32 	[%r313+640], %r314;
	st.shared.u32 	[%r313+768], %r314;
	st.shared.u32 	[%r313+896], %r314;
	add.s32 	%r1675, %r1675, 256;
$L__BB9_49:
	setp.eq.s32 	%p27, %r95, 0;
	@%p27 bra 	$L__BB9_55;
	and.b32  	%r98, %r84, 3;
	setp.lt.u32 	%p28, %r95, 4;
	@%p28 bra 	$L__BB9_52;
	shl.b32 	%r315, %r1675, 2;
	add.s32 	%r316, %r83, %r315;
	mov.b32 	%r317, 0;
	st.shared.u32 	[%r316], %r317;
	st.shared.u32 	[%r316+128], %r317;
	st.shared.u32 	[%r316+256], %r317;
	st.shared.u32 	[%r316+384], %r317;
	add.s32 	%r1675, %r1675, 128;
$L__BB9_52:
	setp.eq.s32 	%p29, %r98, 0;
	@%p29 bra 	$L__BB9_55;
	shl.b32 	%r319, %r1675, 2;
	add.s32 	%r320, %r299, %r319;
	add.s32 	%r1679, %r300, %r320;
	neg.s32 	%r1678, %r98;
$L__BB9_54:
	.pragma "nounroll";
	mov.b32 	%r322, 0;
	st.shared.u32 	[%r1679], %r322;
	add.s32 	%r1679, %r1679, 128;
	add.s32 	%r1678, %r1678, 1;
	setp.ne.s32 	%p30, %r1678, 0;
	@%p30 bra 	$L__BB9_54;
$L__BB9_55:
	ld.param.u32 	%r1590, [_ZN3cub18CUB_300001_SM_10006detail10radix_sort29DeviceRadixSortOnesweepKernelINS1_5radix10policy_hubIjNS0_8NullTypeEyE10Policy1000ELNS0_9SortOrderE0EjS6_yiiNS1_21identity_decomposer_tEEEvPT5_SC_PT3_PKSD_PT1_PKSH_PT2_PKSL_T4_iiT6__param_9];
	bar.warp.sync 	-1;
	shr.u32 	%r324, %r1653, %r1590;
	and.b32  	%r107, %r324, %r82;
	shl.b32 	%r325, %r1, 5;
	and.b32  	%r326, %r325, 31744;
	mov.u32 	%r327, _ZZN3cub18CUB_300001_SM_10006detail10radix_sort29DeviceRadixSortOnesweepKernelINS1_5radix10policy_hubIjNS0_8NullTypeEyE10Policy1000ELNS0_9SortOrderE0EjS6_yiiNS1_21identity_decomposer_tEEEvPT5_SC_PT3_PKSD_PT1_PKSH_PT2_PKSL_T4_iiT6_E1s;
	add.s32 	%r328, %r327, %r326;
	shl.b32 	%r329, %r107, 2;
	add.s32 	%r108, %r328, %r329;
	atom.shared.add.u32 	%r330, [%r108], 1;
	shr.u32 	%r331, %r1654, %r1590;
	and.b32  	%r332, %r331, %r82;
	shl.b32 	%r333, %r332, 2;
	add.s32 	%r109, %r328, %r333;
	atom.shared.add.u32 	%r334, [%r109], 1;
	shr.u32 	%r335, %r1655, %r1590;
	and.b32  	%r336, %r335, %r82;
	shl.b32 	%r337, %r336, 2;
	add.s32 	%r110, %r328, %r337;
	atom.shared.add.u32 	%r338, [%r110], 1;
	shr.u32 	%r339, %r1656, %r1590;
	and.b32  	%r340, %r339, %r82;
	shl.b32 	%r341, %r340, 2;
	add.s32 	%r111, %r328, %r341;
	atom.shared.add.u32 	%r342, [%r111], 1;
	shr.u32 	%r343, %r1657, %r1590;
	and.b32  	%r344, %r343, %r82;
	shl.b32 	%r345, %r344, 2;
	add.s32 	%r112, %r328, %r345;
	atom.shared.add.u32 	%r346, [%r112], 1;
	shr.u32 	%r347, %r1658, %r1590;
	and.b32  	%r348, %r347, %r82;
	shl.b32 	%r349, %r348, 2;
	add.s32 	%r113, %r328, %r349;
	atom.shared.add.u32 	%r350, [%r113], 1;
	shr.u32 	%r351, %r1659, %r1590;
	and.b32  	%r352, %r351, %r82;
	shl.b32 	%r353, %r352, 2;
	add.s32 	%r114, %r328, %r353;
	atom.shared.add.u32 	%r354, [%r114], 1;
	shr.u32 	%r355, %r1660, %r1590;
	and.b32  	%r356, %r355, %r82;
	shl.b32 	%r357, %r356, 2;
	add.s32 	%r358, %r328, %r357;
	atom.shared.add.u32 	%r359, [%r358], 1;
	shr.u32 	%r360, %r1661, %r1590;
	and.b32  	%r361, %r360, %r82;
	shl.b32 	%r362, %r361, 2;
	add.s32 	%r363, %r328, %r362;
	atom.shared.add.u32 	%r364, [%r363], 1;
	shr.u32 	%r365, %r1662, %r1590;
	and.b32  	%r366, %r365, %r82;
	shl.b32 	%r367, %r366, 2;
	add.s32 	%r115, %r328, %r367;
	atom.shared.add.u32 	%r368, [%r115], 1;
	shr.u32 	%r369, %r1663, %r1590;
	and.b32  	%r370, %r369, %r82;
	shl.b32 	%r371, %r370, 2;
	add.s32 	%r116, %r328, %r371;
	atom.shared.add.u32 	%r372, [%r116], 1;
	shr.u32 	%r373, %r1664, %r1590;
	and.b32  	%r374, %r373, %r82;
	shl.b32 	%r375, %r374, 2;
	add.s32 	%r117, %r328, %r375;
	atom.shared.add.u32 	%r376, [%r117], 1;
	shr.u32 	%r377, %r1665, %r1590;
	and.b32  	%r378, %r377, %r82;
	shl.b32 	%r379, %r378, 2;
	add.s32 	%r118, %r328, %r379;
	atom.shared.add.u32 	%r380, [%r118], 1;
	shr.u32 	%r381, %r1666, %r1590;
	and.b32  	%r382, %r381, %r82;
	shl.b32 	%r383, %r382, 2;
	add.s32 	%r119, %r328, %r383;
	atom.shared.add.u32 	%r384, [%r119], 1;
	shr.u32 	%r385, %r1667, %r1590;
	and.b32  	%r386, %r385, %r82;
	shl.b32 	%r387, %r386, 2;
	add.s32 	%r120, %r328, %r387;
	atom.shared.add.u32 	%r388, [%r120], 1;
	shr.u32 	%r389, %r1668, %r1590;
	and.b32  	%r390, %r389, %r82;
	shl.b32 	%r391, %r390, 2;
	add.s32 	%r392, %r328, %r391;
	atom.shared.add.u32 	%r393, [%r392], 1;
	shr.u32 	%r394, %r1669, %r1590;
	and.b32  	%r395, %r394, %r82;
	shl.b32 	%r396, %r395, 2;
	add.s32 	%r397, %r328, %r396;
	atom.shared.add.u32 	%r398, [%r397], 1;
	shr.u32 	%r399, %r1670, %r1590;
	and.b32  	%r400, %r399, %r82;
	shl.b32 	%r401, %r400, 2;
	add.s32 	%r402, %r328, %r401;
	atom.shared.add.u32 	%r403, [%r402], 1;
	shr.u32 	%r404, %r1671, %r1590;
	and.b32  	%r405, %r404, %r82;
	shl.b32 	%r406, %r405, 2;
	add.s32 	%r407, %r328, %r406;
	atom.shared.add.u32 	%r408, [%r407], 1;
	bar.sync 	0;
	setp.gt.u32 	%p31, %r1, 255;
	shl.b32 	%r409, %r1, 2;
	add.s32 	%r121, %r327, %r409;
	mov.b32 	%r1680, 0;
	@%p31 bra 	$L__BB9_57;
	ld.shared.u32 	%r410, [%r121];
	mov.b32 	%r411, 0;
	st.shared.u32 	[%r121], %r411;
	ld.shared.u32 	%r412, [%r121+1024];
	st.shared.u32 	[%r121+1024], %r410;
	add.s32 	%r413, %r412, %r410;
	ld.shared.u32 	%r414, [%r121+2048];
	st.shared.u32 	[%r121+2048], %r413;
	add.s32 	%r415, %r414, %r413;
	ld.shared.u32 	%r416, [%r121+3072];
	st.shared.u32 	[%r121+3072], %r415;
	add.s32 	%r417, %r416, %r415;
	ld.shared.u32 	%r418, [%r121+4096];
	st.shared.u32 	[%r121+4096], %r417;
	add.s32 	%r419, %r418, %r417;
	ld.shared.u32 	%r420, [%r121+5120];
	st.shared.u32 	[%r121+5120], %r419;
	add.s32 	%r421, %r420, %r419;
	ld.shared.u32 	%r422, [%r121+6144];
	st.shared.u32 	[%r121+6144], %r421;
	add.s32 	%r423, %r422, %r421;
	ld.shared.u32 	%r424, [%r121+7168];
	st.shared.u32 	[%r121+7168], %r423;
	add.s32 	%r425, %r424, %r423;
	ld.shared.u32 	%r426, [%r121+8192];
	st.shared.u32 	[%r121+8192], %r425;
	add.s32 	%r427, %r426, %r425;
	ld.shared.u32 	%r428, [%r121+9216];
	st.shared.u32 	[%r121+9216], %r427;
	add.s32 	%r429, %r428, %r427;
	ld.shared.u32 	%r430, [%r121+10240];
	st.shared.u32 	[%r121+10240], %r429;
	add.s32 	%r431, %r430, %r429;
	ld.shared.u32 	%r432, [%r121+11264];
	st.shared.u32 	[%r121+11264], %r431;
	add.s32 	%r1680, %r432, %r431;
$L__BB9_57:
	ld.param.u64 	%rd230, [_ZN3cub18CUB_300001_SM_10006detail10radix_sort29DeviceRadixSortOnesweepKernelINS1_5radix10policy_hubIjNS0_8NullTypeEyE10Policy1000ELNS0_9SortOrderE0EjS6_yiiNS1_21identity_decomposer_tEEEvPT5_SC_PT3_PKSD_PT1_PKSH_PT2_PKSL_T4_iiT6__param_0];
	cvta.to.global.u64 	%rd4, %rd230;
	setp.gt.u32 	%p32, %r1, 255;
	@%p32 bra 	$L__BB9_59;
	or.b32  	%r433, %r1680, 1073741824;
	shl.b32 	%r434, %r4, 8;
	add.s32 	%r435, %r434, %r1;
	mul.wide.s32 	%rd31, %r435, 4;
	add.s64 	%rd32, %rd4, %rd31;
	st.volatile.global.u32 	[%rd32], %r433;
$L__BB9_59:
	ld.param.u64 	%rd239, [_ZN3cub18CUB_300001_SM_10006detail10radix_sort29DeviceRadixSortOnesweepKernelINS1_5radix10policy_hubIjNS0_8NullTypeEyE10Policy1000ELNS0_9SortOrderE0EjS6_yiiNS1_21identity_decomposer_tEEEvPT5_SC_PT3_PKSD_PT1_PKSH_PT2_PKSL_T4_iiT6__param_4];
	cvta.to.global.u64 	%rd5, %rd239;
	setp.lt.u32 	%p33, %r1, 256;
	setp.eq.s32 	%p34, %r1680, 7296;
	and.pred  	%p35, %p33, %p34;
	selp.u32 	%r436, 1, 0, %p35;
	{ 
	.reg .pred 	%p1; 
	.reg .pred 	%p2; 
	setp.ne.u32 	%p1, %r436, 0; 
	bar.red.or.pred 	%p2, 0, %p1; 
	selp.u32 	%r437, 1, 0, %p2; 
	}
	setp.eq.s32 	%p36, %r437, 0;
	cvt.u64.u32 	%rd6, %r1;
	@%p36 bra 	$L__BB9_111;
	shl.b32 	%r438, %r1, 3;
	add.s32 	%r440, %r327, %r438;
	add.s32 	%r124, %r440, 29184;
	@%p32 bra 	$L__BB9_68;
	ld.param.u64 	%rd237, [_ZN3cub18CUB_300001_SM_10006detail10radix_sort29DeviceRadixSortOnesweepKernelINS1_5radix10policy_hubIjNS0_8NullTypeEyE10Policy1000ELNS0_9SortOrderE0EjS6_yiiNS1_21identity_decomposer_tEEEvPT5_SC_PT3_PKSD_PT1_PKSH_PT2_PKSL_T4_iiT6__param_3];
	cvta.to.global.u64 	%rd33, %rd237;
	shl.b64 	%rd34, %rd6, 3;
	add.s64 	%rd35, %rd33, %rd34;
	ld.global.u64 	%rd36, [%rd35];
	setp.gt.u32 	%p38, %r1, %r107;
	selp.b64 	%rd37, 7296, 0, %p38;
	sub.s64 	%rd240, %rd36, %rd37;
	st.shared.u64 	[%r124], %rd240;
	setp.lt.s32 	%p39, %r4, 1;
	mov.u32 	%r1684, %r1680;
	@%p39 bra 	$L__BB9_67;
	mov.b32 	%r1682, -1;
	mov.u32 	%r1681, %r4;
	mov.u32 	%r1684, %r1680;
$L__BB9_63:
	add.s32 	%r128, %r1681, -1;
$L__BB9_64:
	membar.cta;
	shl.b32 	%r442, %r128, 8;
	add.s32 	%r443, %r442, %r1;
	mul.wide.s32 	%rd38, %r443, 4;
	add.s64 	%rd39, %rd4, %rd38;
	ld.volatile.global.u32 	%r129, [%rd39];
	setp.eq.s32 	%p40, %r129, 0;
	@%p40 bra 	$L__BB9_64;
	and.b32  	%r444, %r129, 1073741823;
	add.s32 	%r1684, %r444, %r1684;
	setp.gt.s32 	%p41, %r129, -1;
	vote.sync.ballot.b32 	%r1682, %p41, %r1682;
	setp.gt.u32 	%p43, %r1681, 1;
	and.pred  	%p44, %p41, %p43;
	mov.u32 	%r1681, %r128;
	@%p44 bra 	$L__BB9_63;
	ld.shared.u64 	%rd240, [%r124];
$L__BB9_67:
	or.b32  	%r445, %r1684, -2147483648;
	shl.b32 	%r446, %r4, 8;
	add.s32 	%r447, %r446, %r1;
	mul.wide.s32 	%rd40, %r447, 4;
	add.s64 	%rd41, %rd4, %rd40;
	st.volatile.global.u32 	[%rd41], %r445;
	sub.s32 	%r448, %r1684, %r1680;
	cvt.s64.s32 	%rd42, %r448;
	add.s64 	%rd43, %rd240, %rd42;
	st.shared.u64 	[%r124], %rd43;
$L__BB9_68:
	ld.param.u32 	%r1584, [_ZN3cub18CUB_300001_SM_10006detail10radix_sort29DeviceRadixSortOnesweepKernelINS1_5radix10policy_hubIjNS0_8NullTypeEyE10Policy1000ELNS0_9SortOrderE0EjS6_yiiNS1_21identity_decomposer_tEEEvPT5_SC_PT3_PKSD_PT1_PKSH_PT2_PKSL_T4_iiT6__param_8];
	ld.param.u64 	%rd233, [_ZN3cub18CUB_300001_SM_10006detail10radix_sort29DeviceRadixSortOnesweepKernelINS1_5radix10policy_hubIjNS0_8NullTypeEyE10Policy1000ELNS0_9SortOrderE0EjS6_yiiNS1_21identity_decomposer_tEEEvPT5_SC_PT3_PKSD_PT1_PKSH_PT2_PKSL_T4_iiT6__param_2];
	mad.lo.s32 	%r133, %r4, 7296, 7296;
	setp.lt.s32 	%p46, %r133, %r1584;
	setp.eq.s64 	%p47, %rd233, 0;
	or.pred  	%p48, %p47, %p46;
	or.pred  	%p49, %p32, %p48;
	@%p49 bra 	$L__BB9_70;
	ld.param.u64 	%rd234, [_ZN3cub18CUB_300001_SM_10006detail10radix_sort29DeviceRadixSortOnesweepKernelINS1_5radix10policy_hubIjNS0_8NullTypeEyE10Policy1000ELNS0_9SortOrderE0EjS6_yiiNS1_21identity_decomposer_tEEEvPT5_SC_PT3_PKSD_PT1_PKSH_PT2_PKSL_T4_iiT6__param_2];
	ld.shared.u64 	%rd44, [%r124];
	setp.gt.u32 	%p50, %r1, %r107;
	selp.b64 	%rd45, 7296, 0, %p50;
	cvt.s64.s32 	%rd46, %r1680;
	add.s64 	%rd47, %rd45, %rd46;
	add.s64 	%rd48, %rd47, %rd44;
	cvta.to.global.u64 	%rd49, %rd234;
	shl.b64 	%rd50, %rd6, 3;
	add.s64 	%rd51, %rd49, %rd50;
	st.global.u64 	[%rd51], %rd48;
$L__BB9_70:
	ld.param.u32 	%r1585, [_ZN3cub18CUB_300001_SM_10006detail10radix_sort29DeviceRadixSortOnesweepKernelINS1_5radix10policy_hubIjNS0_8NullTypeEyE10Policy1000ELNS0_9SortOrderE0EjS6_yiiNS1_21identity_decomposer_tEEEvPT5_SC_PT3_PKSD_PT1_PKSH_PT2_PKSL_T4_iiT6__param_8];
	setp.gt.s32 	%p51, %r133, %r1585;
	bar.sync 	0;
	shl.b32 	%r449, %r107, 3;
	add.s32 	%r451, %r327, %r449;
	ld.shared.u64 	%rd10, [%r451+29184];
	@%p51 bra 	$L__BB9_72;
	and.b32  	%r452, %r1, 31;
	and.b32  	%r453, %r1, 992;
	mul.lo.s32 	%r454, %r453, 19;
	or.b32  	%r455, %r454, %r452;
	cvt.u64.u32 	%rd52, %r455;
	add.s64 	%rd53, %rd10, %rd52;
	shl.b64 	%rd54, %rd53, 2;
	add.s64 	%rd55, %rd5, %rd54;
	st.global.u32 	[%rd55], %r1653;
	st.global.u32 	[%rd55+128], %r1654;
	st.global.u32 	[%rd55+256], %r1655;
	st.global.u32 	[%rd55+384], %r1656;
	st.global.u32 	[%rd55+512], %r1657;
	st.global.u32 	[%rd55+640], %r1658;
	st.global.u32 	[%rd55+768], %r1659;
	st.global.u32 	[%rd55+896], %r1660;
	st.global.u32 	[%rd55+1024], %r1661;
	st.global.u32 	[%rd55+1152], %r1662;
	st.global.u32 	[%rd55+1280], %r1663;
	st.global.u32 	[%rd55+1408], %r1664;
	st.global.u32 	[%rd55+1536], %r1665;
	st.global.u32 	[%rd55+1664], %r1666;
	st.global.u32 	[%rd55+1792], %r1667;
	st.global.u32 	[%rd55+1920], %r1668;
	st.global.u32 	[%rd55+2048], %r1669;
	st.global.u32 	[%rd55+2176], %r1670;
	st.global.u32 	[%rd55+2304], %r1671;
	bra.uni 	$L__BB9_110;
$L__BB9_72:
	ld.param.u32 	%r1586, [_ZN3cub18CUB_300001_SM_10006detail10radix_sort29DeviceRadixSortOnesweepKernelINS1_5radix10policy_hubIjNS0_8NullTypeEyE10Policy1000ELNS0_9SortOrderE0EjS6_yiiNS1_21identity_decomposer_tEEEvPT5_SC_PT3_PKSD_PT1_PKSH_PT2_PKSL_T4_iiT6__param_8];
	mad.lo.s32 	%r134, %r4, -7296, %r1586;
	and.b32  	%r456, %r1, 31;
	and.b32  	%r457, %r1, 992;
	mul.lo.s32 	%r458, %r457, 19;
	or.b32  	%r135, %r458, %r456;
	setp.ge.s32 	%p52, %r135, %r134;
	cvt.u64.u32 	%rd56, %r135;
	add.s64 	%rd57, %rd10, %rd56;
	shl.b64 	%rd58, %rd57, 2;
	add.s64 	%rd11, %rd5, %rd58;
	@%p52 bra 	$L__BB9_74;
	st.global.u32 	[%rd11], %r1653;
$L__BB9_74:
	add.s32 	%r459, %r135, 32;
	setp.ge.s32 	%p53, %r459, %r134;
	@%p53 bra 	$L__BB9_76;
	st.global.u32 	[%rd11+128], %r1654;
$L__BB9_76:
	add.s32 	%r460, %r135, 64;
	setp.ge.s32 	%p54, %r460, %r134;
	@%p54 bra 	$L__BB9_78;
	st.global.u32 	[%rd11+256], %r1655;
$L__BB9_78:
	add.s32 	%r461, %r135, 96;
	setp.ge.s32 	%p55, %r461, %r134;
	@%p55 bra 	$L__BB9_80;
	st.global.u32 	[%rd11+384], %r1656;
$L__BB9_80:
	add.s32 	%r462, %r135, 128;
	setp.ge.s32 	%p56, %r462, %r134;
	@%p56 bra 	$L__BB9_82;
	st.global.u32 	[%rd11+512], %r1657;
$L__BB9_82:
	add.s32 	%r463, %r135, 160;
	setp.ge.s32 	%p57, %r463, %r134;
	@%p57 bra 	$L__BB9_84;
	st.global.u32 	[%rd11+640], %r1658;
$L__BB9_84:
	add.s32 	%r464, %r135, 192;
	setp.ge.s32 	%p58, %r464, %r134;
	@%p58 bra 	$L__BB9_86;
	st.global.u32 	[%rd11+768], %r1659;
$L__BB9_86:
	add.s32 	%r465, %r135, 224;
	setp.ge.s32 	%p59, %r465, %r134;
	@%p59 bra 	$L__BB9_88;
	st.global.u32 	[%rd11+896], %r1660;
$L__BB9_88:
	add.s32 	%r466, %r135, 256;
	setp.ge.s32 	%p60, %r466, %r134;
	@%p60 bra 	$L__BB9_90;
	st.global.u32 	[%rd11+1024], %r1661;
$L__BB9_90:
	add.s32 	%r467, %r135, 288;
	setp.ge.s32 	%p61, %r467, %r134;
	@%p61 bra 	$L__BB9_92;
	st.global.u32 	[%rd11+1152], %r1662;
$L__BB9_92:
	add.s32 	%r468, %r135, 320;
	setp.ge.s32 	%p62, %r468, %r134;
	@%p62 bra 	$L__BB9_94;
	st.global.u32 	[%rd11+1280], %r1663;
$L__BB9_94:
	add.s32 	%r469, %r135, 352;
	setp.ge.s32 	%p63, %r469, %r134;
	@%p63 bra 	$L__BB9_96;
	st.global.u32 	[%rd11+1408], %r1664;
$L__BB9_96:
	add.s32 	%r470, %r135, 384;
	setp.ge.s32 	%p64, %r470, %r134;
	@%p64 bra 	$L__BB9_98;
	st.global.u32 	[%rd11+1536], %r1665;
$L__BB9_98:
	add.s32 	%r471, %r135, 416;
	setp.ge.s32 	%p65, %r471, %r134;
	@%p65 bra 	$L__BB9_100;
	st.global.u32 	[%rd11+1664], %r1666;
$L__BB9_100:
	add.s32 	%r472, %r135, 448;
	setp.ge.s32 	%p66, %r472, %r134;
	@%p66 bra 	$L__BB9_102;
	st.global.u32 	[%rd11+1792], %r1667;
$L__BB9_102:
	add.s32 	%r473, %r135, 480;
	setp.ge.s32 	%p67, %r473, %r134;
	@%p67 bra 	$L__BB9_104;
	st.global.u32 	[%rd11+1920], %r1668;
$L__BB9_104:
	add.s32 	%r474, %r135, 512;
	setp.ge.s32 	%p68, %r474, %r134;
	@%p68 bra 	$L__BB9_106;
	st.global.u32 	[%rd11+2048], %r1669;
$L__BB9_106:
	add.s32 	%r475, %r135, 544;
	setp.ge.s32 	%p69, %r475, %r134;
	@%p69 bra 	$L__BB9_108;
	st.global.u32 	[%rd11+2176], %r1670;
$L__BB9_108:
	add.s32 	%r476, %r135, 576;
	setp.ge.s32 	%p70, %r476, %r134;
	@%p70 bra 	$L__BB9_110;
	st.global.u32 	[%rd11+2304], %r1671;
$L__BB9_110:
	// begin inline asm
	exit;
	// end inline asm
$L__BB9_111:
	mul.hi.u32 	%r477, %r1, 357913942;
	add.s32 	%r478, %r477, %r1;
	shl.b32 	%r479, %r478, 2;
	add.s32 	%r481, %r327, %r479;
	add.s32 	%r136, %r481, 13328;
	st.shared.u32 	[%r481+13328], %r1680;
	bar.sync 	0;
	setp.gt.u32 	%p71, %r1, 31;
	@%p71 bra 	$L__BB9_113;
	mov.u32 	%r512, _ZZN3cub18CUB_300001_SM_10006detail10radix_sort29DeviceRadixSortOnesweepKernelINS1_5radix10policy_hubIjNS0_8NullTypeEyE10Policy1000ELNS0_9SortOrderE0EjS6_yiiNS1_21identity_decomposer_tEEEvPT5_SC_PT3_PKSD_PT1_PKSH_PT2_PKSL_T4_iiT6_E1s;
	mad.lo.s32 	%r513, %r1, 52, %r512;
	ld.shared.u32 	%r514, [%r513+13328];
	ld.shared.u32 	%r515, [%r513+13332];
	ld.shared.u32 	%r516, [%r513+13336];
	ld.shared.u32 	%r517, [%r513+13340];
	ld.shared.u32 	%r518, [%r513+13344];
	ld.shared.u32 	%r519, [%r513+13348];
	ld.shared.u32 	%r520, [%r513+13352];
	ld.shared.u32 	%r521, [%r513+13356];
	ld.shared.u32 	%r522, [%r513+13360];
	ld.shared.u32 	%r523, [%r513+13364];
	ld.shared.u32 	%r524, [%r513+13368];
	ld.shared.u32 	%r525, [%r513+13372];
	add.s32 	%r526, %r515, %r514;
	add.s32 	%r527, %r526, %r516;
	add.s32 	%r528, %r527, %r517;
	add.s32 	%r529, %r528, %r518;
	add.s32 	%r530, %r529, %r519;
	add.s32 	%r531, %r530, %r520;
	add.s32 	%r532, %r531, %r521;
	add.s32 	%r533, %r532, %r522;
	add.s32 	%r534, %r533, %r523;
	add.s32 	%r535, %r534, %r524;
	add.s32 	%r486, %r535, %r525;
	mov.b32 	%r484, 1;
	mov.b32 	%r509, 0;
	mov.b32 	%r511, -1;
	// begin inline asm
	{  .reg .s32 r0;  .reg .pred p;  shfl.sync.up.b32 r0|p, %r486, %r484, %r509, %r511;  @p add.s32 r0, r0, %r486;  mov.s32 %r482, r0;}
	// end inline asm
	mov.b32 	%r490, 2;
	// begin inline asm
	{  .reg .s32 r0;  .reg .pred p;  shfl.sync.up.b32 r0|p, %r482, %r490, %r509, %r511;  @p add.s32 r0, r0, %r482;  mov.s32 %r488, r0;}
	// end inline asm
	mov.b32 	%r496, 4;
	// begin inline asm
	{  .reg .s32 r0;  .reg .pred p;  shfl.sync.up.b32 r0|p, %r488, %r496, %r509, %r511;  @p add.s32 r0, r0, %r488;  mov.s32 %r494, r0;}
	// end inline asm
	mov.b32 	%r502, 8;
	// begin inline asm
	{  .reg .s32 r0;  .reg .pred p;  shfl.sync.up.b32 r0|p, %r494, %r502, %r509, %r511;  @p add.s32 r0, r0, %r494;  mov.s32 %r500, r0;}
	// end inline asm
	mov.b32 	%r508, 16;
	// begin inline asm
	{  .reg .s32 r0;  .reg .pred p;  shfl.sync.up.b32 r0|p, %r500, %r508, %r509, %r511;  @p add.s32 r0, r0, %r500;  mov.s32 %r506, r0;}
	// end inline asm
	sub.s32 	%r536, %r506, %r486;
	add.s32 	%r537, %r514, %r536;
	add.s32 	%r538, %r515, %r537;
	add.s32 	%r539, %r516, %r538;
	add.s32 	%r540, %r517, %r539;
	add.s32 	%r541, %r518, %r540;
	add.s32 	%r542, %r519, %r541;
	add.s32 	%r543, %r520, %r542;
	add.s32 	%r544, %r521, %r543;
	add.s32 	%r545, %r522, %r544;
	add.s32 	%r546, %r523, %r545;
	add.s32 	%r547, %r524, %r546;
	st.shared.u32 	[%r513+13328], %r536;
	st.shared.u32 	[%r513+13332], %r537;
	st.shared.u32 	[%r513+13336], %r538;
	st.shared.u32 	[%r513+13340], %r539;
	st.shared.u32 	[%r513+13344], %r540;
	st.shared.u32 	[%r513+13348], %r541;
	st.shared.u32 	[%r513+13352], %r542;
	st.shared.u32 	[%r513+13356], %r543;
	st.shared.u32 	[%r513+13360], %r544;
	st.shared.u32 	[%r513+13364], %r545;
	st.shared.u32 	[%r513+13368], %r546;
	st.shared.u32 	[%r513+13372], %r547;
$L__BB9_113:
	setp.gt.u32 	%p72, %r1, 255;
	bar.sync 	0;
	ld.shared.u32 	%r137, [%r136];
	@%p72 bra 	$L__BB9_115;
	ld.shared.u32 	%r548, [%r121];
	add.s32 	%r549, %r548, %r137;
	st.shared.u32 	[%r121], %r549;
	ld.shared.u32 	%r550, [%r121+1024];
	add.s32 	%r551, %r550, %r137;
	st.shared.u32 	[%r121+1024], %r551;
	ld.shared.u32 	%r552, [%r121+2048];
	add.s32 	%r553, %r552, %r137;
	st.shared.u32 	[%r121+2048], %r553;
	ld.shared.u32 	%r554, [%r121+3072];
	add.s32 	%r555, %r554, %r137;
	st.shared.u32 	[%r121+3072], %r555;
	ld.shared.u32 	%r556, [%r121+4096];
	add.s32 	%r557, %r556, %r137;
	st.shared.u32 	[%r121+4096], %r557;
	ld.shared.u32 	%r558, [%r121+5120];
	add.s32 	%r559, %r558, %r137;
	st.shared.u32 	[%r121+5120], %r559;
	ld.shared.u32 	%r560, [%r121+6144];
	add.s32 	%r561, %r560, %r137;
	st.shared.u32 	[%r121+6144], %r561;
	ld.shared.u32 	%r562, [%r121+7168];
	add.s32 	%r563, %r562, %r137;
	st.shared.u32 	[%r121+7168], %r563;
	ld.shared.u32 	%r564, [%r121+8192];
	add.s32 	%r565, %r564, %r137;
	st.shared.u32 	[%r121+8192], %r565;
	ld.shared.u32 	%r566, [%r121+9216];
	add.s32 	%r567, %r566, %r137;
	st.shared.u32 	[%r121+9216], %r567;
	ld.shared.u32 	%r568, [%r121+10240];
	add.s32 	%r569, %r568, %r137;
	st.shared.u32 	[%r121+10240], %r569;
	ld.shared.u32 	%r570, [%r121+11264];
	add.s32 	%r571, %r570, %r137;
	st.shared.u32 	[%r121+11264], %r571;
$L__BB9_115:
	bar.sync 	0;
	// begin inline asm
	mov.u32 %r572, %lanemask_le;
	// end inline asm
	mov.b32 	%r575, 1;
	// begin inline asm
	{
    .reg .pred p;
    and.b32 %r573, %r107, %r575;    setp.ne.u32 p, %r573, 0;
    vote.ballot.sync.b32 %r573, p, 0xffffffff;
    @!p not.b32 %r573, %r573;
}

	// end inline asm
	mov.b32 	%r578, 2;
	// begin inline asm
	{
    .reg .pred p;
    and.b32 %r576, %r107, %r578;    setp.ne.u32 p, %r576, 0;
    vote.ballot.sync.b32 %r576, p, 0xffffffff;
    @!p not.b32 %r576, %r576;
}

	// end inline asm
	and.b32  	%r598, %r576, %r573;
	mov.b32 	%r581, 4;
	// begin inline asm
	{
    .reg .pred p;
    and.b32 %r579, %r107, %r581;    setp.ne.u32 p, %r579, 0;
    vote.ballot.sync.b32 %r579, p, 0xffffffff;
    @!p not.b32 %r579, %r579;
}

	// end inline asm
	and.b32  	%r599, %r579, %r598;
	mov.b32 	%r584, 8;
	// begin inline asm
	{
    .reg .pred p;
    and.b32 %r582, %r107, %r584;    setp.ne.u32 p, %r582, 0;
    vote.ballot.sync.b32 %r582, p, 0xffffffff;
    @!p not.b32 %r582, %r582;
}

	// end inline asm
	and.b32  	%r600, %r582, %r599;
	mov.b32 	%r587, 16;
	// begin inline asm
	{
    .reg .pred p;
    and.b32 %r585, %r107, %r587;    setp.ne.u32 p, %r585, 0;
    vote.ballot.sync.b32 %r585, p, 0xffffffff;
    @!p not.b32 %r585, %r585;
}

	// end inline asm
	and.b32  	%r601, %r585, %r600;
	mov.b32 	%r590, 32;
	// begin inline asm
	{
    .reg .pred p;
    and.b32 %r588, %r107, %r590;    setp.ne.u32 p, %r588, 0;
    vote.ballot.sync.b32 %r588, p, 0xffffffff;
    @!p not.b32 %r588, %r588;
}

	// end inline asm
	and.b32  	%r602, %r588, %r601;
	mov.b32 	%r593, 64;
	// begin inline asm
	{
    .reg .pred p;
    and.b32 %r591, %r107, %r593;    setp.ne.u32 p, %r591, 0;
    vote.ballot.sync.b32 %r591, p, 0xffffffff;
    @!p not.b32 %r591, %r591;
}

	// end inline asm
	and.b32  	%r603, %r591, %r602;
	mov.b32 	%r596, 128;
	// begin inline asm
	{
    .reg .pred p;
    and.b32 %r594, %r107, %r596;    setp.ne.u32 p, %r594, 0;
    vote.ballot.sync.b32 %r594, p, 0xffffffff;
    @!p not.b32 %r594, %r594;
}

	// end inline asm
	and.b32  	%r604, %r594, %r603;
	clz.b32 	%r605, %r604;
	sub.s32 	%r139, 31, %r605;
	and.b32  	%r606, %r572, %r604;
	popc.b32 	%r140, %r606;
	setp.ne.s32 	%p73, %r248, %r139;
	mov.b32 	%r1685, 0;
	@%p73 bra 	$L__BB9_117;
	atom.shared.add.u32 	%r1685, [%r108], %r140;
$L__BB9_117:
	ld.param.u32 	%r1591, [_ZN3cub18CUB_300001_SM_10006detail10radix_sort29DeviceRadixSortOnesweepKernelINS1_5radix10policy_hubIjNS0_8NullTypeEyE10Policy1000ELNS0_9SortOrderE0EjS6_yiiNS1_21identity_decomposer_tEEEvPT5_SC_PT3_PKSD_PT1_PKSH_PT2_PKSL_T4_iiT6__param_9];
	shfl.sync.idx.b32	%r632|%p74, %r1685, %r139, 31, -1;
	add.s32 	%r143, %r140, %r632;
	shr.u32 	%r633, %r1654, %r1591;
	and.b32  	%r629, %r633, %r82;
	mov.b32 	%r609, 1;
	// begin inline asm
	{
    .reg .pred p;
    and.b32 %r607, %r629, %r609;    setp.ne.u32 p, %r607, 0;
    vote.ballot.sync.b32 %r607, p, 0xffffffff;
    @!p not.b32 %r607, %r607;
}

	// end inline asm
	mov.b32 	%r612, 2;
	// begin inline asm
	{
    .reg .pred p;
    and.b32 %r610, %r629, %r612;    setp.ne.u32 p, %r610, 0;
    vote.ballot.sync.b32 %r610, p, 0xffffffff;
    @!p not.b32 %r610, %r610;
}

	// end inline asm
	and.b32  	%r634, %r610, %r607;
	mov.b32 	%r615, 4;
	// begin inline asm
	{
    .reg .pred p;
    and.b32 %r613, %r629, %r615;    setp.ne.u32 p, %r613, 0;
    vote.ballot.sync.b32 %r613, p, 0xffffffff;
    @!p not.b32 %r613, %r613;
}

	// end inline asm
	and.b32  	%r635, %r613, %r634;
	mov.b32 	%r618, 8;
	// begin inline asm
	{
    .reg .pred p;
    and.b32 %r616, %r629, %r618;    setp.ne.u32 p, %r616, 0;
    vote.ballot.sync.b32 %r616, p, 0xffffffff;
    @!p not.b32 %r616, %r616;
}

	// end inline asm
	and.b32  	%r636, %r616, %r635;
	mov.b32 	%r621, 16;
	// begin inline asm
	{
    .reg .pred p;
    and.b32 %r619, %r629, %r621;    setp.ne.u32 p, %r619, 0;
    vote.ballot.sync.b32 %r619, p, 0xffffffff;
    @!p not.b32 %r619, %r619;
}

	// end inline asm
	and.b32  	%r637, %r619, %r636;
	mov.b32 	%r624, 32;
	// begin inline asm
	{
    .reg .pred p;
    and.b32 %r622, %r629, %r624;    setp.ne.u32 p, %r622, 0;
    vote.ballot.sync.b32 %r622, p, 0xffffffff;
    @!p not.b32 %r622, %r622;
}

	// end inline asm
	and.b32  	%r638, %r622, %r637;
	mov.b32 	%r627, 64;
	// begin inline asm
	{
    .reg .pred p;
    and.b32 %r625, %r629, %r627;    setp.ne.u32 p, %r625, 0;
    vote.ballot.sync.b32 %r625, p, 0xffffffff;
    @!p not.b32 %r625, %r625;
}

	// end inline asm
	and.b32  	%r639, %r625, %r638;
	mov.b32 	%r630, 128;
	// begin inline asm
	{
    .reg .pred p;
    and.b32 %r628, %r629, %r630;    setp.ne.u32 p, %r628, 0;
    vote.ballot.sync.b32 %r628, p, 0xffffffff;
    @!p not.b32 %r628, %r628;
}

	// end inline asm
	and.b32  	%r640, %r628, %r639;
	clz.b32 	%r641, %r640;
	sub.s32 	%r144, 31, %r641;
	and.b32  	%r642, %r572, %r640;
	popc.b32 	%r145, %r642;
	setp.ne.s32 	%p75, %r248, %r144;
	mov.b32 	%r1686, 0;
	@%p75 bra 	$L__BB9_119;
	atom.shared.add.u32 	%r1686, [%r109], %r145;
$L__BB9_119:
	ld.param.u32 	%r1592, [_ZN3cub18CUB_300001_SM_10006detail10radix_sort29DeviceRadixSortOnesweepKernelINS1_5radix10policy_hubIjNS0_8NullTypeEyE10Policy1000ELNS0_9SortOrderE0EjS6_yiiNS1_21identity_decomposer_tEEEvPT5_SC_PT3_PKSD_PT1_PKSH_PT2_PKSL_T4_iiT6__param_9];
	shfl.sync.idx.b32	%r668|%p76, %r1686, %r144, 31, -1;
	add.s32 	%r148, %r145, %r668;
	shr.u32 	%r669, %r1655, %r1592;
	and.b32  	%r665, %r669, %r82;
	mov.b32 	%r645, 1;
	// begin inline asm
	{
    .reg .pred p;
    and.b32 %r643, %r665, %r645;    setp.ne.u32 p, %r643, 0;
    vote.ballot.sync.b32 %r643, p, 0xffffffff;
    @!p not.b32 %r643, %r643;
}

	// end inline asm
	mov.b32 	%r648, 2;
	// begin inline asm
	{
    .reg .pred p;
    and.b32 %r646, %r665, %r648;    setp.ne.u32 p, %r646, 0;
    vote.ballot.sync.b32 %r646, p, 0xffffffff;
    @!p not.b32 %r646, %r646;
}

	// end inline asm
	and.b32  	%r670, %r646, %r643;
	mov.b32 	%r651, 4;
	// begin inline asm
	{
    .reg .pred p;
    and.b32 %r649, %r665, %r651;    setp.ne.u32 p, %r649, 0;
    vote.ballot.sync.b32 %r649, p, 0xffffffff;
    @!p not.b32 %r649, %r649;
}

	// end inline asm
	and.b32  	%r671, %r649, %r670;
	mov.b32 	%r654, 8;
	// begin inline asm
	{
    .reg .pred p;
    and.b32 %r652, %r665, %r654;    setp.ne.u32 p, %r652, 0;
    vote.ballot.sync.b32 %r652, p, 0xffffffff;
    @!p not.b32 %r652, %r652;
}

	// end inline asm
	and.b32  	%r672, %r652, %r671;
	mov.b32 	%r657, 16;
	// begin inline asm
	{
    .reg .pred p;
    and.b32 %r655, %r665, %r657;    setp.ne.u32 p, %r655, 0;
    vote.ballot.sync.b32 %r655, p, 0xffffffff;
    @!p not.b32 %r655, %r655;
}

	// end inline asm
	and.b32  	%r673, %r655, %r672;
	mov.b32 	%r660, 32;
	// begin inline asm
	{
    .reg .pred p;
    and.b32 %r658, %r665, %r660;    setp.ne.u32 p, %r658, 0;
    vote.ballot.sync.b32 %r658, p, 0xffffffff;
    @!p not.b32 %r658, %r658;
}

	// end inline asm
	and.b32  	%r674, %r658, %r673;
	mov.b32 	%r663, 64;
	// begin inline asm
	{
    .reg .pred p;
    and.b32 %r661, %r665, %r663;    setp.ne.u32 p, %r661, 0;
    vote.ballot.sync.b32 %r661, p, 0xffffffff;
    @!p not.b32 %r661, %r661;
}

	// end inline asm
	and.b32  	%r675, %r661, %r674;
	mov.b32 	%r666, 128;
	// begin inline asm
	{
    .reg .pred p;
    and.b32 %r664, %r665, %r666;    setp.ne.u32 p, %r664, 0;
    vote.ballot.sync.b32 %r664, p, 0xffffffff;
    @!p not.b32 %r664, %r664;
}

	// end inline asm
	and.b32  	%r676, %r664, %r675;
	clz.b32 	%r677, %r676;
	sub.s32 	%r149, 31, %r677;
	and.b32  	%r678, %r572, %r676;
	popc.b32 	%r150, %r678;
	setp.ne.s32 	%p77, %r248, %r149;
	mov.b32 	%r1687, 0;
	@%p77 bra 	$L__BB9_121;
	atom.shared.add.u32 	%r1687, [%r110], %r150;
$L__BB9_121:
	ld.param.u32 	%r1593, [_ZN3cub18CUB_300001_SM_10006detail10radix_sort29DeviceRadixSortOnesweepKernelINS1_5radix10policy_hubIjNS0_8NullTypeEyE10Policy1000ELNS0_9SortOrderE0EjS6_yiiNS1_21identity_decomposer_tEEEvPT5_SC_PT3_PKSD_PT1_PKSH_PT2_PKSL_T4_iiT6__param_9];
	shfl.sync.idx.b32	%r704|%p78, %r1687, %r149, 31, -1;
	add.s32 	%r153, %r150, %r704;
	shr.u32 	%r705, %r1656, %r1593;
	and.b32  	%r701, %r705, %r82;
	mov.b32 	%r681, 1;
	// begin inline asm
	{
    .reg .pred p;
    and.b32 %r679, %r701, %r681;    setp.ne.u32 p, %r679, 0;
    vote.ballot.sync.b32 %r679, p, 0xffffffff;
    @!p not.b32 %r679, %r679;
}

	// end inline asm
	mov.b32 	%r684, 2;
	// begin inline asm
	{
    .reg .pred p;
    and.b32 %r682, %r701, %r684;    setp.ne.u32 p, %r682, 0;
    vote.ballot.sync.b32 %r682, p, 0xffffffff;
    @!p not.b32 %r682, %r682;
}

	// end inline asm
	and.b32  	%r706, %r682, %r679;
	mov.b32 	%r687, 4;
	// begin inline asm
	{
    .reg .pred p;
    and.b32 %r685, %r701, %r687;    setp.ne.u32 p, %r685, 0;
    vote.ballot.sync.b32 %r685, p, 0xffffffff;
    @!p not.b32 %r685, %r685;
}

	// end inline asm
	and.b32  	%r707, %r685, %r706;
	mov.b32 	%r690, 8;
	// begin inline asm
	{
    .reg .pred p;
    and.b32 %r688, %r701, %r690;    setp.ne.u32 p, %r688, 0;
    vote.ballot.sync.b32 %r688, p, 0xffffffff;
    @!p not.b32 %r688, %r688;
}

	// end inline asm
	and.b32  	%r708, %r688, %r707;
	mov.b32 	%r693, 16;
	// begin inline asm
	{
    .reg .pred p;
    and.b32 %r691, %r701, %r693;    setp.ne.u32 p, %r691, 0;
    vote.ballot.sync.b32 %r691, p, 0xffffffff;
    @!p not.b32 %r691, %r691;
}

	// end inline asm
	and.b32  	%r709, %r691, %r708;
	mov.b32 	%r696, 32;
	// begin inline asm
	{
    .reg .pred p;
    and.b32 %r694, %r701, %r696;    setp.ne.u32 p, %r694, 0;
    vote.ballot.sync.b32 %r694, p, 0xffffffff;
    @!p not.b32 %r694, %r694;
}

	// end inline asm
	and.b32  	%r710, %r694, %r709;
	mov.b32 	%r699, 64;
	// begin inline asm
	{
    .reg .pred p;
    and.b32 %r697, %r701, %r699;    setp.ne.u32 p, %r697, 0;
    vote.ballot.sync.b32 %r697, p, 0xffffffff;
    @!p not.b32 %r697, %r697;
}

	// end inline asm
	and.b32  	%r711, %r697, %r710;
	mov.b32 	%r702, 128;
	// begin inline asm
	{
    .reg .pred p;
    and.b32 %r700, %r701, %r702;    setp.ne.u32 p, %r700, 0;
    vote.ballot.sync.b32 %r700, p, 0xffffffff;
    @!p not.b32 %r700, %r700;
}

	// end inline asm
	and.b32  	%r712, %r700, %r711;
	clz.b32 	%r713, %r712;
	sub.s32 	%r154, 31, %r713;
	and.b32  	%r714, %r572, %r712;
	popc.b32 	%r155, %r714;
	setp.ne.s32 	%p79, %r248, %r154;
	mov.b32 	%r1688, 0;
	@%p79 bra 	$L__BB9_123;
	atom.shared.add.u32 	%r1688, [%r111], %r155;
$L__BB9_123:
	ld.param.u32 	%r1594, [_ZN3cub18CUB_300001_SM_10006detail10radix_sort29DeviceRadixSortOnesweepKernelINS1_5radix10policy_hubIjNS0_8NullTypeEyE10Policy1000ELNS0_9SortOrderE0EjS6_yiiNS1_21identity_decomposer_tEEEvPT5_SC_PT3_PKSD_PT1_PKSH_PT2_PKSL_T4_iiT6__param_9];
	shfl.sync.idx.b32	%r740|%p80, %r1688, %r154, 31, -1;
	add.s32 	%r158, %r155, %r740;
	shr.u32 	%r741, %r1657, %r1594;
	and.b32  	%r737, %r741, %r82;
	mov.b32 	%r717, 1;
	// begin inline asm
	{
    .reg .pred p;
    and.b32 %r715, %r737, %r717;    setp.ne.u32 p, %r715, 0;
    vote.ballot.sync.b32 %r715, p, 0xffffffff;
    @!p not.b32 %r715, %r715;
}

	// end inline asm
	mov.b32 	%r720, 2;
	// begin inline asm
	{
    .reg .pred p;
    and.b32 %r718, %r737, %r720;    setp.ne.u32 p, %r718, 0;
    vote.ballot.sync.b32 %r718, p, 0xffffffff;
    @!p not.b32 %r718, %r718;
}

	// end inline asm
	and.b32  	%r742, %r718, %r715;
	mov.b32 	%r723, 4;
	// begin inline asm
	{
    .reg .pred p;
    and.b32 %r721, %r737, %r723;    setp.ne.u32 p, %r721, 0;
    vote.ballot.sync.b32 %r721, p, 0xffffffff;
    @!p not.b32 %r721, %r721;
}

	// end inline asm
	and.b32  	%r743, %r721, %r742;
	mov.b32 	%r726, 8;
	// begin inline asm
	{
    .reg .pred p;
    and.b32 %r724, %r737, %r726;    setp.ne.u32 p, %r724, 0;
    vote.ballot.sync.b32 %r724, p, 0xffffffff;
    @!p not.b32 %r724, %r724;
}

	// end inline asm
	and.b32  	%r744, %r724, %r743;
	mov.b32 	%r729, 16;
	// begin inline asm
	{
    .reg .pred p;
    and.b32 %r727, %r737, %r729;    setp.ne.u32 p, %r727, 0;
    vote.ballot.sync.b32 %r727, p, 0xffffffff;
    @!p not.b32 %r727, %r727;
}

	// end inline asm
	and.b32  	%r745, %r727, %r744;
	mov.b32 	%r732, 32;
	// begin inline asm
	{
    .reg .pred p;
    and.b32 %r730, %r737, %r732;    setp.ne.u32 p, %r730, 0;
    vote.ballot.sync.b32 %r730, p, 0xffffffff;
    @!p not.b32 %r730, %r730;
}

	// end inline asm
	and.b32  	%r746, %r730, %r745;
	mov.b32 	%r735, 64;
	// begin inline asm
	{
    .reg .pred p;
    and.b32 %r733, %r737, %r735;    setp.ne.u32 p, %r733, 0;
    vote.ballot.sync.b32 %r733, p, 0xffffffff;
    @!p not.b32 %r733, %r733;
}

	// end inline asm
	and.b32  	%r747, %r733, %r746;
	mov.b32 	%r738, 128;
	// begin inline asm
	{
    .reg .pred p;
    and.b32 %r736, %r737, %r738;    setp.ne.u32 p, %r736, 0;
    vote.ballot.sync.b32 %r736, p, 0xffffffff;
    @!p not.b32 %r736, %r736;
}

	// end inline asm
	and.b32  	%r748, %r736, %r747;
	clz.b32 	%r749, %r748;
	sub.s32 	%r159, 31, %r749;
	and.b32  	%r750, %r572, %r748;
	popc.b32 	%r160, %r750;
	setp.ne.s32 	%p81, %r248, %r159;
	mov.b32 	%r1689, 0;
	@%p81 bra 	$L__BB9_125;
	atom.shared.add.u32 	%r1689, [%r112], %r160;
$L__BB9_125:
	ld.param.u32 	%r1595, [_ZN3cub18CUB_300001_SM_10006detail10radix_sort29DeviceRadixSortOnesweepKernelINS1_5radix10policy_hubIjNS0_8NullTypeEyE10Policy1000ELNS0_9SortOrderE0EjS6_yiiNS1_21identity_decomposer_tEEEvPT5_SC_PT3_PKSD_PT1_PKSH_PT2_PKSL_T4_iiT6__param_9];
	shfl.sync.idx.b32	%r776|%p82, %r1689, %r159, 31, -1;
	add.s32 	%r163, %r160, %r776;
	shr.u32 	%r777, %r1658, %r1595;
	and.b32  	%r773, %r777, %r82;
	mov.b32 	%r753, 1;
	// begin inline asm
	{
    .reg .pred p;
    and.b32 %r751, %r773, %r753;    setp.ne.u32 p, %r751, 0;
    vote.ballot.sync.b32 %r751, p, 0xffffffff;
    @!p not.b32 %r751, %r751;
}

	// end inline asm
	mov.b32 	%r756, 2;
	// begin inline asm
	{
    .reg .pred p;
    and.b32 %r754, %r773, %r756;    setp.ne.u32 p, %r754, 0;
    vote.ballot.sync.b32 %r754, p, 0xffffffff;
    @!p not.b32 %r754, %r754;
}

	// end inline asm
	and.b32  	%r778, %r754, %r751;
	mov.b32 	%r759, 4;
	// begin inline asm
	{
    .reg .pred p;
    and.b32 %r757, %r773, %r759;    setp.ne.u32 p, %r757, 0;
    vote.ballot.sync.b32 %r757, p, 0xffffffff;
    @!p not.b32 %r757, %r757;
}

	// end inline asm
	and.b32  	%r779, %r757, %r778;
	mov.b32 	%r762, 8;
	// begin inline asm
	{
    .reg .pred p;
    and.b32 %r760, %r773, %r762;    setp.ne.u32 p, %r760, 0;
    vote.ballot.sync.b32 %r760, p, 0xffffffff;
    @!p not.b32 %r760, %r760;
}

	// end inline asm
	and.b32  	%r780, %r760, %r779;
	mov.b32 	%r765, 16;
	// begin inline asm
	{
    .reg .pred p;
    and.b32 %r763, %r773, %r765;    setp.ne.u32 p, %r763, 0;
    vote.ballot.sync.b32 %r763, p, 0xffffffff;
    @!p not.b32 %r763, %r763;
}

	// end inline asm
	and.b32  	%r781, %r763, %r780;
	mov.b32 	%r768, 32;
	// begin inline asm
	{
    .reg .pred p;
    and.b32 %r766, %r773, %r768;    setp.ne.u32 p, %r766, 0;
    vote.ballot.sync.b32 %r766, p, 0xffffffff;
    @!p not.b32 %r766, %r766;
}

	// end inline asm
	and.b32  	%r782, %r766, %r781;
	mov.b32 	%r771, 64;
	// begin inline asm
	{
    .reg .pred p;
    and.b32 %r769, %r773, %r771;    setp.ne.u32 p, %r769, 0;
    vote.ballot.sync.b32 %r769, p, 0xffffffff;
    @!p not.b32 %r769, %r769;
}

	// end inline asm
	and.b32  	%r783, %r769, %r782;
	mov.b32 	%r774, 128;
	// begin inline asm
	{
    .reg .pred p;
    and.b32 %r772, %r773, %r774;    setp.ne.u32 p, %r772, 0;
    vote.ballot.sync.b32 %r772, p, 0xffffffff;
    @!p not.b32 %r772, %r772;
}

	// end inline asm
	and.b32  	%r784, %r772, %r783;
	clz.b32 	%r785, %r784;
	sub.s32 	%r164, 31, %r785;
	and.b32  	%r786, %r572, %r784;
	popc.b32 	%r165, %r786;
	setp.ne.s32 	%p83, %r248, %r164;
	mov.b32 	%r1690, 0;
	@%p83 bra 	$L__BB9_127;
	atom.shared.add.u32 	%r1690, [%r113], %r165;
$L__BB9_127:
	ld.param.u32 	%r1596, [_ZN3cub18CUB_300001_SM_10006detail10radix_sort29DeviceRadixSortOnesweepKernelINS1_5radix10policy_hubIjNS0_8NullTypeEyE10Policy1000ELNS0_9SortOrderE0EjS6_yiiNS1_21identity_decomposer_tEEEvPT5_SC_PT3_PKSD_PT1_PKSH_PT2_PKSL_T4_iiT6__param_9];
	shfl.sync.idx.b32	%r812|%p84, %r1690, %r164, 31, -1;
	add.s32 	%r168, %r165, %r812;
	shr.u32 	%r813, %r1659, %r1596;
	and.b32  	%r809, %r813, %r82;
	mov.b32 	%r789, 1;
	// begin inline asm
	{
    .reg .pred p;
    and.b32 %r787, %r809, %r789;    setp.ne.u32 p, %r787, 0;
    vote.ballot.sync.b32 %r787, p, 0xffffffff;
    @!p not.b32 %r787, %r787;
}

	// end inline asm
	mov.b32 	%r792, 2;
	// begin inline asm
	{
    .reg .pred p;
    and.b32 %r790, %r809, %r792;    setp.ne.u32 p, %r790, 0;
    vote.ballot.sync.b32 %r790, p, 0xffffffff;
    @!p not.b32 %r790, %r790;
}

	// end inline asm
	and.b32  	%r814, %r790, %r787;
	mov.b32 	%r795, 4;
	// begin inline asm
	{
    .reg .pred p;
    and.b32 %r793, %r809, %r795;    setp.ne.u32 p, %r793, 0;
    vote.ballot.sync.b32 %r793, p, 0xffffffff;
    @!p not.b32 %r793, %r793;
}

	// end inline asm
	and.b32  	%r815, %r793, %r814;
	mov.b32 	%r798, 8;
	// begin inline asm
	{
    .reg .pred p;
    and.b32 %r796, %r809, %r798;    setp.ne.u32 p, %r796, 0;
    vote.ballot.sync.b32 %r796, p, 0xffffffff;
    @!p not.b32 %r796, %r796;
}

	// end inline asm
	and.b32  	%r816, %r796, %r815;
	mov.b32 	%r801, 16;
	// begin inline asm
	{
    .reg .pred p;
    and.b32 %r799, %r809, %r801;    setp.ne.u32 p, %r799, 0;
    vote.ballot.sync.b32 %r799, p, 0xffffffff;
    @!p not.b32 %r799, %r799;
}

	// end inline asm
	and.b32  	%r817, %r799, %r816;
	mov.b32 	%r804, 32;
	// begin inline asm
	{
    .reg .pred p;
    and.b32 %r802, %r809, %r804;    setp.ne.u32 p, %r802, 0;
    vote.ballot.sync.b32 %r802, p, 0xffffffff;
    @!p not.b32 %r802, %r802;
}

	// end inline asm
	and.b32  	%r818, %r802, %r817;
	mov.b32 	%r807, 64;
	// begin inline asm
	{
    .reg .pred p;
    and.b32 %r805, %r809, %r807;    setp.ne.u32 p, %r805, 0;
    vote.ballot.sync.b32 %r805, p, 0xffffffff;
    @!p not.b32 %r805, %r805;
}

	// end inline asm
	and.b32  	%r819, %r805, %r818;
	mov.b32 	%r810, 128;
	// begin inline asm
	{
    .reg .pred p;
    and.b32 %r808, %r809, %r810;    setp.ne.u32 p, %r808, 0;
    vote.ballot.sync.b32 %r808, p, 0xffffffff;
    @!p not.b32 %r808, %r808;
}

	// end inline asm
	and.b32  	%r820, %r808, %r819;
	clz.b32 	%r821, %r820;
	sub.s32 	%r169, 31, %r821;
	and.b32  	%r822, %r572, %r820;
	popc.b32 	%r170, %r822;
	setp.ne.s32 	%p85, %r248, %r169;
	mov.b32 	%r1691, 0;
	@%p85 bra 	$L__BB9_129;
	atom.shared.add.u32 	%r1691, [%r114], %r170;
$L__BB9_129:
	ld.param.u32 	%r1597, [_ZN3cub18CUB_300001_SM_10006detail10radix_sort29DeviceRadixSortOnesweepKernelINS1_5radix10policy_hubIjNS0_8NullTypeEyE10Policy1000ELNS0_9SortOrderE0EjS6_yiiNS1_21identity_decomposer_tEEEvPT5_SC_PT3_PKSD_PT1_PKSH_PT2_PKSL_T4_iiT6__param_9];
	shfl.sync.idx.b32	%r848|%p86, %r1691, %r169, 31, -1;
	add.s32 	%r173, %r170, %r848;
	shr.u32 	%r849, %r1660, %r1597;
	and.b32  	%r845, %r849, %r82;
	mov.b32 	%r825, 1;
	// begin inline asm
	{
    .reg .pred p;
    and.b32 %r823, %r845, %r825;    setp.ne.u32 p, %r823, 0;
    vote.ballot.sync.b32 %r823, p, 0xffffffff;
    @!p not.b32 %r823, %r823;
}

	// end inline asm
	mov.b32 	%r828, 2;
	// begin inline asm
	{
    .reg .pred p;
    and.b32 %r826, %r845, %r828;    setp.ne.u32 p, %r826, 0;
    vote.ballot.sync.b32 %r826, p, 0xffffffff;
    @!p not.b32 %r826, %r826;
}

	// end inline asm
	and.b32  	%r850, %r826, %r823;
	mov.b32 	%r831, 4;
	// begin inline asm
	{
    .reg .pred p;
    and.b32 %r829, %r845, %r831;    setp.ne.u32 p, %r829, 0;
    vote.ballot.sync.b32 %r829, p, 0xffffffff;
    @!p not.b32 %r829, %r829;
}

	// end inline asm
	and.b32  	%r851, %r829, %r850;
	mov.b32 	%r834, 8;
	// begin inline asm
	{
    .reg .pred p;
    and.b32 %r832, %r845, %r834;    setp.ne.u32 p, %r832, 0;
    vote.ballot.sync.b32 %r832, p, 0xffffffff;
    @!p not.b32 %r832, %r832;
}

	// end inline asm
	and.b32  	%r852, %r832, %r851;
	mov.b32 	%r837, 16;
	// begin inline asm
	{
    .reg .pred p;
    and.b32 %r835, %r845, %r837;    setp.ne.u32 p, %r835, 0;
    vote.ballot.sync.b32 %r835, p, 0xffffffff;
    @!p not.b32 %r835, %r835;
}

	// end inline asm
	and.b32  	%r853, %r835, %r852;
	mov.b32 	%r840, 32;
	// begin inline asm
	{
    .reg .pred p;
    and.b32 %r838, %r845, %r840;    setp.ne.u32 p, %r838, 0;
    vote.ballot.sync.b32 %r838, p, 0xffffffff;
    @!p not.b32 %r838, %r838;
}

	// end inline asm
	and.b32  	%r854, %r838, %r853;
	mov.b32 	%r843, 64;
	// begin inline asm
	{
    .reg .pred p;
    and.b32 %r841, %r845, %r843;    setp.ne.u32 p, %r841, 0;
    vote.ballot.sync.b32 %r841, p, 0xffffffff;
    @!p not.b32 %r841, %r841;
}

	// end inline asm
	and.b32  	%r855, %r841, %r854;
	mov.b32 	%r846, 128;
	// begin inline asm
	{
    .reg .pred p;
    and.b32 %r844, %r845, %r846;    setp.ne.u32 p, %r844, 0;
    vote.ballot.sync.b32 %r844, p, 0xffffffff;
    @!p not.b32 %r844, %r844;
}

	// end inline asm
	and.b32  	%r856, %r844, %r855;
	clz.b32 	%r857, %r856;
	sub.s32 	%r174, 31, %r857;
	and.b32  	%r858, %r572, %r856;
	popc.b32 	%r175, %r858;
	setp.ne.s32 	%p87, %r248, %r174;
	mov.b32 	%r1692, 0;
	@%p87 bra 	$L__BB9_131;
	ld.param.u32 	%r1598, [_ZN3cub18CUB_300001_SM_10006detail10radix_sort29DeviceRadixSortOnesweepKernelINS1_5radix10policy_hubIjNS0_8NullTypeEyE10Policy1000ELNS0_9SortOrderE0EjS6_yiiNS1_21identity_decomposer_tEEEvPT5_SC_PT3_PKSD_PT1_PKSH_PT2_PKSL_T4_iiT6__param_9];
	shl.b32 	%r859, %r1, 5;
	and.b32  	%r860, %r859, 31744;
	mov.u32 	%r861, _ZZN3cub18CUB_300001_SM_10006detail10radix_sort29DeviceRadixSortOnesweepKernelINS1_5radix10policy_hubIjNS0_8NullTypeEyE10Policy1000ELNS0_9SortOrderE0EjS6_yiiNS1_21identity_decomposer_tEEEvPT5_SC_PT3_PKSD_PT1_PKSH_PT2_PKSL_T4_iiT6_E1s;
	add.s32 	%r862, %r861, %r860;
	shr.u32 	%r863, %r1660, %r1598;
	and.b32  	%r864, %r863, %r82;
	shl.b32 	%r865, %r864, 2;
	add.s32 	%r866, %r862, %r865;
	atom.shared.add.u32 	%r1692, [%r866], %r175;
$L__BB9_131:
	ld.param.u32 	%r1599, [_ZN3cub18CUB_300001_SM_10006detail10radix_sort29DeviceRadixSortOnesweepKernelINS1_5radix10policy_hubIjNS0_8NullTypeEyE10Policy1000ELNS0_9SortOrderE0EjS6_yiiNS1_21identity_decomposer_tEEEvPT5_SC_PT3_PKSD_PT1_PKSH_PT2_PKSL_T4_iiT6__param_9];
	shfl.sync.idx.b32	%r892|%p88, %r1692, %r174, 31, -1;
	add.s32 	%r178, %r175, %r892;
	shr.u32 	%r893, %r1661, %r1599;
	and.b32  	%r889, %r893, %r82;
	mov.b32 	%r869, 1;
	// begin inline asm
	{
    .reg .pred p;
    and.b32 %r867, %r889, %r869;    setp.ne.u32 p, %r867, 0;
    vote.ballot.sync.b32 %r867, p, 0xffffffff;
    @!p not.b32 %r867, %r867;
}

	// end inline asm
	mov.b32 	%r872, 2;
	// begin inline asm
	{
    .reg .pred p;
    and.b32 %r870, %r889, %r872;    setp.ne.u32 p, %r870, 0;
    vote.ballot.sync.b32 %r870, p, 0xffffffff;
    @!p not.b32 %r870, %r870;
}

	// end inline asm
	and.b32  	%r894, %r870, %r867;
	mov.b32 	%r875, 4;
	// begin inline asm
	{
    .reg .pred p;
    and.b32 %r873, %r889, %r875;    setp.ne.u32 p, %r873, 0;
    vote.ballot.sync.b32 %r873, p, 0xffffffff;
    @!p not.b32 %r873, %r873;
}

	// end inline asm
	and.b32  	%r895, %r873, %r894;
	mov.b32 	%r878, 8;
	// begin inline asm
	{
    .reg .pred p;
    and.b32 %r876, %r889, %r878;    setp.ne.u32 p, %r876, 0;
    vote.ballot.sync.b32 %r876, p, 0xffffffff;
    @!p not.b32 %r876, %r876;
}

	// end inline asm
	and.b32  	%r896, %r876, %r895;
	mov.b32 	%r881, 16;
	// begin inline asm
	{
    .reg .pred p;
    and.b32 %r879, %r889, %r881;    setp.ne.u32 p, %r879, 0;
    vote.ballot.sync.b32 %r879, p, 0xffffffff;
    @!p not.b32 %r879, %r879;
}

	// end inline asm
	and.b32  	%r897, %r879, %r896;
	mov.b32 	%r884, 32;
	// begin inline asm
	{
    .reg .pred p;
    and.b32 %r882, %r889, %r884;    setp.ne.u32 p, %r882, 0;
    vote.ballot.sync.b32 %r882, p, 0xffffffff;
    @!p not.b32 %r882, %r882;
}

	// end inline asm
	and.b32  	%r898, %r882, %r897;
	mov.b32 	%r887, 64;
	// begin inline asm
	{
    .reg .pred p;
    and.b32 %r885, %r889, %r887;    setp.ne.u32 p, %r885, 0;
    vote.ballot.sync.b32 %r885, p, 0xffffffff;
    @!p not.b32 %r885, %r885;
}

	// end inline asm
	and.b32  	%r899, %r885, %r898;
	mov.b32 	%r890, 128;
	// begin inline asm
	{
    .reg .pred p;
    and.b32 %r888, %r889, %r890;    setp.ne.u32 p, %r888, 0;
    vote.ballot.sync.b32 %r888, p, 0xffffffff;
    @!p not.b32 %r888, %r888;
}

	// end inline asm
	and.b32  	%r900, %r888, %r899;
	clz.b32 	%r901, %r900;
	sub.s32 	%r179, 31, %r901;
	and.b32  	%r902, %r572, %r900;
	popc.b32 	%r180, %r902;
	setp.ne.s32 	%p89, %r248, %r179;
	mov.b32 	%r1693, 0;
	@%p89 bra 	$L__BB9_133;
	ld.param.u32 	%r1600, [_ZN3cub18CUB_300001_SM_10006detail10radix_sort29DeviceRadixSortOnesweepKernelINS1_5radix10policy_hubIjNS0_8NullTypeEyE10Policy1000ELNS0_9SortOrderE0EjS6_yiiNS1_21identity_decomposer_tEEEvPT5_SC_PT3_PKSD_PT1_PKSH_PT2_PKSL_T4_iiT6__param_9];
	shl.b32 	%r903, %r1, 5;
	and.b32  	%r904, %r903, 31744;
	mov.u32 	%r905, _ZZN3cub18CUB_300001_SM_10006detail10radix_sort29DeviceRadixSortOnesweepKernelINS1_5radix10policy_hubIjNS0_8NullTypeEyE10Policy1000ELNS0_9SortOrderE0EjS6_yiiNS1_21identity_decomposer_tEEEvPT5_SC_PT3_PKSD_PT1_PKSH_PT2_PKSL_T4_iiT6_E1s;
	add.s32 	%r906, %r905, %r904;
	shr.u32 	%r907, %r1661, %r1600;
	and.b32  	%r908, %r907, %r82;
	shl.b32 	%r909, %r908, 2;
	add.s32 	%r910, %r906, %r909;
	atom.shared.add.u32 	%r1693, [%r910], %r180;
$L__BB9_133:
	ld.param.u32 	%r1601, [_ZN3cub18CUB_300001_SM_10006detail10radix_sort29DeviceRadixSortOnesweepKernelINS1_5radix10policy_hubIjNS0_8NullTypeEyE10Policy1000ELNS0_9SortOrderE0EjS6_yiiNS1_21identity_decomposer_tEEEvPT5_SC_PT3_PKSD_PT1_PKSH_PT2_PKSL_T4_iiT6__param_9];
	shfl.sync.idx.b32	%r936|%p90, %r1693, %r179, 31, -1;
	add.s32 	%r183, %r180, %r936;
	shr.u32 	%r937, %r1662, %r1601;
	and.b32  	%r933, %r937, %r82;
	mov.b32 	%r913, 1;
	// begin inline asm
	{
    .reg .pred p;
    and.b32 %r911, %r933, %r913;    setp.ne.u32 p, %r911, 0;
    vote.ballot.sync.b32 %r911, p, 0xffffffff;
    @!p not.b32 %r911, %r911;
}

	// end inline asm
	mov.b32 	%r916, 2;
	// begin inline asm
	{
    .reg .pred p;
    and.b32 %r914, %r933, %r916;    setp.ne.u32 p, %r914, 0;
    vote.ballot.sync.b32 %r914, p, 0xffffffff;
    @!p not.b32 %r914, %r914;
}

	// end inline asm
	and.b32  	%r938, %r914, %r911;
	mov.b32 	%r919, 4;
	// begin inline asm
	{
    .reg .pred p;
    and.b32 %r917, %r933, %r919;    setp.ne.u32 p, %r917, 0;
    vote.ballot.sync.b32 %r917, p, 0xffffffff;
    @!p not.b32 %r917, %r917;
}

	// end inline asm
	and.b32  	%r939, %r917, %r938;
	mov.b32 	%r922, 8;
	// begin inline asm
	{
    .reg .pred p;
    and.b32 %r920, %r933, %r922;    setp.ne.u32 p, %r920, 0;
    vote.ballot.sync.b32 %r920, p, 0xffffffff;
    @!p not.b32 %r920, %r920;
}

	// end inline asm
	and.b32  	%r940, %r920, %r939;
	mov.b32 	%r925, 16;
	// begin inline asm
	{
    .reg .pred p;
    and.b32 %r923, %r933, %r925;    setp.ne.u32 p, %r923, 0;
    vote.ballot.sync.b32 %r923, p, 0xffffffff;
    @!p not.b32 %r923, %r923;
}

	// end inline asm
	and.b32  	%r941, %r923, %r940;
	mov.b32 	%r928, 32;
	// begin inline asm
	{
    .reg .pred p;
    and.b32 %r926, %r933, %r928;    setp.ne.u32 p, %r926, 0;
    vote.ballot.sync.b32 %r926, p, 0xffffffff;
    @!p not.b32 %r926, %r926;
}

	// end inline asm
	and.b32  	%r942, %r926, %r941;
	mov.b32 	%r931, 64;
	// begin inline asm
	{
    .reg .pred p;
    and.b32 %r929, %r933, %r931;    setp.ne.u32 p, %r929, 0;
    vote.ballot.sync.b32 %r929, p, 0xffffffff;
    @!p not.b32 %r929, %r929;
}

	// end inline asm
	and.b32  	%r943, %r929, %r942;
	mov.b32 	%r934, 128;
	// begin inline asm
	{
    .reg .pred p;
    and.b32 %r932, %r933, %r934;    setp.ne.u32 p, %r932, 0;
    vote.ballot.sync.b32 %r932, p, 0xffffffff;
    @!p not.b32 %r932, %r932;
}

	// end inline asm
	and.b32  	%r944, %r932, %r943;
	clz.b32 	%r945, %r944;
	sub.s32 	%r184, 31, %r945;
	and.b32  	%r946, %r572, %r944;
	popc.b32 	%r185, %r946;
	setp.ne.s32 	%p91, %r248, %r184;
	mov.b32 	%r1694, 0;
	@%p91 bra 	$L__BB9_135;
	atom.shared.add.u32 	%r1694, [%r115], %r185;
$L__BB9_135:
	ld.param.u32 	%r1602, [_ZN3cub18CUB_300001_SM_10006detail10radix_sort29DeviceRadixSortOnesweepKernelINS1_5radix10policy_hubIjNS0_8NullTypeEyE10Policy1000ELNS0_9SortOrderE0EjS6_yiiNS1_21identity_decomposer_tEEEvPT5_SC_PT3_PKSD_PT1_PKSH_PT2_PKSL_T4_iiT6__param_9];
	shfl.sync.idx.b32	%r972|%p92, %r1694, %r184, 31, -1;
	add.s32 	%r188, %r185, %r972;
	shr.u32 	%r973, %r1663, %r1602;
	and.b32  	%r969, %r973, %r82;
	mov.b32 	%r949, 1;
	// begin inline asm
	{
    .reg .pred p;
    and.b32 %r947, %r969, %r949;    setp.ne.u32 p, %r947, 0;
    vote.ballot.sync.b32 %r947, p, 0xffffffff;
    @!p not.b32 %r947, %r947;
}

	// end inline asm
	mov.b32 	%r952, 2;
	// begin inline asm
	{
    .reg .pred p;
    and.b32 %r950, %r969, %r952;    setp.ne.u32 p, %r950, 0;
    vote.ballot.sync.b32 %r950, p, 0xffffffff;
    @!p not.b32 %r950, %r950;
}

	// end inline asm
	and.b32  	%r974, %r950, %r947;
	mov.b32 	%r955, 4;
	// begin inline asm
	{
    .reg .pred p;
    and.b32 %r953, %r969, %r955;    setp.ne.u32 p, %r953, 0;
    vote.ballot.sync.b32 %r953, p, 0xffffffff;
    @!p not.b32 %r953, %r953;
}

	// end inline asm
	and.b32  	%r975, %r953, %r974;
	mov.b32 	%r958, 8;
	// begin inline asm
	{
    .reg .pred p;
    and.b32 %r956, %r969, %r958;    setp.ne.u32 p, %r956, 0;
    vote.ballot.sync.b32 %r956, p, 0xffffffff;
    @!p not.b32 %r956, %r956;
}

	// end inline asm
	and.b32  	%r976, %r956, %r975;
	mov.b32 	%r961, 16;
	// begin inline asm
	{
    .reg .pred p;
    and.b32 %r959, %r969, %r961;    setp.ne.u32 p, %r959, 0;
    vote.ballot.sync.b32 %r959, p, 0xffffffff;
    @!p not.b32 %r959, %r959;
}

	// end inline asm
	and.b32  	%r977, %r959, %r976;
	mov.b32 	%r964, 32;
	// begin inline asm
	{
    .reg .pred p;
    and.b32 %r962, %r969, %r964;    setp.ne.u32 p, %r962, 0;
    vote.ballot.sync.b32 %r962, p, 0xffffffff;
    @!p not.b32 %r962, %r962;
}

	// end inline asm
	and.b32  	%r978, %r962, %r977;
	mov.b32 	%r967, 64;
	// begin inline asm
	{
    .reg .pred p;
    and.b32 %r965, %r969, %r967;    setp.ne.u32 p, %r965, 0;
    vote.ballot.sync.b32 %r965, p, 0xffffffff;
    @!p not.b32 %r965, %r965;
}

	// end inline asm
	and.b32  	%r979, %r965, %r978;
	mov.b32 	%r970, 128;
	// begin inline asm
	{
    .reg .pred p;
    and.b32 %r968, %r969, %r970;    setp.ne.u32 p, %r968, 0;
    vote.ballot.sync.b32 %r968, p, 0xffffffff;
    @!p not.b32 %r968, %r968;
}

	// end inline asm
	and.b32  	%r980, %r968, %r979;
	clz.b32 	%r981, %r980;
	sub.s32 	%r189, 31, %r981;
	and.b32  	%r982, %r572, %r980;
	popc.b32 	%r190, %r982;
	setp.ne.s32 	%p93, %r248, %r189;
	mov.b32 	%r1695, 0;
	@%p93 bra 	$L__BB9_137;
	atom.shared.add.u32 	%r1695, [%r116], %r190;
$L__BB9_137:
	ld.param.u32 	%r1603, [_ZN3cub18CUB_300001_SM_10006detail10radix_sort29DeviceRadixSortOnesweepKernelINS1_5radix10policy_hubIjNS0_8NullTypeEyE10Policy1000ELNS0_9SortOrderE0EjS6_yiiNS1_21identity_decomposer_tEEEvPT5_SC_PT3_PKSD_PT1_PKSH_PT2_PKSL_T4_iiT6__param_9];
	shfl.sync.idx.b32	%r1008|%p94, %r1695, %r189, 31, -1;
	add.s32 	%r193, %r190, %r1008;
	shr.u32 	%r1009, %r1664, %r1603;
	and.b32  	%r1005, %r1009, %r82;
	mov.b32 	%r985, 1;
	// begin inline asm
	{
    .reg .pred p;
    and.b32 %r983, %r1005, %r985;    setp.ne.u32 p, %r983, 0;
    vote.ballot.sync.b32 %r983, p, 0xffffffff;
    @!p not.b32 %r983, %r983;
}

	// end inline asm
	mov.b32 	%r988, 2;
	// begin inline asm
	{
    .reg .pred p;
    and.b32 %r986, %r1005, %r988;    setp.ne.u32 p, %r986, 0;
    vote.ballot.sync.b32 %r986, p, 0xffffffff;
    @!p not.b32 %r986, %r986;
}

	// end inline asm
	and.b32  	%r1010, %r986, %r983;
	mov.b32 	%r991, 4;
	// begin inline asm
	{
    .reg .pred p;
    and.b32 %r989, %r1005, %r991;    setp.ne.u32 p, %r989, 0;
    vote.ballot.sync.b32 %r989, p, 0xffffffff;
    @!p not.b32 %r989, %r989;
}

	// end inline asm
	and.b32  	%r1011, %r989, %r1010;
	mov.b32 	%r994, 8;
	// begin inline asm
	{
    .reg .pred p;
    and.b32 %r992, %r1005, %r994;    setp.ne.u32 p, %r992, 0;
    vote.ballot.sync.b32 %r992, p, 0xffffffff;
    @!p not.b32 %r992, %r992;
}

	// end inline asm
	and.b32  	%r1012, %r992, %r1011;
	mov.b32 	%r997, 16;
	// begin inline asm
	{
    .reg .pred p;
    and.b32 %r995, %r1005, %r997;    setp.ne.u32 p, %r995, 0;
    vote.ballot.sync.b32 %r995, p, 0xffffffff;
    @!p not.b32 %r995, %r995;
}

	// end inline asm
	and.b32  	%r1013, %r995, %r1012;
	mov.b32 	%r1000, 32;
	// begin inline asm
	{
    .reg .pred p;
    and.b32 %r998, %r1005, %r1000;    setp.ne.u32 p, %r998, 0;
    vote.ballot.sync.b32 %r998, p, 0xffffffff;
    @!p not.b32 %r998, %r998;
}

	// end inline asm
	and.b32  	%r1014, %r998, %r1013;
	mov.b32 	%r1003, 64;
	// begin inline asm
	{
    .reg .pred p;
    and.b32 %r1001, %r1005, %r1003;    setp.ne.u32 p, %r1001, 0;
    vote.ballot.sync.b32 %r1001, p, 0xffffffff;
    @!p not.b32 %r1001, %r1001;
}

	// end inline asm
	and.b32  	%r1015, %r1001, %r1014;
	mov.b32 	%r1006, 128;
	// begin inline asm
	{
    .reg .pred p;
    and.b32 %r1004, %r1005, %r1006;    setp.ne.u32 p, %r1004, 0;
    vote.ballot.sync.b32 %r1004, p, 0xffffffff;
    @!p not.b32 %r1004, %r1004;
}

	// end inline asm
	and.b32  	%r1016, %r1004, %r1015;
	clz.b32 	%r1017, %r1016;
	sub.s32 	%r194, 31, %r1017;
	and.b32  	%r1018, %r572, %r1016;
	popc.b32 	%r195, %r1018;
	setp.ne.s32 	%p95, %r248, %r194;
	mov.b32 	%r1696, 0;
	@%p95 bra 	$L__BB9_139;
	atom.shared.add.u32 	%r1696, [%r117], %r195;
$L__BB9_139:
	ld.param.u32 	%r1604, [_ZN3cub18CUB_300001_SM_10006detail10radix_sort29DeviceRadixSortOnesweepKernelINS1_5radix10policy_hubIjNS0_8NullTypeEyE10Policy1000ELNS0_9SortOrderE0EjS6_yiiNS1_21identity_decomposer_tEEEvPT5_SC_PT3_PKSD_PT1_PKSH_PT2_PKSL_T4_iiT6__param_9];
	shfl.sync.idx.b32	%r1044|%p96, %r1696, %r194, 31, -1;
	add.s32 	%r198, %r195, %r1044;
	shr.u32 	%r1045, %r1665, %r1604;
	and.b32  	%r1041, %r1045, %r82;
	mov.b32 	%r1021, 1;
	// begin inline asm
	{
    .reg .pred p;
    and.b32 %r1019, %r1041, %r1021;    setp.ne.u32 p, %r1019, 0;
    vote.ballot.sync.b32 %r1019, p, 0xffffffff;
    @!p not.b32 %r1019, %r1019;
}

	// end inline asm
	mov.b32 	%r1024, 2;
	// begin inline asm
	{
    .reg .pred p;
    and.b32 %r1022, %r1041, %r1024;    setp.ne.u32 p, %r1022, 0;
    vote.ballot.sync.b32 %r1022, p, 0xffffffff;
    @!p not.b32 %r1022, %r1022;
}

	// end inline asm
	and.b32  	%r1046, %r1022, %r1019;
	mov.b32 	%r1027, 4;
	// begin inline asm
	{
    .reg .pred p;
    and.b32 %r1025, %r1041, %r1027;    setp.ne.u32 p, %r1025, 0;
    vote.ballot.sync.b32 %r1025, p, 0xffffffff;
    @!p not.b32 %r1025, %r1025;
}

	// end inline asm
	and.b32  	%r1047, %r1025, %r1046;
	mov.b32 	%r1030, 8;
	// begin inline asm
	{
    .reg .pred p;
    and.b32 %r1028, %r1041, %r1030;    setp.ne.u32 p, %r1028, 0;
    vote.ballot.sync.b32 %r1028, p, 0xffffffff;
    @!p not.b32 %r1028, %r1028;
}

	// end inline asm
	and.b32  	%r1048, %r1028, %r1047;
	mov.b32 	%r1033, 16;
	// begin inline asm
	{
    .reg .pred p;
    and.b32 %r1031, %r1041, %r1033;    setp.ne.u32 p, %r1031, 0;
    vote.ballot.sync.b32 %r1031, p, 0xffffffff;
    @!p not.b32 %r1031, %r1031;
}

	// end inline asm
	and.b32  	%r1049, %r1031, %r1048;
	mov.b32 	%r1036, 32;
	// begin inline asm
	{
    .reg .pred p;
    and.b32 %r1034, %r1041, %r1036;    setp.ne.u32 p, %r1034, 0;
    vote.ballot.sync.b32 %r1034, p, 0xffffffff;
    @!p not.b32 %r1034, %r1034;
}

	// end inline asm
	and.b32  	%r1050, %r1034, %r1049;
	mov.b32 	%r1039, 64;
	// begin inline asm
	{
    .reg .pred p;
    and.b32 %r1037, %r1041, %r1039;    setp.ne.u32 p, %r1037, 0;
    vote.ballot.sync.b32 %r1037, p, 0xffffffff;
    @!p not.b32 %r1037, %r1037;
}

	// end inline asm
	and.b32  	%r1051, %r1037, %r1050;
	mov.b32 	%r1042, 128;
	// begin inline asm
	{
    .reg .pred p;
    and.b32 %r1040, %r1041, %r1042;    setp.ne.u32 p, %r1040, 0;
    vote.ballot.sync.b32 %r1040, p, 0xffffffff;
    @!p not.b32 %r1040, %r1040;
}

	// end inline asm
	and.b32  	%r1052, %r1040, %r1051;
	clz.b32 	%r1053, %r1052;
	sub.s32 	%r199, 31, %r1053;
	and.b32  	%r1054, %r572, %r1052;
	popc.b32 	%r200, %r1054;
	setp.ne.s32 	%p97, %r248, %r199;
	mov.b32 	%r1697, 0;
	@%p97 bra 	$L__BB9_141;
	atom.shared.add.u32 	%r1697, [%r118], %r200;
$L__BB9_141:
	ld.param.u32 	%r1605, [_ZN3cub18CUB_300001_SM_10006detail10radix_sort29DeviceRadixSortOnesweepKernelINS1_5radix10policy_hubIjNS0_8NullTypeEyE10Policy1000ELNS0_9SortOrderE0EjS6_yiiNS1_21identity_decomposer_tEEEvPT5_SC_PT3_PKSD_PT1_PKSH_PT2_PKSL_T4_iiT6__param_9];
	shfl.sync.idx.b32	%r1080|%p98, %r1697, %r199, 31, -1;
	add.s32 	%r203, %r200, %r1080;
	shr.u32 	%r1081, %r1666, %r1605;
	and.b32  	%r1077, %r1081, %r82;
	mov.b32 	%r1057, 1;
	// begin inline asm
	{
    .reg .pred p;
    and.b32 %r1055, %r1077, %r1057;    setp.ne.u32 p, %r1055, 0;
    vote.ballot.sync.b32 %r1055, p, 0xffffffff;
    @!p not.b32 %r1055, %r1055;
}

	// end inline asm
	mov.b32 	%r1060, 2;
	// begin inline asm
	{
    .reg .pred p;
    and.b32 %r1058, %r1077, %r1060;    setp.ne.u32 p, %r1058, 0;
    vote.ballot.sync.b32 %r1058, p, 0xffffffff;
    @!p not.b32 %r1058, %r1058;
}

	// end inline asm
	and.b32  	%r1082, %r1058, %r1055;
	mov.b32 	%r1063, 4;
	// begin inline asm
	{
    .reg .pred p;
    and.b32 %r1061, %r1077, %r1063;    setp.ne.u32 p, %r1061, 0;
    vote.ballot.sync.b32 %r1061, p, 0xffffffff;
    @!p not.b32 %r1061, %r1061;
}

	// end inline asm
	and.b32  	%r1083, %r1061, %r1082;
	mov.b32 	%r1066, 8;
	// begin inline asm
	{
    .reg .pred p;
    and.b32 %r1064, %r1077, %r1066;    setp.ne.u32 p, %r1064, 0;
    vote.ballot.sync.b32 %r1064, p, 0xffffffff;
    @!p not.b32 %r1064, %r1064;
}

	// end inline asm
	and.b32  	%r1084, %r1064, %r1083;
	mov.b32 	%r1069, 16;
	// begin inline asm
	{
    .reg .pred p;
    and.b32 %r1067, %r1077, %r1069;    setp.ne.u32 p, %r1067, 0;
    vote.ballot.sync.b32 %r1067, p, 0xffffffff;
    @!p not.b32 %r1067, %r1067;
}

	// end inline asm
	and.b32  	%r1085, %r1067, %r1084;
	mov.b32 	%r1072, 32;
	// begin inline asm
	{
    .reg .pred p;
    and.b32 %r1070, %r1077, %r1072;    setp.ne.u32 p, %r1070, 0;
    vote.ballot.sync.b32 %r1070, p, 0xffffffff;
    @!p not.b32 %r1070, %r1070;
}

	// end inline asm
	and.b32  	%r1086, %r1070, %r1085;
	mov.b32 	%r1075, 64;
	// begin inline asm
	{
    .reg .pred p;
    and.b32 %r1073, %r1077, %r1075;    setp.ne.u32 p, %r1073, 0;
    vote.ballot.sync.b32 %r1073, p, 0xffffffff;
    @!p not.b32 %r1073, %r1073;
}

	// end inline asm
	and.b32  	%r1087, %r1073, %r1086;
	mov.b32 	%r1078, 128;
	// begin inline asm
	{
    .reg .pred p;
    and.b32 %r1076, %r1077, %r1078;    setp.ne.u32 p, %r1076, 0;
    vote.ballot.sync.b32 %r1076, p, 0xffffffff;
    @!p not.b32 %r1076, %r1076;
}

	// end inline asm
	and.b32  	%r1088, %r1076, %r1087;
	clz.b32 	%r1089, %r1088;
	sub.s32 	%r204, 31, %r1089;
	and.b32  	%r1090, %r572, %r1088;
	popc.b32 	%r205, %r1090;
	setp.ne.s32 	%p99, %r248, %r204;
	mov.b32 	%r1698, 0;
	@%p99 bra 	$L__BB9_143;
	atom.shared.add.u32 	%r1698, [%r119], %r205;
$L__BB9_143:
	ld.param.u32 	%r1606, [_ZN3cub18CUB_300001_SM_10006detail10radix_sort29DeviceRadixSortOnesweepKernelINS1_5radix10policy_hubIjNS0_8NullTypeEyE10Policy1000ELNS0_9SortOrderE0EjS6_yiiNS1_21identity_decomposer_tEEEvPT5_SC_PT3_PKSD_PT1_PKSH_PT2_PKSL_T4_iiT6__param_9];
	shfl.sync.idx.b32	%r1116|%p100, %r1698, %r204, 31, -1;
	add.s32 	%r208, %r205, %r1116;
	shr.u32 	%r1117, %r1667, %r1606;
	and.b32  	%r1113, %r1117, %r82;
	mov.b32 	%r1093, 1;
	// begin inline asm
	{
    .reg .pred p;
    and.b32 %r1091, %r1113, %r1093;    setp.ne.u32 p, %r1091, 0;
    vote.ballot.sync.b32 %r1091, p, 0xffffffff;
    @!p not.b32 %r1091, %r1091;
}

	// end inline asm
	mov.b32 	%r1096, 2;
	// begin inline asm
	{
    .reg .pred p;
    and.b32 %r1094, %r1113, %r1096;    setp.ne.u32 p, %r1094, 0;
    vote.ballot.sync.b32 %r1094, p, 0xffffffff;
    @!p not.b32 %r1094, %r1094;
}

	// end inline asm
	and.b32  	%r1118, %r1094, %r1091;
	mov.b32 	%r1099, 4;
	// begin inline asm
	{
    .reg .pred p;
    and.b32 %r1097, %r1113, %r1099;    setp.ne.u32 p, %r1097, 0;
    vote.ballot.sync.b32 %r1097, p, 0xffffffff;
    @!p not.b32 %r1097, %r1097;
}

	// end inline asm
	and.b32  	%r1119, %r1097, %r1118;
	mov.b32 	%r1102, 8;
	// begin inline asm
	{
    .reg .pred p;
    and.b32 %r1100, %r1113, %r1102;    setp.ne.u32 p, %r1100, 0;
    vote.ballot.sync.b32 %r1100, p, 0xffffffff;
    @!p not.b32 %r1100, %r1100;
}

	// end inline asm
	and.b32  	%r1120, %r1100, %r1119;
	mov.b32 	%r1105, 16;
	// begin inline asm
	{
    .reg .pred p;
    and.b32 %r1103, %r1113, %r1105;    setp.ne.u32 p, %r1103, 0;
    vote.ballot.sync.b32 %r1103, p, 0xffffffff;
    @!p not.b32 %r1103, %r1103;
}

	// end inline asm
	and.b32  	%r1121, %r1103, %r1120;
	mov.b32 	%r1108, 32;
	// begin inline asm
	{
    .reg .pred p;
    and.b32 %r1106, %r1113, %r1108;    setp.ne.u32 p, %r1106, 0;
    vote.ballot.sync.b32 %r1106, p, 0xffffffff;
    @!p not.b32 %r1106, %r1106;
}

	// end inline asm
	and.b32  	%r1122, %r1106, %r1121;
	mov.b32 	%r1111, 64;
	// begin inline asm
	{
    .reg .pred p;
    and.b32 %r1109, %r1113, %r1111;    setp.ne.u32 p, %r1109, 0;
    vote.ballot.sync.b32 %r1109, p, 0xffffffff;
    @!p not.b32 %r1109, %r1109;
}

	// end inline asm
	and.b32  	%r1123, %r1109, %r1122;
	mov.b32 	%r1114, 128;
	// begin inline asm
	{
    .reg .pred p;
    and.b32 %r1112, %r1113, %r1114;    setp.ne.u32 p, %r1112, 0;
    vote.ballot.sync.b32 %r1112, p, 0xffffffff;
    @!p not.b32 %r1112, %r1112;
}

	// end inline asm
	and.b32  	%r1124, %r1112, %r1123;
	clz.b32 	%r1125, %r1124;
	sub.s32 	%r209, 31, %r1125;
	and.b32  	%r1126, %r572, %r1124;
	popc.b32 	%r210, %r1126;
	setp.ne.s32 	%p101, %r248, %r209;
	mov.b32 	%r1699, 0;
	@%p101 bra 	$L__BB9_145;
	atom.shared.add.u32 	%r1699, [%r120], %r210;
$L__BB9_145:
	ld.param.u32 	%r1607, [_ZN3cub18CUB_300001_SM_10006detail10radix_sort29DeviceRadixSortOnesweepKernelINS1_5radix10policy_hubIjNS0_8NullTypeEyE10Policy1000ELNS0_9SortOrderE0EjS6_yiiNS1_21identity_decomposer_tEEEvPT5_SC_PT3_PKSD_PT1_PKSH_PT2_PKSL_T4_iiT6__param_9];
	shfl.sync.idx.b32	%r1152|%p102, %r1699, %r209, 31, -1;
	add.s32 	%r213, %r210, %r1152;
	shr.u32 	%r1153, %r1668, %r1607;
	and.b32  	%r1149, %r1153, %r82;
	mov.b32 	%r1129, 1;
	// begin inline asm
	{
    .reg .pred p;
    and.b32 %r1127, %r1149, %r1129;    setp.ne.u32 p, %r1127, 0;
    vote.ballot.sync.b32 %r1127, p, 0xffffffff;
    @!p not.b32 %r1127, %r1127;
}

	// end inline asm
	mov.b32 	%r1132, 2;
	// begin inline asm
	{
    .reg .pred p;
    and.b32 %r1130, %r1149, %r1132;    setp.ne.u32 p, %r1130, 0;
    vote.ballot.sync.b32 %r1130, p, 0xffffffff;
    @!p not.b32 %r1130, %r1130;
}

	// end inline asm
	and.b32  	%r1154, %r1130, %r1127;
	mov.b32 	%r1135, 4;
	// begin inline asm
	{
    .reg .pred p;
    and.b32 %r1133, %r1149, %r1135;    setp.ne.u32 p, %r1133, 0;
    vote.ballot.sync.b32 %r1133, p, 0xffffffff;
    @!p not.b32 %r1133, %r1133;
}

	// end inline asm
	and.b32  	%r1155, %r1133, %r1154;
	mov.b32 	%r1138, 8;
	// begin inline asm
	{
    .reg .pred p;
    and.b32 %r1136, %r1149, %r1138;    setp.ne.u32 p, %r1136, 0;
    vote.ballot.sync.b32 %r1136, p, 0xffffffff;
    @!p not.b32 %r1136, %r1136;
}

	// end inline asm
	and.b32  	%r1156, %r1136, %r1155;
	mov.b32 	%r1141, 16;
	// begin inline asm
	{
    .reg .pred p;
    and.b32 %r1139, %r1149, %r1141;    setp.ne.u32 p, %r1139, 0;
    vote.ballot.sync.b32 %r1139, p, 0xffffffff;
    @!p not.b32 %r1139, %r1139;
}

	// end inline asm
	and.b32  	%r1157, %r1139, %r1156;
	mov.b32 	%r1144, 32;
	// begin inline asm
	{
    .reg .pred p;
    and.b32 %r1142, %r1149, %r1144;    setp.ne.u32 p, %r1142, 0;
    vote.ballot.sync.b32 %r1142, p, 0xffffffff;
    @!p not.b32 %r1142, %r1142;
}

	// end inline asm
	and.b32  	%r1158, %r1142, %r1157;
	mov.b32 	%r1147, 64;
	// begin inline asm
	{
    .reg .pred p;
    and.b32 %r1145, %r1149, %r1147;    setp.ne.u32 p, %r1145, 0;
    vote.ballot.sync.b32 %r1145, p, 0xffffffff;
    @!p not.b32 %r1145, %r1145;
}

	// end inline asm
	and.b32  	%r1159, %r1145, %r1158;
	mov.b32 	%r1150, 128;
	// begin inline asm
	{
    .reg .pred p;
    and.b32 %r1148, %r1149, %r1150;    setp.ne.u32 p, %r1148, 0;
    vote.ballot.sync.b32 %r1148, p, 0xffffffff;
    @!p not.b32 %r1148, %r1148;
}

	// end inline asm
	and.b32  	%r1160, %r1148, %r1159;
	clz.b32 	%r1161, %r1160;
	sub.s32 	%r214, 31, %r1161;
	and.b32  	%r1162, %r572, %r1160;
	popc.b32 	%r215, %r1162;
	setp.ne.s32 	%p103, %r248, %r214;
	mov.b32 	%r1700, 0;
	@%p103 bra 	$L__BB9_147;
	ld.param.u32 	%r1608, [_ZN3cub18CUB_300001_SM_10006detail10radix_sort29DeviceRadixSortOnesweepKernelINS1_5radix10policy_hubIjNS0_8NullTypeEyE10Policy1000ELNS0_9SortOrderE0EjS6_yiiNS1_21identity_decomposer_tEEEvPT5_SC_PT3_PKSD_PT1_PKSH_PT2_PKSL_T4_iiT6__param_9];
	shl.b32 	%r1163, %r1, 5;
	and.b32  	%r1164, %r1163, 31744;
	mov.u32 	%r1165, _ZZN3cub18CUB_300001_SM_10006detail10radix_sort29DeviceRadixSortOnesweepKernelINS1_5radix10policy_hubIjNS0_8NullTypeEyE10Policy1000ELNS0_9SortOrderE0EjS6_yiiNS1_21identity_decomposer_tEEEvPT5_SC_PT3_PKSD_PT1_PKSH_PT2_PKSL_T4_iiT6_E1s;
	add.s32 	%r1166, %r1165, %r1164;
	shr.u32 	%r1167, %r1668, %r1608;
	and.b32  	%r1168, %r1167, %r82;
	shl.b32 	%r1169, %r1168, 2;
	add.s32 	%r1170, %r1166, %r1169;
	atom.shared.add.u32 	%r1700, [%r1170], %r215;
$L__BB9_147:
	ld.param.u32 	%r1609, [_ZN3cub18CUB_300001_SM_10006detail10radix_sort29DeviceRadixSortOnesweepKernelINS1_5radix10policy_hubIjNS0_8NullTypeEyE10Policy1000ELNS0_9SortOrderE0EjS6_yiiNS1_21identity_decomposer_tEEEvPT5_SC_PT3_PKSD_PT1_PKSH_PT2_PKSL_T4_iiT6__param_9];
	shfl.sync.idx.b32	%r1196|%p104, %r1700, %r214, 31, -1;
	add.s32 	%r218, %r215, %r1196;
	shr.u32 	%r1197, %r1669, %r1609;
	and.b32  	%r1193, %r1197, %r82;
	mov.b32 	%r1173, 1;
	// begin inline asm
	{
    .reg .pred p;
    and.b32 %r1171, %r1193, %r1173;    setp.ne.u32 p, %r1171, 0;
    vote.ballot.sync.b32 %r1171, p, 0xffffffff;
    @!p not.b32 %r1171, %r1171;
}

	// end inline asm
	mov.b32 	%r1176, 2;
	// begin inline asm
	{
    .reg .pred p;
    and.b32 %r1174, %r1193, %r1176;    setp.ne.u32 p, %r1174, 0;
    vote.ballot.sync.b32 %r1174, p, 0xffffffff;
    @!p not.b32 %r1174, %r1174;
}

	// end inline asm
	and.b32  	%r1198, %r1174, %r1171;
	mov.b32 	%r1179, 4;
	// begin inline asm
	{
    .reg .pred p;
    and.b32 %r1177, %r1193, %r1179;    setp.ne.u32 p, %r1177, 0;
    vote.ballot.sync.b32 %r1177, p, 0xffffffff;
    @!p not.b32 %r1177, %r1177;
}

	// end inline asm
	and.b32  	%r1199, %r1177, %r1198;
	mov.b32 	%r1182, 8;
	// begin inline asm
	{
    .reg .pred p;
    and.b32 %r1180, %r1193, %r1182;    setp.ne.u32 p, %r1180, 0;
    vote.ballot.sync.b32 %r1180, p, 0xffffffff;
    @!p not.b32 %r1180, %r1180;
}

	// end inline asm
	and.b32  	%r1200, %r1180, %r1199;
	mov.b32 	%r1185, 16;
	// begin inline asm
	{
    .reg .pred p;
    and.b32 %r1183, %r1193, %r1185;    setp.ne.u32 p, %r1183, 0;
    vote.ballot.sync.b32 %r1183, p, 0xffffffff;
    @!p not.b32 %r1183, %r1183;
}

	// end inline asm
	and.b32  	%r1201, %r1183, %r1200;
	mov.b32 	%r1188, 32;
	// begin inline asm
	{
    .reg .pred p;
    and.b32 %r1186, %r1193, %r1188;    setp.ne.u32 p, %r1186, 0;
    vote.ballot.sync.b32 %r1186, p, 0xffffffff;
    @!p not.b32 %r1186, %r1186;
}

	// end inline asm
	and.b32  	%r1202, %r1186, %r1201;
	mov.b32 	%r1191, 64;
	// begin inline asm
	{
    .reg .pred p;
    and.b32 %r1189, %r1193, %r1191;    setp.ne.u32 p, %r1189, 0;
    vote.ballot.sync.b32 %r1189, p, 0xffffffff;
    @!p not.b32 %r1189, %r1189;
}

	// end inline asm
	and.b32  	%r1203, %r1189, %r1202;
	mov.b32 	%r1194, 128;
	// begin inline asm
	{
    .reg .pred p;
    and.b32 %r1192, %r1193, %r1194;    setp.ne.u32 p, %r1192, 0;
    vote.ballot.sync.b32 %r1192, p, 0xffffffff;
    @!p not.b32 %r1192, %r1192;
}

	// end inline asm
	and.b32  	%r1204, %r1192, %r1203;
	clz.b32 	%r1205, %r1204;
	sub.s32 	%r219, 31, %r1205;
	and.b32  	%r1206, %r572, %r1204;
	popc.b32 	%r220, %r1206;
	setp.ne.s32 	%p105, %r248, %r219;
	mov.b32 	%r1701, 0;
	@%p105 bra 	$L__BB9_149;
	ld.param.u32 	%r1610, [_ZN3cub18CUB_300001_SM_10006detail10radix_sort29DeviceRadixSortOnesweepKernelINS1_5radix10policy_hubIjNS0_8NullTypeEyE10Policy1000ELNS0_9SortOrderE0EjS6_yiiNS1_21identity_decomposer_tEEEvPT5_SC_PT3_PKSD_PT1_PKSH_PT2_PKSL_T4_iiT6__param_9];
	shl.b32 	%r1207, %r1, 5;
	and.b32  	%r1208, %r1207, 31744;
	mov.u32 	%r1209, _ZZN3cub18CUB_300001_SM_10006detail10radix_sort29DeviceRadixSortOnesweepKernelINS1_5radix10policy_hubIjNS0_8NullTypeEyE10Policy1000ELNS0_9SortOrderE0EjS6_yiiNS1_21identity_decomposer_tEEEvPT5_SC_PT3_PKSD_PT1_PKSH_PT2_PKSL_T4_iiT6_E1s;
	add.s32 	%r1210, %r1209, %r1208;
	shr.u32 	%r1211, %r1669, %r1610;
	and.b32  	%r1212, %r1211, %r82;
	shl.b32 	%r1213, %r1212, 2;
	add.s32 	%r1214, %r1210, %r1213;
	atom.shared.add.u32 	%r1701, [%r1214], %r220;
$L__BB9_149:
	ld.param.u32 	%r1611, [_ZN3cub18CUB_300001_SM_10006detail10radix_sort29DeviceRadixSortOnesweepKernelINS1_5radix10policy_hubIjNS0_8NullTypeEyE10Policy1000ELNS0_9SortOrderE0EjS6_yiiNS1_21identity_decomposer_tEEEvPT5_SC_PT3_PKSD_PT1_PKSH_PT2_PKSL_T4_iiT6__param_9];
	shfl.sync.idx.b32	%r1240|%p106, %r1701, %r219, 31, -1;
	add.s32 	%r223, %r220, %r1240;
	shr.u32 	%r1241, %r1670, %r1611;
	and.b32  	%r1237, %r1241, %r82;
	mov.b32 	%r1217, 1;
	// begin inline asm
	{
    .reg .pred p;
    and.b32 %r1215, %r1237, %r1217;    setp.ne.u32 p, %r1215, 0;
    vote.ballot.sync.b32 %r1215, p, 0xffffffff;
    @!p not.b32 %r1215, %r1215;
}

	// end inline asm
	mov.b32 	%r1220, 2;
	// begin inline asm
	{
    .reg .pred p;
    and.b32 %r1218, %r1237, %r1220;    setp.ne.u32 p, %r1218, 0;
    vote.ballot.sync.b32 %r1218, p, 0xffffffff;
    @!p not.b32 %r1218, %r1218;
}

	// end inline asm
	and.b32  	%r1242, %r1218, %r1215;
	mov.b32 	%r1223, 4;
	// begin inline asm
	{
    .reg .pred p;
    and.b32 %r1221, %r1237, %r1223;    setp.ne.u32 p, %r1221, 0;
    vote.ballot.sync.b32 %r1221, p, 0xffffffff;
    @!p not.b32 %r1221, %r1221;
}

	// end inline asm
	and.b32  	%r1243, %r1221, %r1242;
	mov.b32 	%r1226, 8;
	// begin inline asm
	{
    .reg .pred p;
    and.b32 %r1224, %r1237, %r1226;    setp.ne.u32 p, %r1224, 0;
    vote.ballot.sync.b32 %r1224, p, 0xffffffff;
    @!p not.b32 %r1224, %r1224;
}

	// end inline asm
	and.b32  	%r1244, %r1224, %r1243;
	mov.b32 	%r1229, 16;
	// begin inline asm
	{
    .reg .pred p;
    and.b32 %r1227, %r1237, %r1229;    setp.ne.u32 p, %r1227, 0;
    vote.ballot.sync.b32 %r1227, p, 0xffffffff;
    @!p not.b32 %r1227, %r1227;
}

	// end inline asm
	and.b32  	%r1245, %r1227, %r1244;
	mov.b32 	%r1232, 32;
	// begin inline asm
	{
    .reg .pred p;
    and.b32 %r1230, %r1237, %r1232;    setp.ne.u32 p, %r1230, 0;
    vote.ballot.sync.b32 %r1230, p, 0xffffffff;
    @!p not.b32 %r1230, %r1230;
}

	// end inline asm
	and.b32  	%r1246, %r1230, %r1245;
	mov.b32 	%r1235, 64;
	// begin inline asm
	{
    .reg .pred p;
    and.b32 %r1233, %r1237, %r1235;    setp.ne.u32 p, %r1233, 0;
    vote.ballot.sync.b32 %r1233, p, 0xffffffff;
    @!p not.b32 %r1233, %r1233;
}

	// end inline asm
	and.b32  	%r1247, %r1233, %r1246;
	mov.b32 	%r1238, 128;
	// begin inline asm
	{
    .reg .pred p;
    and.b32 %r1236, %r1237, %r1238;    setp.ne.u32 p, %r1236, 0;
    vote.ballot.sync.b32 %r1236, p, 0xffffffff;
    @!p not.b32 %r1236, %r1236;
}

	// end inline asm
	and.b32  	%r1248, %r1236, %r1247;
	clz.b32 	%r1249, %r1248;
	sub.s32 	%r224, 31, %r1249;
	and.b32  	%r1250, %r572, %r1248;
	popc.b32 	%r225, %r1250;
	setp.ne.s32 	%p107, %r248, %r224;
	mov.b32 	%r1702, 0;
	@%p107 bra 	$L__BB9_151;
	ld.param.u32 	%r1612, [_ZN3cub18CUB_300001_SM_10006detail10radix_sort29DeviceRadixSortOnesweepKernelINS1_5radix10policy_hubIjNS0_8NullTypeEyE10Policy1000ELNS0_9SortOrderE0EjS6_yiiNS1_21identity_decomposer_tEEEvPT5_SC_PT3_PKSD_PT1_PKSH_PT2_PKSL_T4_iiT6__param_9];
	shl.b32 	%r1251, %r1, 5;
	and.b32  	%r1252, %r1251, 31744;
	mov.u32 	%r1253, _ZZN3cub18CUB_300001_SM_10006detail10radix_sort29DeviceRadixSortOnesweepKernelINS1_5radix10policy_hubIjNS0_8NullTypeEyE10Policy1000ELNS0_9SortOrderE0EjS6_yiiNS1_21identity_decomposer_tEEEvPT5_SC_PT3_PKSD_PT1_PKSH_PT2_PKSL_T4_iiT6_E1s;
	add.s32 	%r1254, %r1253, %r1252;
	shr.u32 	%r1255, %r1670, %r1612;
	and.b32  	%r1256, %r1255, %r82;
	shl.b32 	%r1257, %r1256, 2;
	add.s32 	%r1258, %r1254, %r1257;
	atom.shared.add.u32 	%r1702, [%r1258], %r225;
$L__BB9_151:
	ld.param.u32 	%r1613, [_ZN3cub18CUB_300001_SM_10006detail10radix_sort29DeviceRadixSortOnesweepKernelINS1_5radix10policy_hubIjNS0_8NullTypeEyE10Policy1000ELNS0_9SortOrderE0EjS6_yiiNS1_21identity_decomposer_tEEEvPT5_SC_PT3_PKSD_PT1_PKSH_PT2_PKSL_T4_iiT6__param_9];
	shfl.sync.idx.b32	%r1284|%p108, %r1702, %r224, 31, -1;
	add.s32 	%r228, %r225, %r1284;
	shr.u32 	%r1285, %r1671, %r1613;
	and.b32  	%r1281, %r1285, %r82;
	mov.b32 	%r1261, 1;
	// begin inline asm
	{
    .reg .pred p;
    and.b32 %r1259, %r1281, %r1261;    setp.ne.u32 p, %r1259, 0;
    vote.ballot.sync.b32 %r1259, p, 0xffffffff;
    @!p not.b32 %r1259, %r1259;
}

	// end inline asm
	mov.b32 	%r1264, 2;
	// begin inline asm
	{
    .reg .pred p;
    and.b32 %r1262, %r1281, %r1264;    setp.ne.u32 p, %r1262, 0;
    vote.ballot.sync.b32 %r1262, p, 0xffffffff;
    @!p not.b32 %r1262, %r1262;
}

	// end inline asm
	and.b32  	%r1286, %r1262, %r1259;
	mov.b32 	%r1267, 4;
	// begin inline asm
	{
    .reg .pred p;
    and.b32 %r1265, %r1281, %r1267;    setp.ne.u32 p, %r1265, 0;
    vote.ballot.sync.b32 %r1265, p, 0xffffffff;
    @!p not.b32 %r1265, %r1265;
}

	// end inline asm
	and.b32  	%r1287, %r1265, %r1286;
	mov.b32 	%r1270, 8;
	// begin inline asm
	{
    .reg .pred p;
    and.b32 %r1268, %r1281, %r1270;    setp.ne.u32 p, %r1268, 0;
    vote.ballot.sync.b32 %r1268, p, 0xffffffff;
    @!p not.b32 %r1268, %r1268;
}

	// end inline asm
	and.b32  	%r1288, %r1268, %r1287;
	mov.b32 	%r1273, 16;
	// begin inline asm
	{
    .reg .pred p;
    and.b32 %r1271, %r1281, %r1273;    setp.ne.u32 p, %r1271, 0;
    vote.ballot.sync.b32 %r1271, p, 0xffffffff;
    @!p not.b32 %r1271, %r1271;
}

	// end inline asm
	and.b32  	%r1289, %r1271, %r1288;
	mov.b32 	%r1276, 32;
	// begin inline asm
	{
    .reg .pred p;
    and.b32 %r1274, %r1281, %r1276;    setp.ne.u32 p, %r1274, 0;
    vote.ballot.sync.b32 %r1274, p, 0xffffffff;
    @!p not.b32 %r1274, %r1274;
}

	// end inline asm
	and.b32  	%r1290, %r1274, %r1289;
	mov.b32 	%r1279, 64;
	// begin inline asm
	{
    .reg .pred p;
    and.b32 %r1277, %r1281, %r1279;    setp.ne.u32 p, %r1277, 0;
    vote.ballot.sync.b32 %r1277, p, 0xffffffff;
    @!p not.b32 %r1277, %r1277;
}

	// end inline asm
	and.b32  	%r1291, %r1277, %r1290;
	mov.b32 	%r1282, 128;
	// begin inline asm
	{
    .reg .pred p;
    and.b32 %r1280, %r1281, %r1282;    setp.ne.u32 p, %r1280, 0;
    vote.ballot.sync.b32 %r1280, p, 0xffffffff;
    @!p not.b32 %r1280, %r1280;
}

	// end inline asm
	and.b32  	%r1292, %r1280, %r1291;
	clz.b32 	%r1293, %r1292;
	sub.s32 	%r229, 31, %r1293;
	and.b32  	%r1294, %r572, %r1292;
	popc.b32 	%r230, %r1294;
	setp.ne.s32 	%p109, %r248, %r229;
	mov.b32 	%r1703, 0;
	@%p109 bra 	$L__BB9_153;
	ld.param.u32 	%r1614, [_ZN3cub18CUB_300001_SM_10006detail10radix_sort29DeviceRadixSortOnesweepKernelINS1_5radix10policy_hubIjNS0_8NullTypeEyE10Policy1000ELNS0_9SortOrderE0EjS6_yiiNS1_21identity_decomposer_tEEEvPT5_SC_PT3_PKSD_PT1_PKSH_PT2_PKSL_T4_iiT6__param_9];
	shl.b32 	%r1295, %r1, 5;
	and.b32  	%r1296, %r1295, 31744;
	mov.u32 	%r1297, _ZZN3cub18CUB_300001_SM_10006detail10radix_sort29DeviceRadixSortOnesweepKernelINS1_5radix10policy_hubIjNS0_8NullTypeEyE10Policy1000ELNS0_9SortOrderE0EjS6_yiiNS1_21identity_decomposer_tEEEvPT5_SC_PT3_PKSD_PT1_PKSH_PT2_PKSL_T4_iiT6_E1s;
	add.s32 	%r1298, %r1297, %r1296;
	shr.u32 	%r1299, %r1671, %r1614;
	and.b32  	%r1300, %r1299, %r82;
	shl.b32 	%r1301, %r1300, 2;
	add.s32 	%r1302, %r1298, %r1301;
	atom.shared.add.u32 	%r1703, [%r1302], %r230;
$L__BB9_153:
	shfl.sync.idx.b32	%r1303|%p111, %r1703, %r229, 31, -1;
	add.s32 	%r1304, %r230, %r1303;
	bar.sync 	0;
	shl.b32 	%r1305, %r143, 2;
	mov.u32 	%r1306, _ZZN3cub18CUB_300001_SM_10006detail10radix_sort29DeviceRadixSortOnesweepKernelINS1_5radix10policy_hubIjNS0_8NullTypeEyE10Policy1000ELNS0_9SortOrderE0EjS6_yiiNS1_21identity_decomposer_tEEEvPT5_SC_PT3_PKSD_PT1_PKSH_PT2_PKSL_T4_iiT6_E1s;
	add.s32 	%r1307, %r1306, %r1305;
	st.shared.u32 	[%r1307+-4], %r1653;
	shl.b32 	%r1308, %r148, 2;
	add.s32 	%r1309, %r1306, %r1308;
	st.shared.u32 	[%r1309+-4], %r1654;
	shl.b32 	%r1310, %r153, 2;
	add.s32 	%r1311, %r1306, %r1310;
	st.shared.u32 	[%r1311+-4], %r1655;
	shl.b32 	%r1312, %r158, 2;
	add.s32 	%r1313, %r1306, %r1312;
	st.shared.u32 	[%r1313+-4], %r1656;
	shl.b32 	%r1314, %r163, 2;
	add.s32 	%r1315, %r1306, %r1314;
	st.shared.u32 	[%r1315+-4], %r1657;
	shl.b32 	%r1316, %r168, 2;
	add.s32 	%r1317, %r1306, %r1316;
	st.shared.u32 	[%r1317+-4], %r1658;
	shl.b32 	%r1318, %r173, 2;
	add.s32 	%r1319, %r1306, %r1318;
	st.shared.u32 	[%r1319+-4], %r1659;
	shl.b32 	%r1320, %r178, 2;
	add.s32 	%r1321, %r1306, %r1320;
	st.shared.u32 	[%r1321+-4], %r1660;
	shl.b32 	%r1322, %r183, 2;
	add.s32 	%r1323, %r1306, %r1322;
	st.shared.u32 	[%r1323+-4], %r1661;
	shl.b32 	%r1324, %r188, 2;
	add.s32 	%r1325, %r1306, %r1324;
	st.shared.u32 	[%r1325+-4], %r1662;
	shl.b32 	%r1326, %r193, 2;
	add.s32 	%r1327, %r1306, %r1326;
	st.shared.u32 	[%r1327+-4], %r1663;
	shl.b32 	%r1328, %r198, 2;
	add.s32 	%r1329, %r1306, %r1328;
	st.shared.u32 	[%r1329+-4], %r1664;
	shl.b32 	%r1330, %r203, 2;
	add.s32 	%r1331, %r1306, %r1330;
	st.shared.u32 	[%r1331+-4], %r1665;
	shl.b32 	%r1332, %r208, 2;
	add.s32 	%r1333, %r1306, %r1332;
	st.shared.u32 	[%r1333+-4], %r1666;
	shl.b32 	%r1334, %r213, 2;
	add.s32 	%r1335, %r1306, %r1334;
	st.shared.u32 	[%r1335+-4], %r1667;
	shl.b32 	%r1336, %r218, 2;
	add.s32 	%r1337, %r1306, %r1336;
	st.shared.u32 	[%r1337+-4], %r1668;
	shl.b32 	%r1338, %r223, 2;
	add.s32 	%r1339, %r1306, %r1338;
	st.shared.u32 	[%r1339+-4], %r1669;
	shl.b32 	%r1340, %r228, 2;
	add.s32 	%r1341, %r1306, %r1340;
	st.shared.u32 	[%r1341+-4], %r1670;
	shl.b32 	%r1342, %r1304, 2;
	add.s32 	%r1343, %r1306, %r1342;
	st.shared.u32 	[%r1343+-4], %r1671;
	shl.b32 	%r1344, %r1, 3;
	add.s32 	%r1345, %r1306, %r1344;
	add.s32 	%r233, %r1345, 29184;
	@%p72 bra 	$L__BB9_161;
	ld.param.u64 	%rd238, [_ZN3cub18CUB_300001_SM_10006detail10radix_sort29DeviceRadixSortOnesweepKernelINS1_5radix10policy_hubIjNS0_8NullTypeEyE10Policy1000ELNS0_9SortOrderE0EjS6_yiiNS1_21identity_decomposer_tEEEvPT5_SC_PT3_PKSD_PT1_PKSH_PT2_PKSL_T4_iiT6__param_3];
	cvta.to.global.u64 	%rd59, %rd238;
	shl.b64 	%rd60, %rd6, 3;
	add.s64 	%rd61, %rd59, %rd60;
	ld.global.u64 	%rd62, [%rd61];
	cvt.s64.s32 	%rd63, %r137;
	sub.s64 	%rd241, %rd62, %rd63;
	st.shared.u64 	[%r233], %rd241;
	setp.lt.s32 	%p112, %r4, 1;
	mov.u32 	%r1707, %r1680;
	@%p112 bra 	$L__BB9_160;
	mov.b32 	%r1705, -1;
	mov.u32 	%r1704, %r4;
	mov.u32 	%r1707, %r1680;
$L__BB9_156:
	ld.param.u64 	%rd231, [_ZN3cub18CUB_300001_SM_10006detail10radix_sort29DeviceRadixSortOnesweepKernelINS1_5radix10policy_hubIjNS0_8NullTypeEyE10Policy1000ELNS0_9SortOrderE0EjS6_yiiNS1_21identity_decomposer_tEEEvPT5_SC_PT3_PKSD_PT1_PKSH_PT2_PKSL_T4_iiT6__param_0];
	add.s32 	%r237, %r1704, -1;
	shl.b32 	%r1347, %r237, 8;
	add.s32 	%r1348, %r1347, %r1;
	cvta.to.global.u64 	%rd64, %rd231;
	mul.wide.s32 	%rd65, %r1348, 4;
	add.s64 	%rd13, %rd64, %rd65;
$L__BB9_157:
	membar.cta;
	ld.volatile.global.u32 	%r238, [%rd13];
	setp.eq.s32 	%p113, %r238, 0;
	@%p113 bra 	$L__BB9_157;
	and.b32  	%r1349, %r238, 1073741823;
	add.s32 	%r1707, %r1349, %r1707;
	setp.gt.s32 	%p114, %r238, -1;
	vote.sync.ballot.b32 	%r1705, %p114, %r1705;
	setp.gt.u32 	%p116, %r1704, 1;
	and.pred  	%p117, %p114, %p116;
	mov.u32 	%r1704, %r237;
	@%p117 bra 	$L__BB9_156;
	ld.shared.u64 	%rd241, [%r233];
$L__BB9_160:
	ld.param.u64 	%rd232, [_ZN3cub18CUB_300001_SM_10006detail10radix_sort29DeviceRadixSortOnesweepKernelINS1_5radix10policy_hubIjNS0_8NullTypeEyE10Policy1000ELNS0_9SortOrderE0EjS6_yiiNS1_21identity_decomposer_tEEEvPT5_SC_PT3_PKSD_PT1_PKSH_PT2_PKSL_T4_iiT6__param_0];
	or.b32  	%r1350, %r1707, -2147483648;
	cvta.to.global.u64 	%rd66, %rd232;
	shl.b32 	%r1351, %r4, 8;
	add.s32 	%r1352, %r1351, %r1;
	mul.wide.s32 	%rd67, %r1352, 4;
	add.s64 	%rd68, %rd66, %rd67;
	st.volatile.global.u32 	[%rd68], %r1350;
	sub.s32 	%r1353, %r1707, %r1680;
	cvt.s64.s32 	%rd69, %r1353;
	add.s64 	%rd70, %rd241, %rd69;
	st.shared.u64 	[%r233], %rd70;
$L__BB9_161:
	ld.param.u32 	%r1587, [_ZN3cub18CUB_300001_SM_10006detail10radix_sort29DeviceRadixSortOnesweepKernelINS1_5radix10policy_hubIjNS0_8NullTypeEyE10Policy1000ELNS0_9SortOrderE0EjS6_yiiNS1_21identity_decomposer_tEEEvPT5_SC_PT3_PKSD_PT1_PKSH_PT2_PKSL_T4_iiT6__param_8];
	ld.param.u64 	%rd235, [_ZN3cub18CUB_300001_SM_10006detail10radix_sort29DeviceRadixSortOnesweepKernelINS1_5radix10policy_hubIjNS0_8NullTypeEyE10Policy1000ELNS0_9SortOrderE0EjS6_yiiNS1_21identity_decomposer_tEEEvPT5_SC_PT3_PKSD_PT1_PKSH_PT2_PKSL_T4_iiT6__param_2];
	setp.gt.u32 	%p118, %r1, 255;
	mad.lo.s32 	%r242, %r4, 7296, 7296;
	setp.lt.s32 	%p119, %r242, %r1587;
	setp.eq.s64 	%p120, %rd235, 0;
	or.pred  	%p121, %p120, %p119;
	or.pred  	%p122, %p118, %p121;
	@%p122 bra 	$L__BB9_163;
	ld.param.u64 	%rd236, [_ZN3cub18CUB_300001_SM_10006detail10radix_sort29DeviceRadixSortOnesweepKernelINS1_5radix10policy_hubIjNS0_8NullTypeEyE10Policy1000ELNS0_9SortOrderE0EjS6_yiiNS1_21identity_decomposer_tEEEvPT5_SC_PT3_PKSD_PT1_PKSH_PT2_PKSL_T4_iiT6__param_2];
	ld.shared.u64 	%rd71, [%r233];
	cvt.s64.s32 	%rd72, %r1680;
	cvt.s64.s32 	%rd73, %r137;
	add.s64 	%rd74, %rd73, %rd72;
	add.s64 	%rd75, %rd74, %rd71;
	cvta.to.global.u64 	%rd76, %rd236;
	shl.b64 	%rd77, %rd6, 3;
	add.s64 	%rd78, %rd76, %rd77;
	st.global.u64 	[%rd78], %rd75;
$L__BB9_163:
	ld.param.u32 	%r1588, [_ZN3cub18CUB_300001_SM_10006detail10radix_sort29DeviceRadixSortOnesweepKernelINS1_5radix10policy_hubIjNS0_8NullTypeEyE10Policy1000ELNS0_9SortOrderE0EjS6_yiiNS1_21identity_decomposer_tEEEvPT5_SC_PT3_PKSD_PT1_PKSH_PT2_PKSL_T4_iiT6__param_8];
	setp.gt.s32 	%p123, %r242, %r1588;
	bar.sync 	0;
	@%p123 bra 	$L__BB9_165;
	ld.param.u32 	%r1615, [_ZN3cub18CUB_300001_SM_10006detail10radix_sort29DeviceRadixSortOnesweepKernelINS1_5radix10policy_hubIjNS0_8NullTypeEyE10Policy1000ELNS0_9SortOrderE0EjS6_yiiNS1_21identity_decomposer_tEEEvPT5_SC_PT3_PKSD_PT1_PKSH_PT2_PKSL_T4_iiT6__param_9];
	ld.shared.u32 	%r1354, [%r121];
	shr.u32 	%r1355, %r1354, %r1615;
	and.b32  	%r1356, %r1355, %r82;
	shl.b32 	%r1357, %r1356, 3;
	add.s32 	%r1359, %r1306, 29184;
	add.s32 	%r1360, %r1359, %r1357;
	ld.shared.u64 	%rd79, [%r1360];
	add.s64 	%rd80, %rd79, %rd6;
	shl.b64 	%rd81, %rd80, 2;
	add.s64 	%rd82, %rd5, %rd81;
	st.global.u32 	[%rd82], %r1354;
	bar.warp.sync 	-1;
	ld.shared.u32 	%r1361, [%r121+1536];
	shr.u32 	%r1362, %r1361, %r1615;
	and.b32  	%r1363, %r1362, %r82;
	shl.b32 	%r1364, %r1363, 3;
	add.s32 	%r1365, %r1359, %r1364;
	ld.shared.u64 	%rd83, [%r1365];
	add.s64 	%rd84, %rd83, %rd6;
	shl.b64 	%rd85, %rd84, 2;
	add.s64 	%rd86, %rd5, %rd85;
	st.global.u32 	[%rd86+1536], %r1361;
	bar.warp.sync 	-1;
	ld.shared.u32 	%r1366, [%r121+3072];
	shr.u32 	%r1367, %r1366, %r1615;
	and.b32  	%r1368, %r1367, %r82;
	shl.b32 	%r1369, %r1368, 3;
	add.s32 	%r1370, %r1359, %r1369;
	ld.shared.u64 	%rd87, [%r1370];
	add.s64 	%rd88, %rd87, %rd6;
	shl.b64 	%rd89, %rd88, 2;
	add.s64 	%rd90, %rd5, %rd89;
	st.global.u32 	[%rd90+3072], %r1366;
	bar.warp.sync 	-1;
	ld.shared.u32 	%r1371, [%r121+4608];
	shr.u32 	%r1372, %r1371, %r1615;
	and.b32  	%r1373, %r1372, %r82;
	shl.b32 	%r1374, %r1373, 3;
	add.s32 	%r1375, %r1359, %r1374;
	ld.shared.u64 	%rd91, [%r1375];
	add.s64 	%rd92, %rd91, %rd6;
	shl.b64 	%rd93, %rd92, 2;
	add.s64 	%rd94, %rd5, %rd93;
	st.global.u32 	[%rd94+4608], %r1371;
	bar.warp.sync 	-1;
	ld.shared.u32 	%r1376, [%r121+6144];
	shr.u32 	%r1377, %r1376, %r1615;
	and.b32  	%r1378, %r1377, %r82;
	shl.b32 	%r1379, %r1378, 3;
	add.s32 	%r1380, %r1359, %r1379;
	ld.shared.u64 	%rd95, [%r1380];
	add.s64 	%rd96, %rd95, %rd6;
	shl.b64 	%rd97, %rd96, 2;
	add.s64 	%rd98, %rd5, %rd97;
	st.global.u32 	[%rd98+6144], %r1376;
	bar.warp.sync 	-1;
	ld.shared.u32 	%r1381, [%r121+7680];
	shr.u32 	%r1382, %r1381, %r1615;
	and.b32  	%r1383, %r1382, %r82;
	shl.b32 	%r1384, %r1383, 3;
	add.s32 	%r1385, %r1359, %r1384;
	ld.shared.u64 	%rd99, [%r1385];
	add.s64 	%rd100, %rd99, %rd6;
	shl.b64 	%rd101, %rd100, 2;
	add.s64 	%rd102, %rd5, %rd101;
	st.global.u32 	[%rd102+7680], %r1381;
	bar.warp.sync 	-1;
	ld.shared.u32 	%r1386, [%r121+9216];
	shr.u32 	%r1387, %r1386, %r1615;
	and.b32  	%r1388, %r1387, %r82;
	shl.b32 	%r1389, %r1388, 3;
	add.s32 	%r1390, %r1359, %r1389;
	ld.shared.u64 	%rd103, [%r1390];
	add.s64 	%rd104, %rd103, %rd6;
	shl.b64 	%rd105, %rd104, 2;
	add.s64 	%rd106, %rd5, %rd105;
	st.global.u32 	[%rd106+9216], %r1386;
	bar.warp.sync 	-1;
	ld.shared.u32 	%r1391, [%r121+10752];
	shr.u32 	%r1392, %r1391, %r1615;
	and.b32  	%r1393, %r1392, %r82;
	shl.b32 	%r1394, %r1393, 3;
	add.s32 	%r1395, %r1359, %r1394;
	ld.shared.u64 	%rd107, [%r1395];
	add.s64 	%rd108, %rd107, %rd6;
	shl.b64 	%rd109, %rd108, 2;
	add.s64 	%rd110, %rd5, %rd109;
	st.global.u32 	[%rd110+10752], %r1391;
	bar.warp.sync 	-1;
	ld.shared.u32 	%r1396, [%r121+12288];
	shr.u32 	%r1397, %r1396, %r1615;
	and.b32  	%r1398, %r1397, %r82;
	shl.b32 	%r1399, %r1398, 3;
	add.s32 	%r1400, %r1359, %r1399;
	ld.shared.u64 	%rd111, [%r1400];
	add.s64 	%rd112, %rd111, %rd6;
	shl.b64 	%rd113, %rd112, 2;
	add.s64 	%rd114, %rd5, %rd113;
	st.global.u32 	[%rd114+12288], %r1396;
	bar.warp.sync 	-1;
	ld.shared.u32 	%r1401, [%r121+13824];
	shr.u32 	%r1402, %r1401, %r1615;
	and.b32  	%r1403, %r1402, %r82;
	shl.b32 	%r1404, %r1403, 3;
	add.s32 	%r1405, %r1359, %r1404;
	ld.shared.u64 	%rd115, [%r1405];
	add.s64 	%rd116, %rd115, %rd6;
	shl.b64 	%rd117, %rd116, 2;
	add.s64 	%rd118, %rd5, %rd117;
	st.global.u32 	[%rd118+13824], %r1401;
	bar.warp.sync 	-1;
	ld.shared.u32 	%r1406, [%r121+15360];
	shr.u32 	%r1407, %r1406, %r1615;
	and.b32  	%r1408, %r1407, %r82;
	shl.b32 	%r1409, %r1408, 3;
	add.s32 	%r1410, %r1359, %r1409;
	ld.shared.u64 	%rd119, [%r1410];
	add.s64 	%rd120, %rd119, %rd6;
	shl.b64 	%rd121, %rd120, 2;
	add.s64 	%rd122, %rd5, %rd121;
	st.global.u32 	[%rd122+15360], %r1406;
	bar.warp.sync 	-1;
	ld.shared.u32 	%r1411, [%r121+16896];
	shr.u32 	%r1412, %r1411, %r1615;
	and.b32  	%r1413, %r1412, %r82;
	shl.b32 	%r1414, %r1413, 3;
	add.s32 	%r1415, %r1359, %r1414;
	ld.shared.u64 	%rd123, [%r1415];
	add.s64 	%rd124, %rd123, %rd6;
	shl.b64 	%rd125, %rd124, 2;
	add.s64 	%rd126, %rd5, %rd125;
	st.global.u32 	[%rd126+16896], %r1411;
	bar.warp.sync 	-1;
	ld.shared.u32 	%r1416, [%r121+18432];
	shr.u32 	%r1417, %r1416, %r1615;
	and.b32  	%r1418, %r1417, %r82;
	shl.b32 	%r1419, %r1418, 3;
	add.s32 	%r1420, %r1359, %r1419;
	ld.shared.u64 	%rd127, [%r1420];
	add.s64 	%rd128, %rd127, %rd6;
	shl.b64 	%rd129, %rd128, 2;
	add.s64 	%rd130, %rd5, %rd129;
	st.global.u32 	[%rd130+18432], %r1416;
	bar.warp.sync 	-1;
	ld.shared.u32 	%r1421, [%r121+19968];
	shr.u32 	%r1422, %r1421, %r1615;
	and.b32  	%r1423, %r1422, %r82;
	shl.b32 	%r1424, %r1423, 3;
	add.s32 	%r1425, %r1359, %r1424;
	ld.shared.u64 	%rd131, [%r1425];
	add.s64 	%rd132, %rd131, %rd6;
	shl.b64 	%rd133, %rd132, 2;
	add.s64 	%rd134, %rd5, %rd133;
	st.global.u32 	[%rd134+19968], %r1421;
	bar.warp.sync 	-1;
	ld.shared.u32 	%r1426, [%r121+21504];
	shr.u32 	%r1427, %r1426, %r1615;
	and.b32  	%r1428, %r1427, %r82;
	shl.b32 	%r1429, %r1428, 3;
	add.s32 	%r1430, %r1359, %r1429;
	ld.shared.u64 	%rd135, [%r1430];
	add.s64 	%rd136, %rd135, %rd6;
	shl.b64 	%rd137, %rd136, 2;
	add.s64 	%rd138, %rd5, %rd137;
	st.global.u32 	[%rd138+21504], %r1426;
	bar.warp.sync 	-1;
	ld.shared.u32 	%r1431, [%r121+23040];
	shr.u32 	%r1432, %r1431, %r1615;
	and.b32  	%r1433, %r1432, %r82;
	shl.b32 	%r1434, %r1433, 3;
	add.s32 	%r1435, %r1359, %r1434;
	ld.shared.u64 	%rd139, [%r1435];
	add.s64 	%rd140, %rd139, %rd6;
	shl.b64 	%rd141, %rd140, 2;
	add.s64 	%rd142, %rd5, %rd141;
	st.global.u32 	[%rd142+23040], %r1431;
	bar.warp.sync 	-1;
	ld.shared.u32 	%r1436, [%r121+24576];
	shr.u32 	%r1437, %r1436, %r1615;
	and.b32  	%r1438, %r1437, %r82;
	shl.b32 	%r1439, %r1438, 3;
	add.s32 	%r1440, %r1359, %r1439;
	ld.shared.u64 	%rd143, [%r1440];
	add.s64 	%rd144, %rd143, %rd6;
	shl.b64 	%rd145, %rd144, 2;
	add.s64 	%rd146, %rd5, %rd145;
	st.global.u32 	[%rd146+24576], %r1436;
	bar.warp.sync 	-1;
	ld.shared.u32 	%r1441, [%r121+26112];
	shr.u32 	%r1442, %r1441, %r1615;
	and.b32  	%r1443, %r1442, %r82;
	shl.b32 	%r1444, %r1443, 3;
	add.s32 	%r1445, %r1359, %r1444;
	ld.shared.u64 	%rd147, [%r1445];
	add.s64 	%rd148, %rd147, %rd6;
	shl.b64 	%rd149, %rd148, 2;
	add.s64 	%rd150, %rd5, %rd149;
	st.global.u32 	[%rd150+26112], %r1441;
	bar.warp.sync 	-1;
	ld.shared.u32 	%r1446, [%r121+27648];
	shr.u32 	%r1447, %r1446, %r1615;
	and.b32  	%r1448, %r1447, %r82;
	shl.b32 	%r1449, %r1448, 3;
	add.s32 	%r1450, %r1359, %r1449;
	ld.shared.u64 	%rd151, [%r1450];
	add.s64 	%rd152, %rd151, %rd6;
	shl.b64 	%rd153, %rd152, 2;
	add.s64 	%rd154, %rd5, %rd153;
	st.global.u32 	[%rd154+27648], %r1446;
	bar.warp.sync 	-1;
	bra.uni 	$L__BB9_204;
$L__BB9_165:
	ld.param.u32 	%r1589, [_ZN3cub18CUB_300001_SM_10006detail10radix_sort29DeviceRadixSortOnesweepKernelINS1_5radix10policy_hubIjNS0_8NullTypeEyE10Policy1000ELNS0_9SortOrderE0EjS6_yiiNS1_21identity_decomposer_tEEEvPT5_SC_PT3_PKSD_PT1_PKSH_PT2_PKSL_T4_iiT6__param_8];
	mad.lo.s32 	%r243, %r4, -7296, %r1589;
	setp.ge.s32 	%p124, %r1, %r243;
	@%p124 bra 	$L__BB9_167;
	ld.param.u32 	%r1616, [_ZN3cub18CUB_300001_SM_10006detail10radix_sort29DeviceRadixSortOnesweepKernelINS1_5radix10policy_hubIjNS0_8NullTypeEyE10Policy1000ELNS0_9SortOrderE0EjS6_yiiNS1_21identity_decomposer_tEEEvPT5_SC_PT3_PKSD_PT1_PKSH_PT2_PKSL_T4_iiT6__param_9];
	ld.shared.u32 	%r1451, [%r121];
	shr.u32 	%r1452, %r1451, %r1616;
	and.b32  	%r1453, %r1452, %r82;
	shl.b32 	%r1454, %r1453, 3;
	add.s32 	%r1456, %r1306, %r1454;
	ld.shared.u64 	%rd155, [%r1456+29184];
	add.s64 	%rd156, %rd155, %rd6;
	shl.b64 	%rd157, %rd156, 2;
	add.s64 	%rd158, %rd5, %rd157;
	st.global.u32 	[%rd158], %r1451;
$L__BB9_167:
	bar.warp.sync 	-1;
	add.s32 	%r1457, %r1, 384;
	setp.ge.s32 	%p125, %r1457, %r243;
	@%p125 bra 	$L__BB9_169;
	ld.param.u32 	%r1617, [_ZN3cub18CUB_300001_SM_10006detail10radix_sort29DeviceRadixSortOnesweepKernelINS1_5radix10policy_hubIjNS0_8NullTypeEyE10Policy1000ELNS0_9SortOrderE0EjS6_yiiNS1_21identity_decomposer_tEEEvPT5_SC_PT3_PKSD_PT1_PKSH_PT2_PKSL_T4_iiT6__param_9];
	ld.shared.u32 	%r1458, [%r121+1536];
	shr.u32 	%r1459, %r1458, %r1617;
	and.b32  	%r1460, %r1459, %r82;
	shl.b32 	%r1461, %r1460, 3;
	add.s32 	%r1463, %r1306, %r1461;
	ld.shared.u64 	%rd159, [%r1463+29184];
	add.s64 	%rd160, %rd159, %rd6;
	shl.b64 	%rd161, %rd160, 2;
	add.s64 	%rd162, %rd5, %rd161;
	st.global.u32 	[%rd162+1536], %r1458;
$L__BB9_169:
	bar.warp.sync 	-1;
	add.s32 	%r1464, %r1, 768;
	setp.ge.s32 	%p126, %r1464, %r243;
	@%p126 bra 	$L__BB9_171;
	ld.param.u32 	%r1618, [_ZN3cub18CUB_300001_SM_10006detail10radix_sort29DeviceRadixSortOnesweepKernelINS1_5radix10policy_hubIjNS0_8NullTypeEyE10Policy1000ELNS0_9SortOrderE0EjS6_yiiNS1_21identity_decomposer_tEEEvPT5_SC_PT3_PKSD_PT1_PKSH_PT2_PKSL_T4_iiT6__param_9];
	ld.shared.u32 	%r1465, [%r121+3072];
	shr.u32 	%r1466, %r1465, %r1618;
	and.b32  	%r1467, %r1466, %r82;
	shl.b32 	%r1468, %r1467, 3;
	add.s32 	%r1470, %r1306, %r1468;
	ld.shared.u64 	%rd163, [%r1470+29184];
	add.s64 	%rd164, %rd163, %rd6;
	shl.b64 	%rd165, %rd164, 2;
	add.s64 	%rd166, %rd5, %rd165;
	st.global.u32 	[%rd166+3072], %r1465;
$L__BB9_171:
	bar.warp.sync 	-1;
	add.s32 	%r1471, %r1, 1152;
	setp.ge.s32 	%p127, %r1471, %r243;
	@%p127 bra 	$L__BB9_173;
	ld.param.u32 	%r1619, [_ZN3cub18CUB_300001_SM_10006detail10radix_sort29DeviceRadixSortOnesweepKernelINS1_5radix10policy_hubIjNS0_8NullTypeEyE10Policy1000ELNS0_9SortOrderE0EjS6_yiiNS1_21identity_decomposer_tEEEvPT5_SC_PT3_PKSD_PT1_PKSH_PT2_PKSL_T4_iiT6__param_9];
	ld.shared.u32 	%r1472, [%r121+4608];
	shr.u32 	%r1473, %r1472, %r1619;
	and.b32  	%r1474, %r1473, %r82;
	shl.b32 	%r1475, %r1474, 3;
	add.s32 	%r1477, %r1306, %r1475;
	ld.shared.u64 	%rd167, [%r1477+29184];
	add.s64 	%rd168, %rd167, %rd6;
	shl.b64 	%rd169, %rd168, 2;
	add.s64 	%rd170, %rd5, %rd169;
	st.global.u32 	[%rd170+4608], %r1472;
$L__BB9_173:
	bar.warp.sync 	-1;
	add.s32 	%r1478, %r1, 1536;
	setp.ge.s32 	%p128, %r1478, %r243;
	@%p128 bra 	$L__BB9_175;
	ld.param.u32 	%r1620, [_ZN3cub18CUB_300001_SM_10006detail10radix_sort29DeviceRadixSortOnesweepKernelINS1_5radix10policy_hubIjNS0_8NullTypeEyE10Policy1000ELNS0_9SortOrderE0EjS6_yiiNS1_21identity_decomposer_tEEEvPT5_SC_PT3_PKSD_PT1_PKSH_PT2_PKSL_T4_iiT6__param_9];
	ld.shared.u32 	%r1479, [%r121+6144];
	shr.u32 	%r1480, %r1479, %r1620;
	and.b32  	%r1481, %r1480, %r82;
	shl.b32 	%r1482, %r1481, 3;
	add.s32 	%r1484, %r1306, %r1482;
	ld.shared.u64 	%rd171, [%r1484+29184];
	add.s64 	%rd172, %rd171, %rd6;
	shl.b64 	%rd173, %rd172, 2;
	add.s64 	%rd174, %rd5, %rd173;
	st.global.u32 	[%rd174+6144], %r1479;
$L__BB9_175:
	bar.warp.sync 	-1;
	add.s32 	%r1485, %r1, 1920;
	setp.ge.s32 	%p129, %r1485, %r243;
	@%p129 bra 	$L__BB9_177;
	ld.param.u32 	%r1621, [_ZN3cub18CUB_300001_SM_10006detail10radix_sort29DeviceRadixSortOnesweepKernelINS1_5radix10policy_hubIjNS0_8NullTypeEyE10Policy1000ELNS0_9SortOrderE0EjS6_yiiNS1_21identity_decomposer_tEEEvPT5_SC_PT3_PKSD_PT1_PKSH_PT2_PKSL_T4_iiT6__param_9];
	ld.shared.u32 	%r1486, [%r121+7680];
	shr.u32 	%r1487, %r1486, %r1621;
	and.b32  	%r1488, %r1487, %r82;
	shl.b32 	%r1489, %r1488, 3;
	add.s32 	%r1491, %r1306, %r1489;
	ld.shared.u64 	%rd175, [%r1491+29184];
	add.s64 	%rd176, %rd175, %rd6;
	shl.b64 	%rd177, %rd176, 2;
	add.s64 	%rd178, %rd5, %rd177;
	st.global.u32 	[%rd178+7680], %r1486;
$L__BB9_177:
	bar.warp.sync 	-1;
	add.s32 	%r1492, %r1, 2304;
	setp.ge.s32 	%p130, %r1492, %r243;
	@%p130 bra 	$L__BB9_179;
	ld.param.u32 	%r1622, [_ZN3cub18CUB_300001_SM_10006detail10radix_sort29DeviceRadixSortOnesweepKernelINS1_5radix10policy_hubIjNS0_8NullTypeEyE10Policy1000ELNS0_9SortOrderE0EjS6_yiiNS1_21identity_decomposer_tEEEvPT5_SC_PT3_PKSD_PT1_PKSH_PT2_PKSL_T4_iiT6__param_9];
	ld.shared.u32 	%r1493, [%r121+9216];
	shr.u32 	%r1494, %r1493, %r1622;
	and.b32  	%r1495, %r1494, %r82;
	shl.b32 	%r1496, %r1495, 3;
	add.s32 	%r1498, %r1306, %r1496;
	ld.shared.u64 	%rd179, [%r1498+29184];
	add.s64 	%rd180, %rd179, %rd6;
	shl.b64 	%rd181, %rd180, 2;
	add.s64 	%rd182, %rd5, %rd181;
	st.global.u32 	[%rd182+9216], %r1493;
$L__BB9_179:
	bar.warp.sync 	-1;
	add.s32 	%r1499, %r1, 2688;
	setp.ge.s32 	%p131, %r1499, %r243;
	@%p131 bra 	$L__BB9_181;
	ld.param.u32 	%r1623, [_ZN3cub18CUB_300001_SM_10006detail10radix_sort29DeviceRadixSortOnesweepKernelINS1_5radix10policy_hubIjNS0_8NullTypeEyE10Policy1000ELNS0_9SortOrderE0EjS6_yiiNS1_21identity_decomposer_tEEEvPT5_SC_PT3_PKSD_PT1_PKSH_PT2_PKSL_T4_iiT6__param_9];
	ld.shared.u32 	%r1500, [%r121+10752];
	shr.u32 	%r1501, %r1500, %r1623;
	and.b32  	%r1502, %r1501, %r82;
	shl.b32 	%r1503, %r1502, 3;
	add.s32 	%r1505, %r1306, %r1503;
	ld.shared.u64 	%rd183, [%r1505+29184];
	add.s64 	%rd184, %rd183, %rd6;
	shl.b64 	%rd185, %rd184, 2;
	add.s64 	%rd186, %rd5, %rd185;
	st.global.u32 	[%rd186+10752], %r1500;
$L__BB9_181:
	bar.warp.sync 	-1;
	or.b32  	%r1506, %r1, 3072;
	setp.ge.s32 	%p132, %r1506, %r243;
	@%p132 bra 	$L__BB9_183;
	ld.param.u32 	%r1624, [_ZN3cub18CUB_300001_SM_10006detail10radix_sort29DeviceRadixSortOnesweepKernelINS1_5radix10policy_hubIjNS0_8NullTypeEyE10Policy1000ELNS0_9SortOrderE0EjS6_yiiNS1_21identity_decomposer_tEEEvPT5_SC_PT3_PKSD_PT1_PKSH_PT2_PKSL_T4_iiT6__param_9];
	ld.shared.u32 	%r1507, [%r121+12288];
	shr.u32 	%r1508, %r1507, %r1624;
	and.b32  	%r1509, %r1508, %r82;
	shl.b32 	%r1510, %r1509, 3;
	add.s32 	%r1512, %r1306, %r1510;
	ld.shared.u64 	%rd187, [%r1512+29184];
	add.s64 	%rd188, %rd187, %rd6;
	shl.b64 	%rd189, %rd188, 2;
	add.s64 	%rd190, %rd5, %rd189;
	st.global.u32 	[%rd190+12288], %r1507;
$L__BB9_183:
	bar.warp.sync 	-1;
	add.s32 	%r1513, %r1, 3456;
	setp.ge.s32 	%p133, %r1513, %r243;
	@%p133 bra 	$L__BB9_185;
	ld.param.u32 	%r1625, [_ZN3cub18CUB_300001_SM_10006detail10radix_sort29DeviceRadixSortOnesweepKernelINS1_5radix10policy_hubIjNS0_8NullTypeEyE10Policy1000ELNS0_9SortOrderE0EjS6_yiiNS1_21identity_decomposer_tEEEvPT5_SC_PT3_PKSD_PT1_PKSH_PT2_PKSL_T4_iiT6__param_9];
	ld.shared.u32 	%r1514, [%r121+13824];
	shr.u32 	%r1515, %r1514, %r1625;
	and.b32  	%r1516, %r1515, %r82;
	shl.b32 	%r1517, %r1516, 3;
	add.s32 	%r1519, %r1306, %r1517;
	ld.shared.u64 	%rd191, [%r1519+29184];
	add.s64 	%rd192, %rd191, %rd6;
	shl.b64 	%rd193, %rd192, 2;
	add.s64 	%rd194, %rd5, %rd193;
	st.global.u32 	[%rd194+13824], %r1514;
$L__BB9_185:
	bar.warp.sync 	-1;
	add.s32 	%r1520, %r1, 3840;
	setp.ge.s32 	%p134, %r1520, %r243;
	@%p134 bra 	$L__BB9_187;
	ld.param.u32 	%r1626, [_ZN3cub18CUB_300001_SM_10006detail10radix_sort29DeviceRadixSortOnesweepKernelINS1_5radix10policy_hubIjNS0_8NullTypeEyE10Policy1000ELNS0_9SortOrderE0EjS6_yiiNS1_21identity_decomposer_tEEEvPT5_SC_PT3_PKSD_PT1_PKSH_PT2_PKSL_T4_iiT6__param_9];
	ld.shared.u32 	%r1521, [%r121+15360];
	shr.u32 	%r1522, %r1521, %r1626;
	and.b32  	%r1523, %r1522, %r82;
	shl.b32 	%r1524, %r1523, 3;
	add.s32 	%r1526, %r1306, %r1524;
	ld.shared.u64 	%rd195, [%r1526+29184];
	add.s64 	%rd196, %rd195, %rd6;
	shl.b64 	%rd197, %rd196, 2;
	add.s64 	%rd198, %rd5, %rd197;
	st.global.u32 	[%rd198+15360], %r1521;
$L__BB9_187:
	bar.warp.sync 	-1;
	add.s32 	%r1527, %r1, 4224;
	setp.ge.s32 	%p135, %r1527, %r243;
	@%p135 bra 	$L__BB9_189;
	ld.param.u32 	%r1627, [_ZN3cub18CUB_300001_SM_10006detail10radix_sort29DeviceRadixSortOnesweepKernelINS1_5radix10policy_hubIjNS0_8NullTypeEyE10Policy1000ELNS0_9SortOrderE0EjS6_yiiNS1_21identity_decomposer_tEEEvPT5_SC_PT3_PKSD_PT1_PKSH_PT2_PKSL_T4_iiT6__param_9];
	ld.shared.u32 	%r1528, [%r121+16896];
	shr.u32 	%r1529, %r1528, %r1627;
	and.b32  	%r1530, %r1529, %r82;
	shl.b32 	%r1531, %r1530, 3;
	add.s32 	%r1533, %r1306, %r1531;
	ld.shared.u64 	%rd199, [%r1533+29184];
	add.s64 	%rd200, %rd199, %rd6;
	shl.b64 	%rd201, %rd200, 2;
	add.s64 	%rd202, %rd5, %rd201;
	st.global.u32 	[%rd202+16896], %r1528;
$L__BB9_189:
	bar.warp.sync 	-1;
	add.s32 	%r1534, %r1, 4608;
	setp.ge.s32 	%p136, %r1534, %r243;
	@%p136 bra 	$L__BB9_191;
	ld.param.u32 	%r1628, [_ZN3cub18CUB_300001_SM_10006detail10radix_sort29DeviceRadixSortOnesweepKernelINS1_5radix10policy_hubIjNS0_8NullTypeEyE10Policy1000ELNS0_9SortOrderE0EjS6_yiiNS1_21identity_decomposer_tEEEvPT5_SC_PT3_PKSD_PT1_PKSH_PT2_PKSL_T4_iiT6__param_9];
	ld.shared.u32 	%r1535, [%r121+18432];
	shr.u32 	%r1536, %r1535, %r1628;
	and.b32  	%r1537, %r1536, %r82;
	shl.b32 	%r1538, %r1537, 3;
	add.s32 	%r1540, %r1306, %r1538;
	ld.shared.u64 	%rd203, [%r1540+29184];
	add.s64 	%rd204, %rd203, %rd6;
	shl.b64 	%rd205, %rd204, 2;
	add.s64 	%rd206, %rd5, %rd205;
	st.global.u32 	[%rd206+18432], %r1535;
$L__BB9_191:
	bar.warp.sync 	-1;
	add.s32 	%r1541, %r1, 4992;
	setp.ge.s32 	%p137, %r1541, %r243;
	@%p137 bra 	$L__BB9_193;
	ld.param.u32 	%r1629, [_ZN3cub18CUB_300001_SM_10006detail10radix_sort29DeviceRadixSortOnesweepKernelINS1_5radix10policy_hubIjNS0_8NullTypeEyE10Policy1000ELNS0_9SortOrderE0EjS6_yiiNS1_21identity_decomposer_tEEEvPT5_SC_PT3_PKSD_PT1_PKSH_PT2_PKSL_T4_iiT6__param_9];
	ld.shared.u32 	%r1542, [%r121+19968];
	shr.u32 	%r1543, %r1542, %r1629;
	and.b32  	%r1544, %r1543, %r82;
	shl.b32 	%r1545, %r1544, 3;
	add.s32 	%r1547, %r1306, %r1545;
	ld.shared.u64 	%rd207, [%r1547+29184];
	add.s64 	%rd208, %rd207, %rd6;
	shl.b64 	%rd209, %rd208, 2;
	add.s64 	%rd210, %rd5, %rd209;
	st.global.u32 	[%rd210+19968], %r1542;
$L__BB9_193:
	bar.warp.sync 	-1;
	add.s32 	%r1548, %r1, 5376;
	setp.ge.s32 	%p138, %r1548, %r243;
	@%p138 bra 	$L__BB9_195;
	ld.param.u32 	%r1630, [_ZN3cub18CUB_300001_SM_10006detail10radix_sort29DeviceRadixSortOnesweepKernelINS1_5radix10policy_hubIjNS0_8NullTypeEyE10Policy1000ELNS0_9SortOrderE0EjS6_yiiNS1_21identity_decomposer_tEEEvPT5_SC_PT3_PKSD_PT1_PKSH_PT2_PKSL_T4_iiT6__param_9];
	ld.shared.u32 	%r1549, [%r121+21504];
	shr.u32 	%r1550, %r1549, %r1630;
	and.b32  	%r1551, %r1550, %r82;
	shl.b32 	%r1552, %r1551, 3;
	add.s32 	%r1554, %r1306, %r1552;
	ld.shared.u64 	%rd211, [%r1554+29184];
	add.s64 	%rd212, %rd211, %rd6;
	shl.b64 	%rd213, %rd212, 2;
	add.s64 	%rd214, %rd5, %rd213;
	st.global.u32 	[%rd214+21504], %r1549;
$L__BB9_195:
	bar.warp.sync 	-1;
	add.s32 	%r1555, %r1, 5760;
	setp.ge.s32 	%p139, %r1555, %r243;
	@%p139 bra 	$L__BB9_197;
	ld.param.u32 	%r1631, [_ZN3cub18CUB_300001_SM_10006detail10radix_sort29DeviceRadixSortOnesweepKernelINS1_5radix10policy_hubIjNS0_8NullTypeEyE10Policy1000ELNS0_9SortOrderE0EjS6_yiiNS1_21identity_decomposer_tEEEvPT5_SC_PT3_PKSD_PT1_PKSH_PT2_PKSL_T4_iiT6__param_9];
	ld.shared.u32 	%r1556, [%r121+23040];
	shr.u32 	%r1557, %r1556, %r1631;
	and.b32  	%r1558, %r1557, %r82;
	shl.b32 	%r1559, %r1558, 3;
	add.s32 	%r1561, %r1306, %r1559;
	ld.shared.u64 	%rd215, [%r1561+29184];
	add.s64 	%rd216, %rd215, %rd6;
	shl.b64 	%rd217, %rd216, 2;
	add.s64 	%rd218, %rd5, %rd217;
	st.global.u32 	[%rd218+23040], %r1556;
$L__BB9_197:
	bar.warp.sync 	-1;
	or.b32  	%r1562, %r1, 6144;
	setp.ge.s32 	%p140, %r1562, %r243;
	@%p140 bra 	$L__BB9_199;
	ld.param.u32 	%r1632, [_ZN3cub18CUB_300001_SM_10006detail10radix_sort29DeviceRadixSortOnesweepKernelINS1_5radix10policy_hubIjNS0_8NullTypeEyE10Policy1000ELNS0_9SortOrderE0EjS6_yiiNS1_21identity_decomposer_tEEEvPT5_SC_PT3_PKSD_PT1_PKSH_PT2_PKSL_T4_iiT6__param_9];
	ld.shared.u32 	%r1563, [%r121+24576];
	shr.u32 	%r1564, %r1563, %r1632;
	and.b32  	%r1565, %r1564, %r82;
	shl.b32 	%r1566, %r1565, 3;
	add.s32 	%r1568, %r1306, %r1566;
	ld.shared.u64 	%rd219, [%r1568+29184];
	add.s64 	%rd220, %rd219, %rd6;
	shl.b64 	%rd221, %rd220, 2;
	add.s64 	%rd222, %rd5, %rd221;
	st.global.u32 	[%rd222+24576], %r1563;
$L__BB9_199:
	bar.warp.sync 	-1;
	add.s32 	%r1569, %r1, 6528;
	setp.ge.s32 	%p141, %r1569, %r243;
	@%p141 bra 	$L__BB9_201;
	ld.param.u32 	%r1633, [_ZN3cub18CUB_300001_SM_10006detail10radix_sort29DeviceRadixSortOnesweepKernelINS1_5radix10policy_hubIjNS0_8NullTypeEyE10Policy1000ELNS0_9SortOrderE0EjS6_yiiNS1_21identity_decomposer_tEEEvPT5_SC_PT3_PKSD_PT1_PKSH_PT2_PKSL_T4_iiT6__param_9];
	ld.shared.u32 	%r1570, [%r121+26112];
	shr.u32 	%r1571, %r1570, %r1633;
	and.b32  	%r1572, %r1571, %r82;
	shl.b32 	%r1573, %r1572, 3;
	add.s32 	%r1575, %r1306, %r1573;
	ld.shared.u64 	%rd223, [%r1575+29184];
	add.s64 	%rd224, %rd223, %rd6;
	shl.b64 	%rd225, %rd224, 2;
	add.s64 	%rd226, %rd5, %rd225;
	st.global.u32 	[%rd226+26112], %r1570;
$L__BB9_201:
	ld.param.u32 	%r1634, [_ZN3cub18CUB_300001_SM_10006detail10radix_sort29DeviceRadixSortOnesweepKernelINS1_5radix10policy_hubIjNS0_8NullTypeEyE10Policy1000ELNS0_9SortOrderE0EjS6_yiiNS1_21identity_decomposer_tEEEvPT5_SC_PT3_PKSD_PT1_PKSH_PT2_PKSL_T4_iiT6__param_9];
	bar.warp.sync 	-1;
	add.s32 	%r1576, %r1, 6912;
	ld.shared.u32 	%r244, [%r121+27648];
	shr.u32 	%r1577, %r244, %r1634;
	and.b32  	%r1578, %r1577, %r82;
	shl.b32 	%r1579, %r1578, 3;
	add.s32 	%r1581, %r1306, %r1579;
	ld.shared.u64 	%rd227, [%r1581+29184];
	add.s64 	%rd16, %rd227, %rd6;
	setp.ge.s32 	%p142, %r1576, %r243;
	@%p142 bra 	$L__BB9_203;
	shl.b64 	%rd228, %rd16, 2;
	add.s64 	%rd229, %rd5, %rd228;
	st.global.u32 	[%rd229+27648], %r244;
$L__BB9_203:
	bar.warp.sync 	-1;
$L__BB9_204:
	ret;

}


// ===== COMPILED SASS (sm_100) =====

	.target	sm_100

	.elftype	@"ET_EXEC"


//--------------------- .note.nv.tkinfo           --------------------------
	.section	.note.nv.tkinfo,"",@"SHT_NOTE"
	.sectionflags	@"SHF_NOTE_NV_TKINFO"
	.tkinfo
        /*0018*/ 	.word	0x00000002
        /*0030*/ 	.string	""
        /*0030*/ 	.string	"ptxas"
        /*0030*/ 	.string	"Cuda compilation tools, release 13.0, V13.0.88"
        /*0030*/ 	.string	"Build cuda_13.0.r13.0/compiler.36424714_0"
        /*0030*/ 	.string	"-arch sm_100 -m 64 "



//--------------------- .note.nv.cuinfo           --------------------------
	.section	.note.nv.cuinfo,"",@"SHT_NOTE"
	.sectionflags	@"SHF_NOTE_NV_CUINFO"
        /*0018*/ 	.short	0x0002
        /*001a*/ 	.short	0x0064
        /*001c*/ 	.short	0x0082
	.zero		2


//--------------------- .nv.info                  --------------------------
	.section	.nv.info,"",@"SHT_CUDA_INFO"
	.align	4


	//----- nvinfo : EIATTR_REGCOUNT
	.align		4
        /*0000*/ 	.byte	0x04, 0x2f
        /*0002*/ 	.short	(.L_46 - .L_45)
	.align		4
.L_45:
        /*0004*/ 	.word	index@(_Z16computeLocalHistPjiPiii)
        /*0008*/ 	.word	0x0000000c


	//----- nvinfo : EIATTR_FRAME_SIZE
	.align		4
.L_46:
        /*000c*/ 	.byte	0x04, 0x11
        /*000e*/ 	.short	(.L_48 - .L_47)
	.align		4
.L_47:
        /*0010*/ 	.word	index@(_Z16computeLocalHistPjiPiii)
        /*0014*/ 	.word	0x00000000


	//----- nvinfo : EIATTR_REGCOUNT
	.align		4
.L_48:
        /*0018*/ 	.byte	0x04, 0x2f
        /*001a*/ 	.short	(.L_50 - .L_49)
	.align		4
.L_49:
        /*001c*/ 	.word	index@(_Z13scanBlkKernelPiiS_S_)
        /*0020*/ 	.word	0x0000000c


	//----- nvinfo : EIATTR_FRAME_SIZE
	.align		4
.L_50:
        /*0024*/ 	.byte	0x04, 0x11
        /*0026*/ 	.short	(.L_52 - .L_51)
	.align		4
.L_51:
        /*0028*/ 	.word	index@(_Z13scanBlkKernelPiiS_S_)
        /*002c*/ 	.word	0x00000000


	//----- nvinfo : EIATTR_REGCOUNT
	.align		4
.L_52:
        /*0030*/ 	.byte	0x04, 0x2f
        /*0032*/ 	.short	(.L_54 - .L_53)
	.align		4
.L_53:
        /*0034*/ 	.word	index@(_Z10addSumScanPiiS_)
        /*0038*/ 	.word	0x0000000c


	//----- nvinfo : EIATTR_FRAME_SIZE
	.align		4
.L_54:
        /*003c*/ 	.byte	0x04, 0x11
        /*003e*/ 	.short	(.L_56 - .L_55)
	.align		4
.L_55:
        /*0040*/ 	.word	index@(_Z10addSumScanPiiS_)
        /*0044*/ 	.word	0x00000000


	//----- nvinfo : EIATTR_REGCOUNT
	.align		4
.L_56:
        /*0048*/ 	.byte	0x04, 0x2f
        /*004a*/ 	.short	(.L_58 - .L_57)
	.align		4
.L_57:
        /*004c*/ 	.word	index@(_Z13radixSort1bitPjiS_iiiPi)
        /*0050*/ 	.word	0x0000001e


	//----- nvinfo : EIATTR_FRAME_SIZE
	.align		4
.L_58:
        /*0054*/ 	.byte	0x04, 0x11
        /*0056*/ 	.short	(.L_60 - .L_59)
	.align		4
.L_59:
        /*0058*/ 	.word	index@(_Z13radixSort1bitPjiS_iiiPi)
        /*005c*/ 	.word	0x00000000


	//----- nvinfo : EIATTR_REGCOUNT
	.align		4
.L_60:
        /*0060*/ 	.byte	0x04, 0x2f
        /*0062*/ 	.short	(.L_62 - .L_61)
	.align		4
.L_61:
        /*0064*/ 	.word	index@(_Z7scatterPjiS_iiiPiS0_)
        /*0068*/ 	.word	0x00000012


	//----- nvinfo : EIATTR_FRAME_SIZE
	.align		4
.L_62:
        /*006c*/ 	.byte	0x04, 0x11
        /*006e*/ 	.short	(.L_64 - .L_63)
	.align		4
.L_63:
        /*0070*/ 	.word	index@(_Z7scatterPjiS_iiiPiS0_)
        /*0074*/ 	.word	0x00000000


	//----- nvinfo : EIATTR_REGCOUNT
	.align		4
.L_64:
        /*0078*/ 	.byte	0x04, 0x2f
        /*007a*/ 	.short	(.L_66 - .L_65)
	.align		4
.L_65:
        /*007c*/ 	.word	index@(_ZN3cub18CUB_300001_SM_10006detail11EmptyKernelIvEEvv)
        /*0080*/ 	.word	0x00000004


	//----- nvinfo : EIATTR_FRAME_SIZE
	.align		4
.L_66:
        /*0084*/ 	.byte	0x04, 0x11
        /*0086*/ 	.short	(.L_68 - .L_67)
	.align		4
.L_67:
        /*0088*/ 	.word	index@(_ZN3cub18CUB_300001_SM_10006detail11EmptyKernelIvEEvv)
        /*008c*/ 	.word	0x00000000


	//----- nvinfo : EIATTR_REGCOUNT
	.align		4
.L_68:
        /*0090*/ 	.byte	0x04, 0x2f
        /*0092*/ 	.short	(.L_70 - .L_69)
	.align		4
.L_69:
        /*0094*/ 	.word	index@(_ZN3cub18CUB_300001_SM_10006detail10radix_sort31DeviceRadixSortSingleTileKernelINS1_5radix10policy_hubIjNS0_8NullTypeEyE10Policy1000ELNS0_9SortOrderE0EjS6_yNS1_21identity_decomposer_tEEEvPKT1_PSB_PKT2_PSF_T3_iiT4_)
        /*0098*/ 	.word	0x0000007f


	//----- nvinfo : EIATTR_FRAME_SIZE
	.align		4
.L_70:
        /*009c*/ 	.byte	0x04, 0x11
        /*009e*/ 	.short	(.L_72 - .L_71)
	.align		4
.L_71:
        /*00a0*/ 	.word	index@(_ZN3cub18CUB_300001_SM_10006detail10radix_sort31DeviceRadixSortSingleTileKernelINS1_5radix10policy_hubIjNS0_8NullTypeEyE10Policy1000ELNS0_9SortOrderE0EjS6_yNS1_21identity_decomposer_tEEEvPKT1_PSB_PKT2_PSF_T3_iiT4_)
        /*00a4*/ 	.word	0x00000000


	//----- nvinfo : EIATTR_REGCOUNT
	.align		4
.L_72:
        /*00a8*/ 	.byte	0x04, 0x2f
        /*00aa*/ 	.short	(.L_74 - .L_73)
	.align		4
.L_73:
        /*00ac*/ 	.word	index@(_ZN3cub18CUB_300001_SM_10006detail10radix_sort30DeviceRadixSortHistogramKernelINS1_5radix10policy_hubIjNS0_8NullTypeEyE10Policy1000ELNS0_9SortOrderE0EjyNS1_21identity_decomposer_tEEEvPT2_PKT1_SB_iiT3_)
        /*00b0*/ 	.word	0x00000020


	//----- nvinfo : EIATTR_FRAME_SIZE
	.align		4
.L_74:
        /*00b4*/ 	.byte	0x04, 0x11
        /*00b6*/ 	.short	(.L_76 - .L_75)
	.align		4
.L_75:
        /*00b8*/ 	.word	index@(_ZN3cub18CUB_300001_SM_10006detail10radix_sort30DeviceRadixSortHistogramKernelINS1_5radix10policy_hubIjNS0_8NullTypeEyE10Policy1000ELNS0_9SortOrderE0EjyNS1_21identity_decomposer_tEEEvPT2_PKT1_SB_iiT3_)
        /*00bc*/ 	.word	0x00000000


	//----- nvinfo : EIATTR_REGCOUNT
	.align		4
.L_76:
        /*00c0*/ 	.byte	0x04, 0x2f
        /*00c2*/ 	.short	(.L_78 - .L_77)
	.align		4
.L_77:
        /*00c4*/ 	.word	index@(_ZN3cub18CUB_300001_SM_10006detail10radix_sort33DeviceRadixSortExclusiveSumKernelINS1_5radix10policy_hubIjNS0_8NullTypeEyE10Policy1000EyEEvPT0_)
        /*00c8*/ 	.word	0x00000020


	//----- nvinfo : EIATTR_FRAME_SIZE
	.align		4
.L_78:
        /*00cc*/ 	.byte	0x04, 0x11
        /*00ce*/ 	.short	(.L_80 - .L_79)
	.align		4
.L_79:
        /*00d0*/ 	.word	index@(_ZN3cub18CUB_300001_SM_10006detail10radix_sort33DeviceRadixSortExclusiveSumKernelINS1_5radix10policy_hubIjNS0_8NullTypeEyE10Policy1000EyEEvPT0_)
        /*00d4*/ 	.word	0x00000000


	//----- nvinfo : EIATTR_REGCOUNT
	.align		4
.L_80:
        /*00d8*/ 	.byte	0x04, 0x2f
        /*00da*/ 	.short	(.L_82 - .L_81)
	.align		4
.L_81:
        /*00dc*/ 	.word	index@(_ZN3cub18CUB_300001_SM_10006detail10radix_sort29DeviceRadixSortOnesweepKernelINS1_5radix10policy_hubIjNS0_8NullTypeEyE10Policy1000ELNS0_9SortOrderE0EjS6_yiiNS1_21identity_decomposer_tEEEvPT5_SC_PT3_PKSD_PT1_PKSH_PT2_PKSL_T4_iiT6_)
        /*00e0*/ 	.word	0x00000050


	//----- nvinfo : EIATTR_FRAME_SIZE
	.align		4
.L_82:
        /*00e4*/ 	.byte	0x04, 0x11
        /*00e6*/ 	.short	(.L_84 - .L_83)
	.align		4
.L_83:
        /*00e8*/ 	.word	index@(_ZN3cub18CUB_300001_SM_10006detail10radix_sort29DeviceRadixSortOnesweepKernelINS1_5radix10policy_hubIjNS0_8NullTypeEyE10Policy1000ELNS0_9SortOrderE0EjS6_yiiNS1_21identity_decomposer_tEEEvPT5_SC_PT3_PKSD_PT1_PKSH_PT2_PKSL_T4_iiT6_)
        /*00ec*/ 	.word	0x00000010


	//----- nvinfo : EIATTR_MIN_STACK_SIZE
	.align		4
.L_84:
        /*00f0*/ 	.byte	0x04, 0x12
        /*00f2*/ 	.short	(.L_86 - .L_85)
	.align		4
.L_85:
        /*00f4*/ 	.word	index@(_ZN3cub18CUB_300001_SM_10006detail10radix_sort29DeviceRadixSortOnesweepKernelINS1_5radix10policy_hubIjNS0_8NullTypeEyE10Policy1000ELNS0_9SortOrderE0EjS6_yiiNS1_21identity_decomposer_tEEEvPT5_SC_PT3_PKSD_PT1_PKSH_PT2_PKSL_T4_iiT6_)
        /*00f8*/ 	.word	0x00000010


	//----- nvinfo : EIATTR_MIN_STACK_SIZE
	.align		4
.L_86:
        /*00fc*/ 	.byte	0x04, 0x12
        /*00fe*/ 	.short	(.L_88 - .L_87)
	.align		4
.L_87:
        /*0100*/ 	.word	index@(_ZN3cub18CUB_300001_SM_10006detail10radix_sort33DeviceRadixSortExclusiveSumKernelINS1_5radix10policy_hubIjNS0_8NullTypeEyE10Policy1000EyEEvPT0_)
        /*0104*/ 	.word	0x00000000


	//----- nvinfo : EIATTR_MIN_STACK_SIZE
	.align		4
.L_88:
        /*0108*/ 	.byte	0x04, 0x12
        /*010a*/ 	.short	(.L_90 - .L_89)
	.align		4
.L_89:
        /*010c*/ 	.word	index@(_ZN3cub18CUB_300001_SM_10006detail10radix_sort30DeviceRadixSortHistogramKernelINS1_5radix10policy_hubIjNS0_8NullTypeEyE10Policy1000ELNS0_9SortOrderE0EjyNS1_21identity_decomposer_tEEEvPT2_PKT1_SB_iiT3_)
        /*0110*/ 	.word	0x00000000


	//----- nvinfo : EIATTR_MIN_STACK_SIZE
	.align		4
.L_90:
        /*0114*/ 	.byte	0x04, 0x12
        /*0116*/ 	.short	(.L_92 - .L_91)
	.align		4
.L_91:
        /*0118*/ 	.word	index@(_ZN3cub18CUB_300001_SM_10006detail10radix_sort31DeviceRadixSortSingleTileKernelINS1_5radix10policy_hubIjNS0_8NullTypeEyE10Policy1000ELNS0_9SortOrderE0EjS6_yNS1_21identity_decomposer_tEEEvPKT1_PSB_PKT2_PSF_T3_iiT4_)
        /*011c*/ 	.word	0x00000000


	//----- nvinfo : EIATTR_MIN_STACK_SIZE
	.align		4
.L_92:
        /*0120*/ 	.byte	0x04, 0x12
        /*0122*/ 	.short	(.L_94 - .L_93)
	.align		4
.L_93:
        /*0124*/ 	.word	index@(_ZN3cub18CUB_300001_SM_10006detail11EmptyKernelIvEEvv)
        /*0128*/ 	.word	0x00000000


	//----- nvinfo : EIATTR_MIN_STACK_SIZE
	.align		4
.L_94:
        /*012c*/ 	.byte	0x04, 0x12
        /*012e*/ 	.short	(.L_96 - .L_95)
	.align		4
.L_95:
        /*0130*/ 	.word	index@(_Z7scatterPjiS_iiiPiS0_)
        /*0134*/ 	.word	0x00000000


	//----- nvinfo : EIATTR_MIN_STACK_SIZE
	.align		4
.L_96:
        /*0138*/ 	.byte	0x04, 0x12
        /*013a*/ 	.short	(.L_98 - .L_97)
	.align		4
.L_97:
        /*013c*/ 	.word	index@(_Z13radixSort1bitPjiS_iiiPi)
        /*0140*/ 	.word	0x00000000


	//----- nvinfo : EIATTR_MIN_STACK_SIZE
	.align		4
.L_98:
        /*0144*/ 	.byte	0x04, 0x12
        /*0146*/ 	.short	(.L_100 - .L_99)
	.align		4
.L_99:
        /*0148*/ 	.word	index@(_Z10addSumScanPiiS_)
        /*014c*/ 	.word	0x00000000


	//----- nvinfo : EIATTR_MIN_STACK_SIZE
	.align		4
.L_100:
        /*0150*/ 	.byte	0x04, 0x12
        /*0152*/ 	.short	(.L_102 - .L_101)
	.align		4
.L_101:
        /*0154*/ 	.word	index@(_Z13scanBlkKernelPiiS_S_)
        /*0158*/ 	.word	0x00000000


	//----- nvinfo : EIATTR_MIN_STACK_SIZE
	.align		4
.L_102:
        /*015c*/ 	.byte	0x04, 0x12
        /*015e*/ 	.short	(.L_104 - .L_103)
	.align		4
.L_103:
        /*0160*/ 	.word	index@(_Z16computeLocalHistPjiPiii)
        /*0164*/ 	.word	0x00000000
.L_104:


//--------------------- .nv.compat                --------------------------
	.section	.nv.compat,"",@"SHT_CUDA_COMPAT_INFO"
	.align	4
        /*0000*/ 	.byte	0x02, 0x09, 0x00, 0x00, 0x02, 0x02, 0x01, 0x00, 0x02, 0x05, 0x05, 0x00, 0x03, 0x07, 0x01, 0x01
        /*0010*/ 	.byte	0x02, 0x03, 0x00, 0x00, 0x02, 0x06, 0x01, 0x00, 0x04, 0x0b, 0x08, 0x00, 0x09, 0x00, 0x00, 0x00
        /*0020*/ 	.byte	0x00, 0x00, 0x00, 0x00


//--------------------- .nv.info._ZN3cub18CUB_300001_SM_10006detail10radix_sort29DeviceRadixSortOnesweepKernelINS1_5radix10policy_hubIjNS0_8NullTypeEyE10Policy1000ELNS0_9SortOrderE0EjS6_yiiNS1_21identity_decomposer_tEEEvPT5_SC_PT3_PKSD_PT1_PKSH_PT2_PKSL_T4_iiT6_ --------------------------
	.section	.nv.info._ZN3cub18CUB_300001_SM_10006detail10radix_sort29DeviceRadixSortOnesweepKernelINS1_5radix10policy_hubIjNS0_8NullTypeEyE10Policy1000ELNS0_9SortOrderE0EjS6_yiiNS1_21identity_decomposer_tEEEvPT5_SC_PT3_PKSD_PT1_PKSH_PT2_PKSL_T4_iiT6_,"",@"SHT_CUDA_INFO"
	.sectionflags	@""
	.align	4


	//----- nvinfo : EIATTR_CUDA_API_VERSION
	.align		4
        /*0000*/ 	.byte	0x04, 0x37
        /*0002*/ 	.short	(.L_106 - .L_105)
.L_105:
        /*0004*/ 	.word	0x00000082


	//----- nvinfo : EIATTR_KPARAM_INFO
	.align		4
.L_106:
        /*0008*/ 	.byte	0x04, 0x17
        /*000a*/ 	.short	(.L_108 - .L_107)
.L_107:
        /*000c*/ 	.word	0x00000000
        /*0010*/ 	.short	0x000b
        /*0012*/ 	.short	0x004c
        /*0014*/ 	.byte	0x00, 0xf0, 0x05, 0x00


	//----- nvinfo : EIATTR_KPARAM_INFO
	.align		4
.L_108:
        /*0018*/ 	.byte	0x04, 0x17
        /*001a*/ 	.short	(.L_110 - .L_109)
.L_109:
        /*001c*/ 	.word	0x00000000
        /*0020*/ 	.short	0x000a
        /*0022*/ 	.short	0x0048
        /*0024*/ 	.byte	0x00, 0xf0, 0x11, 0x00


	//----- nvinfo : EIATTR_KPARAM_INFO
	.align		4
.L_110:
        /*0028*/ 	.byte	0x04, 0x17
        /*002a*/ 	.short	(.L_112 - .L_111)
.L_111:
        /*002c*/ 	.word	0x00000000
        /*0030*/ 	.short	0x0009
        /*0032*/ 	.short	0x0044
        /*0034*/ 	.byte	0x00, 0xf0, 0x11, 0x00


	//----- nvinfo : EIATTR_KPARAM_INFO
	.align		4
.L_112:
        /*0038*/ 	.byte	0x04, 0x17
        /*003a*/ 	.short	(.L_114 - .L_113)
.L_113:
        /*003c*/ 	.word	0x00000000
        /*0040*/ 	.short	0x0008
        /*0042*/ 	.short	0x0040
        /*0044*/ 	.byte	0x00, 0xf0, 0x11, 0x00


	//----- nvinfo : EIATTR_KPARAM_INFO
	.align		4
.L_114:
        /*0048*/ 	.byte	0x04, 0x17
        /*004a*/ 	.short	(.L_116 - .L_115)
.L_115:
        /*004c*/ 	.word	0x00000000
        /*0050*/ 	.short	0x0007
        /*0052*/ 	.short	0x0038
        /*0054*/ 	.byte	0x00, 0xf5, 0x21, 0x00


	//----- nvinfo : EIATTR_KPARAM_INFO
	.align		4
.L_116:
        /*0058*/ 	.byte	0x04, 0x17
        /*005a*/ 	.short	(.L_118 - .L_117)
.L_117:
        /*005c*/ 	.word	0x00000000
        /*0060*/ 	.short	0x0006
        /*0062*/ 	.short	0x0030
        /*0064*/ 	.byte	0x00, 0xf5, 0x21, 0x00


	//----- nvinfo : EIATTR_KPARAM_INFO
	.align		4
.L_118:
        /*0068*/ 	.byte	0x04, 0x17
        /*006a*/ 	.short	(.L_120 - .L_119)
.L_119:
        /*006c*/ 	.word	0x00000000
        /*0070*/ 	.short	0x0005
        /*0072*/ 	.short	0x0028
        /*0074*/ 	.byte	0x00, 0xf5, 0x21, 0x00


	//----- nvinfo : EIATTR_KPARAM_INFO
	.align		4
.L_120:
        /*0078*/ 	.byte	0x04, 0x17
        /*007a*/ 	.short	(.L_122 - .L_121)
.L_121:
        /*007c*/ 	.word	0x00000000
        /*0080*/ 	.short	0x0004
        /*0082*/ 	.short	0x0020
        /*0084*/ 	.byte	0x00, 0xf5, 0x21, 0x00


	//----- nvinfo : EIATTR_KPARAM_INFO
	.align		4
.L_122:
        /*0088*/ 	.byte	0x04, 0x17
        /*008a*/ 	.short	(.L_124 - .L_123)
.L_123:
        /*008c*/ 	.word	0x00000000
        /*0090*/ 	.short	0x0003
        /*0092*/ 	.short	0x0018
        /*0094*/ 	.byte	0x00, 0xf5, 0x21, 0x00


	//----- nvinfo : EIATTR_KPARAM_INFO
	.align		4
.L_124:
        /*0098*/ 	.byte	0x04, 0x17
        /*009a*/ 	.short	(.L_126 - .L_125)
.L_125:
        /*009c*/ 	.word	0x00000000
        /*00a0*/ 	.short	0x0002
        /*00a2*/ 	.short	0x0010
        /*00a4*/ 	.byte	0x00, 0xf5, 0x21, 0x00


	//----- nvinfo : EIATTR_KPARAM_INFO
	.align		4
.L_126:
        /*00a8*/ 	.byte	0x04, 0x17
        /*00aa*/ 	.short	(.L_128 - .L_127)
.L_127:
        /*00ac*/ 	.word	0x00000000
        /*00b0*/ 	.short	0x0001
        /*00b2*/ 	.short	0x0008
        /*00b4*/ 	.byte	0x00, 0xf5, 0x21, 0x00


	//----- nvinfo : EIATTR_KPARAM_INFO
	.align		4
.L_128:
        /*00b8*/ 	.byte	0x04, 0x17
        /*00ba*/ 	.short	(.L_130 - .L_129)
.L_129:
        /*00bc*/ 	.word	0x00000000
        /*00c0*/ 	.short	0x0000
        /*00c2*/ 	.short	0x0000
        /*00c4*/ 	.byte	0x00, 0xf5, 0x21, 0x00


	//----- nvinfo : EIATTR_SPARSE_MMA_MASK
	.align		4
.L_130:
        /*00c8*/ 	.byte	0x03, 0x50
        /*00ca*/ 	.short	0x0000


	//----- nvinfo : EIATTR_MAXREG_COUNT
	.align		4
        /*00cc*/ 	.byte	0x03, 0x1b
        /*00ce*/ 	.short	0x00a8


	//----- nvinfo : EIATTR_NUM_BARRIERS
	.align		4
        /*00d0*/ 	.byte	0x02, 0x4c
        /*00d2*/ 	.byte	0x01
	.zero		1


	//----- nvinfo : EIATTR_ANNOTATIONS
	.align		4
        /*00d4*/ 	.byte	0x04, 0x55
        /*00d6*/ 	.short	(.L_132 - .L_131)


	//   ....[0]....
.L_131:
        /*00d8*/ 	.word	0x00000001
        /*00dc*/ 	.byte	0x40, 0x0e, 0x00, 0x00, 0x01, 0x00, 0x00, 0x00, 0x20, 0x10, 0x00, 0x00, 0x01, 0x00, 0x00, 0x00
        /*00ec*/ 	.byte	0xa0, 0x10, 0x00, 0x00, 0x01, 0x00, 0x00, 0x00, 0x00, 0x25, 0x00, 0x00, 0x01, 0x00, 0x00, 0x00
        /*00fc*/ 	.byte	0xc0, 0x39, 0x00, 0x00, 0x01, 0x00, 0x00, 0x00, 0x00, 0x3c, 0x00, 0x00, 0x01, 0x00, 0x00, 0x00
        /*010c*/ 	.byte	0x20, 0x52, 0x00, 0x00


	//----- nvinfo : EIATTR_MERCURY_ISA_VERSION
	.align		4
.L_132:
        /*0110*/ 	.byte	0x03, 0x5f
        /*0112*/ 	.short	0x0101


	//----- nvinfo : EIATTR_COOP_GROUP_MASK_REGIDS
	.align		4
        /*0114*/ 	.byte	0x04, 0x29
        /*0116*/ 	.short	(.L_134 - .L_133)


	//   ....[0]....
.L_133:
        /*0118*/ 	.word	0xffffffff


	//   ....[1]....
        /*011c*/ 	.word	0x05000000


	//   ....[2]....
        /*0120*/ 	.word	0xffffffff


	//   ....[3]....
        /*0124*/ 	.word	0xffffffff


	//   ....[4]....
        /*0128*/ 	.word	0xffffffff


	//   ....[5]....
        /*012c*/ 	.word	0xffffffff


	//   ....[6]....
        /*0130*/ 	.word	0xffffffff


	//   ....[7]....
        /*0134*/ 	.word	0xffffffff


	//   ....[8]....
        /*0138*/ 	.word	0xffffffff


	//   ....[9]....
        /*013c*/ 	.word	0xffffffff


	//   ....[10]....
        /*0140*/ 	.word	0xffffffff


	//   ....[11]....
        /*0144*/ 	.word	0xffffffff


	//   ....[12]....
        /*0148*/ 	.word	0xffffffff


	//   ....[13]....
        /*014c*/ 	.word	0xffffffff


	//   ....[14]....
        /*0150*/ 	.word	0xffffffff


	//   ....[15]....
        /*0154*/ 	.word	0xffffffff


	//   ....[16]....
        /*0158*/ 	.word	0xffffffff


	//   ....[17]....
        /*015c*/ 	.word	0xffffffff


	//   ....[18]....
        /*0160*/ 	.word	0xffffffff


	//   ....[19]....
        /*0164*/ 	.word	0xffffffff


	//   ....[20]....
        /*0168*/ 	.word	0xffffffff


	//   ....[21]....
        /*016c*/ 	.word	0xffffffff


	//   ....[22]....
        /*0170*/ 	.word	0xffffffff


	//   ....[23]....
        /*0174*/ 	.word	0xffffffff


	//   ....[24]....
        /*0178*/ 	.word	0xffffffff


	//   ....[25]....
        /*017c*/ 	.word	0xffffffff


	//   ....[26]....
        /*0180*/ 	.word	0xffffffff


	//   ....[27]....
        /*0184*/ 	.word	0xffffffff


	//   ....[28]....
        /*0188*/ 	.word	0xffffffff


	//   ....[29]....
        /*018c*/ 	.word	0xffffffff


	//   ....[30]....
        /*0190*/ 	.word	0xffffffff


	//   ....[31]....
        /*0194*/ 	.word	0xffffffff


	//   ....[32]....
        /*0198*/ 	.word	0xffffffff


	//   ....[33]....
        /*019c*/ 	.word	0xffffffff


	//   ....[34]....
        /*01a0*/ 	.word	0xffffffff


	//   ....[35]....
        /*01a4*/ 	.word	0xffffffff


	//   ....[36]....
        /*01a8*/ 	.word	0xffffffff


	//   ....[37]....
        /*01ac*/ 	.word	0xffffffff


	//   ....[38]....
        /*01b0*/ 	.word	0xffffffff


	//   ....[39]....
        /*01b4*/ 	.word	0xffffffff


	//   ....[40]....
        /*01b8*/ 	.word	0xffffffff


	//   ....[41]....
        /*01bc*/ 	.word	0xffffffff


	//   ....[42]....
        /*01c0*/ 	.word	0xffffffff


	//   ....[43]....
        /*01c4*/ 	.word	0xffffffff


	//   ....[44]....
        /*01c8*/ 	.word	0xffffffff


	//   ....[45]....
        /*01cc*/ 	.word	0xffffffff


	//   ....[46]....
        /*01d0*/ 	.word	0xffffffff


	//   ....[47]....
        /*01d4*/ 	.word	0xffffffff


	//   ....[48]....
        /*01d8*/ 	.word	0xffffffff


	//   ....[49]....
        /*01dc*/ 	.word	0xffffffff


	//   ....[50]....
        /*01e0*/ 	.word	0xffffffff


	//   ....[51]....
        /*01e4*/ 	.word	0xffffffff


	//   ....[52]....
        /*01e8*/ 	.word	0xffffffff


	//   ....[53]....
        /*01ec*/ 	.word	0xffffffff


	//   ....[54]....
        /*01f0*/ 	.word	0xffffffff


	//   ....[55]....
        /*01f4*/ 	.word	0xffffffff


	//   ....[56]....
        /*01f8*/ 	.word	0xffffffff


	//   ....[57]....
        /*01fc*/ 	.word	0xffffffff


	//   ....[58]....
        /*0200*/ 	.word	0xffffffff


	//   ....[59]....
        /*0204*/ 	.word	0xffffffff


	//   ....[60]....
        /*0208*/ 	.word	0xffffffff


	//   ....[61]....
        /*020c*/ 	.word	0xffffffff


	//   ....[62]....
        /*0210*/ 	.word	0xffffffff


	//   ....[63]....
        /*0214*/ 	.word	0xffffffff


	//   ....[64]....
        /*0218*/ 	.word	0xffffffff


	//   ....[65]....
        /*021c*/ 	.word	0xffffffff


	//   ....[66]....
        /*0220*/ 	.word	0xffffffff


	//   ....[67]....
        /*0224*/ 	.word	0xffffffff


	//   ....[68]....
        /*0228*/ 	.word	0xffffffff


	//   ....[69]....
        /*022c*/ 	.word	0xffffffff


	//   ....[70]....
        /*0230*/ 	.word	0xffffffff


	//   ....[71]....
        /*0234*/ 	.word	0xffffffff


	//   ....[72]....
        /*0238*/ 	.word	0xffffffff


	//   ....[73]....
        /*023c*/ 	.word	0xffffffff


	//   ....[74]....
        /*0240*/ 	.word	0xffffffff


	//   ....[75]....
        /*0244*/ 	.word	0xffffffff


	//   ....[76]....
        /*0248*/ 	.word	0xffffffff


	//   ....[77]....
        /*024c*/ 	.word	0xffffffff


	//   ....[78]....
        /*0250*/ 	.word	0xffffffff


	//   ....[79]....
        /*0254*/ 	.word	0xffffffff


	//   ....[80]....
        /*0258*/ 	.word	0xffffffff


	//   ....[81]....
        /*025c*/ 	.word	0xffffffff


	//   ....[82]....
        /*0260*/ 	.word	0xffffffff


	//   ....[83]....
        /*0264*/ 	.word	0xffffffff


	//   ....[84]....
        /*0268*/ 	.word	0xffffffff


	//   ....[85]....
        /*026c*/ 	.word	0xffffffff


	//   ....[86]....
        /*0270*/ 	.word	0xffffffff


	//   ....[87]....
        /*0274*/ 	.word	0xffffffff


	//   ....[88]....
        /*0278*/ 	.word	0xffffffff


	//   ....[89]....
        /*027c*/ 	.word	0xffffffff


	//   ....[90]....
        /*0280*/ 	.word	0xffffffff


	//   ....[91]....
        /*0284*/ 	.word	0xffffffff


	//   ....[92]....
        /*0288*/ 	.word	0xffffffff


	//   ....[93]....
        /*028c*/ 	.word	0xffffffff


	//   ....[94]....
        /*0290*/ 	.word	0xffffffff


	//   ....[95]....
        /*0294*/ 	.word	0xffffffff


	//   ....[96]....
        /*0298*/ 	.word	0xffffffff


	//   ....[97]....
        /*029c*/ 	.word	0xffffffff


	//   ....[98]....
        /*02a0*/ 	.word	0xffffffff


	//   ....[99]....
        /*02a4*/ 	.word	0xffffffff


	//   ....[100]....
        /*02a8*/ 	.word	0xffffffff


	//   ....[101]....
        /*02ac*/ 	.word	0xffffffff


	//   ....[102]....
        /*02b0*/ 	.word	0xffffffff


	//   ....[103]....
        /*02b4*/ 	.word	0xffffffff


	//   ....[104]....
        /*02b8*/ 	.word	0xffffffff


	//   ....[105]....
        /*02bc*/ 	.word	0xffffffff


	//   ....[106]....
        /*02c0*/ 	.word	0xffffffff


	//   ....[107]....
        /*02c4*/ 	.word	0xffffffff


	//   ....[108]....
        /*02c8*/ 	.word	0xffffffff


	//   ....[109]....
        /*02cc*/ 	.word	0xffffffff


	//   ....[110]....
        /*02d0*/ 	.word	0xffffffff


	//   ....[111]....
        /*02d4*/ 	.word	0xffffffff


	//   ....[112]....
        /*02d8*/ 	.word	0xffffffff


	//   ....[113]....
        /*02dc*/ 	.word	0xffffffff


	//   ....[114]....
        /*02e0*/ 	.word	0xffffffff


	//   ....[115]....
        /*02e4*/ 	.word	0xffffffff


	//   ....[116]....
        /*02e8*/ 	.word	0xffffffff


	//   ....[117]....
        /*02ec*/ 	.word	0xffffffff


	//   ....[118]....
        /*02f0*/ 	.word	0xffffffff


	//   ....[119]....
        /*02f4*/ 	.word	0xffffffff


	//   ....[120]....
        /*02f8*/ 	.word	0xffffffff


	//   ....[121]....
        /*02fc*/ 	.word	0xffffffff


	//   ....[122]....
        /*0300*/ 	.word	0xffffffff


	//   ....[123]....
        /*0304*/ 	.word	0xffffffff


	//   ....[124]....
        /*0308*/ 	.word	0xffffffff


	//   ....[125]....
        /*030c*/ 	.word	0xffffffff


	//   ....[126]....
        /*0310*/ 	.word	0xffffffff


	//   ....[127]....
        /*0314*/ 	.word	0xffffffff


	//   ....[128]....
        /*0318*/ 	.word	0xffffffff


	//   ....[129]....
        /*031c*/ 	.word	0xffffffff


	//   ....[130]....
        /*0320*/ 	.word	0xffffffff


	//   ....[131]....
        /*0324*/ 	.word	0xffffffff


	//   ....[132]....
        /*0328*/ 	.word	0xffffffff


	//   ....[133]....
        /*032c*/ 	.word	0xffffffff


	//   ....[134]....
        /*0330*/ 	.word	0xffffffff


	//   ....[135]....
        /*0334*/ 	.word	0xffffffff


	//   ....[136]....
        /*0338*/ 	.word	0xffffffff


	//   ....[137]....
        /*033c*/ 	.word	0xffffffff


	//   ....[138]....
        /*0340*/ 	.word	0xffffffff


	//   ....[139]....
        /*0344*/ 	.word	0xffffffff


	//   ....[140]....
        /*0348*/ 	.word	0xffffffff


	//   ....[141]....
        /*034c*/ 	.word	0xffffffff


	//   ....[142]....
        /*0350*/ 	.word	0xffffffff


	//   ....[143]....
        /*0354*/ 	.word	0xffffffff


	//   ....[144]....
        /*0358*/ 	.word	0xffffffff


	//   ....[145]....
        /*035c*/ 	.word	0xffffffff


	//   ....[146]....
        /*0360*/ 	.word	0xffffffff


	//   ....[147]....
        /*0364*/ 	.word	0xffffffff


	//   ....[148]....
        /*0368*/ 	.word	0xffffffff


	//   ....[149]....
        /*036c*/ 	.word	0xffffffff


	//   ....[150]....
        /*0370*/ 	.word	0xffffffff


	//   ....[151]....
        /*0374*/ 	.word	0xffffffff


	//   ....[152]....
        /*0378*/ 	.word	0xffffffff


	//   ....[153]....
        /*037c*/ 	.word	0xffffffff


	//   ....[154]....
        /*0380*/ 	.word	0xffffffff


	//   ....[155]....
        /*0384*/ 	.word	0xffffffff


	//   ....[156]....
        /*0388*/ 	.word	0xffffffff


	//   ....[157]....
        /*038c*/ 	.word	0xffffffff


	//   ....[158]....
        /*0390*/ 	.word	0xffffffff


	//   ....[159]....
        /*0394*/ 	.word	0xffffffff


	//   ....[160]....
        /*0398*/ 	.word	0xffffffff


	//   ....[161]....
        /*039c*/ 	.word	0xffffffff


	//   ....[162]....
        /*03a0*/ 	.word	0xffffffff


	//   ....[163]....
        /*03a4*/ 	.word	0xffffffff


	//   ....[164]....
        /*03a8*/ 	.word	0xffffffff


	//   ....[165]....
        /*03ac*/ 	.word	0xffffffff


	//   ....[166]....
        /*03b0*/ 	.word	0xffffffff


	//   ....[167]....
        /*03b4*/ 	.word	0xffffffff


	//   ....[168]....
        /*03b8*/ 	.word	0xffffffff


	//   ....[169]....
        /*03bc*/ 	.word	0xffffffff


	//   ....[170]....
        /*03c0*/ 	.word	0xffffffff


	//   ....[171]....
        /*03c4*/ 	.word	0xffffffff


	//   ....[172]....
        /*03c8*/ 	.word	0xffffffff


	//   ....[173]....
        /*03cc*/ 	.word	0xffffffff


	//   ....[174]....
        /*03d0*/ 	.word	0xffffffff


	//   ....[175]....
        /*03d4*/ 	.word	0xffffffff


	//   ....[176]....
        /*03d8*/ 	.word	0xffffffff


	//   ....[177]....
        /*03dc*/ 	.word	0xffffffff


	//   ....[178]....
        /*03e0*/ 	.word	0x05000002


	//   ....[179]....
        /*03e4*/ 	.word	0xffffffff


	//   ....[180]....
        /*03e8*/ 	.word	0xffffffff


	//   ....[181]....
        /*03ec*/ 	.word	0xffffffff


	//   ....[182]....
        /*03f0*/ 	.word	0xffffffff


	//   ....[183]....
        /*03f4*/ 	.word	0xffffffff


	//   ....[184]....
        /*03f8*/ 	.word	0xffffffff


	//   ....[185]....
        /*03fc*/ 	.word	0xffffffff


	//   ....[186]....
        /*0400*/ 	.word	0xffffffff


	//   ....[187]....
        /*0404*/ 	.word	0xffffffff


	//   ....[188]....
        /*0408*/ 	.word	0xffffffff


	//   ....[189]....
        /*040c*/ 	.word	0xffffffff


	//   ....[190]....
        /*0410*/ 	.word	0xffffffff


	//   ....[191]....
        /*0414*/ 	.word	0xffffffff


	//   ....[192]....
        /*0418*/ 	.word	0xffffffff


	//   ....[193]....
        /*041c*/ 	.word	0xffffffff


	//   ....[194]....
        /*0420*/ 	.word	0xffffffff


	//   ....[195]....
        /*0424*/ 	.word	0xffffffff


	//   ....[196]....
        /*0428*/ 	.word	0xffffffff


	//   ....[197]....
        /*042c*/ 	.word	0xffffffff


	//   ....[198]....
        /*0430*/ 	.word	0xffffffff


	//   ....[199]....
        /*0434*/ 	.word	0xffffffff


	//   ....[200]....
        /*0438*/ 	.word	0xffffffff


	//   ....[201]....
        /*043c*/ 	.word	0xffffffff


	//   ....[202]....
        /*0440*/ 	.word	0xffffffff


	//   ....[203]....
        /*0444*/ 	.word	0xffffffff


	//   ....[204]....
        /*0448*/ 	.word	0xffffffff


	//   ....[205]....
        /*044c*/ 	.word	0xffffffff


	//   ....[206]....
        /*0450*/ 	.word	0xffffffff


	//   ....[207]....
        /*0454*/ 	.word	0xffffffff


	//   ....[208]....
        /*0458*/ 	.word	0xffffffff


	//   ....[209]....
        /*045c*/ 	.word	0xffffffff


	//   ....[210]....
        /*0460*/ 	.word	0xffffffff


	//   ....[211]....
        /*0464*/ 	.word	0xffffffff


	//   ....[212]....
        /*0468*/ 	.word	0xffffffff


	//   ....[213]....
        /*046c*/ 	.word	0xffffffff


	//   ....[214]....
        /*0470*/ 	.word	0xffffffff


	//   ....[215]....
        /*0474*/ 	.word	0xffffffff


	//   ....[216]....
        /*0478*/ 	.word	0xffffffff


	//   ....[217]....
        /*047c*/ 	.word	0x0500004c


	//   ....[218]....
        /*0480*/ 	.word	0x0500004c


	//   ....[219]....
        /*0484*/ 	.word	0x0500004c


	//   ....[220]....
        /*0488*/ 	.word	0x0500004c


	//   ....[221]....
        /*048c*/ 	.word	0x0500004c


	//----- nvinfo : EIATTR_COOP_GROUP_INSTR_OFFSETS
	.align		4
.L_134:
        /*0490*/ 	.byte	0x04, 0x28
        /*0492*/ 	.short	(.L_136 - .L_135)


	//   ....[0]....
.L_135:
        /*0494*/ 	.word	0x00000f20


	//   ....[1]....
        /*0498*/ 	.word	0x00001870


	//   ....[2]....
        /*049c*/ 	.word	0x000022e0


	//   ....[3]....
        /*04a0*/ 	.word	0x00002300


	//   ....[4]....
        /*04a4*/ 	.word	0x00002320


	//   ....[5]....
        /*04a8*/ 	.word	0x00002340


	//   ....[6]....
        /*04ac*/ 	.word	0x00002360


	//   ....[7]....
        /*04b0*/ 	.word	0x00002850


	//   ....[8]....
        /*04b4*/ 	.word	0x00002860


	//   ....[9]....
        /*04b8*/ 	.word	0x00002880


	//   ....[10]....
        /*04bc*/ 	.word	0x000028a0


	//   ....[11]....
        /*04c0*/ 	.word	0x000028f0


	//   ....[12]....
        /*04c4*/ 	.word	0x00002920


	//   ....[13]....
        /*04c8*/ 	.word	0x00002960


	//   ....[14]....
        /*04cc*/ 	.word	0x000029a0


	//   ....[15]....
        /*04d0*/ 	.word	0x00002a70


	//   ....[16]....
        /*04d4*/ 	.word	0x00002ad0


	//   ....[17]....
        /*04d8*/ 	.word	0x00002ae0


	//   ....[18]....
        /*04dc*/ 	.word	0x00002b10


	//   ....[19]....
        /*04e0*/ 	.word	0x00002b40


	//   ....[20]....
        /*04e4*/ 	.word	0x00002b80


	//   ....[21]....
        /*04e8*/ 	.word	0x00002ba0


	//   ....[22]....
        /*04ec*/ 	.word	0x00002be0


	//   ....[23]....
        /*04f0*/ 	.word	0x00002c00


	//   ....[24]....
        /*04f4*/ 	.word	0x00002ce0


	//   ....[25]....
        /*04f8*/ 	.word	0x00002cf0


	//   ....[26]....
        /*04fc*/ 	.word	0x00002d20


	//   ....[27]....
        /*0500*/ 	.word	0x00002d50


	//   ....[28]....
        /*0504*/ 	.word	0x00002d90


	//   ....[29]....
        /*0508*/ 	.word	0x00002db0


	//   ....[30]....
        /*050c*/ 	.word	0x00002df0


	//   ....[31]....
        /*0510*/ 	.word	0x00002e10


	//   ....[32]....
        /*0514*/ 	.word	0x00002e70


	//   ....[33]....
        /*0518*/ 	.word	0x00002f00


	//   ....[34]....
        /*051c*/ 	.word	0x00002f20


	//   ....[35]....
        /*0520*/ 	.word	0x00002f30


	//   ....[36]....
        /*0524*/ 	.word	0x00002f60


	//   ....[37]....
        /*0528*/ 	.word	0x00002f90


	//   ....[38]....
        /*052c*/ 	.word	0x00002fd0


	//   ....[39]....
        /*0530*/ 	.word	0x00002ff0


	//   ....[40]....
        /*0534*/ 	.word	0x00003030


	//   ....[41]....
        /*0538*/ 	.word	0x00003050


	//   ....[42]....
        /*053c*/ 	.word	0x00003130


	//   ....[43]....
        /*0540*/ 	.word	0x00003160


	//   ....[44]....
        /*0544*/ 	.word	0x00003170


	//   ....[45]....
        /*0548*/ 	.word	0x000031a0


	//   ....[46]....
        /*054c*/ 	.word	0x000031d0


	//   ....[47]....
        /*0550*/ 	.word	0x00003210


	//   ....[48]....
        /*0554*/ 	.word	0x00003230


	//   ....[49]....
        /*0558*/ 	.word	0x00003270


	//   ....[50]....
        /*055c*/ 	.word	0x00003290


	//   ....[51]....
        /*0560*/ 	.word	0x00003360


	//   ....[52]....
        /*0564*/ 	.word	0x00003380


	//   ....[53]....
        /*0568*/ 	.word	0x00003390


	//   ....[54]....
        /*056c*/ 	.word	0x000033c0


	//   ....[55]....
        /*0570*/ 	.word	0x000033f0


	//   ....[56]....
        /*0574*/ 	.word	0x00003430


	//   ....[57]....
        /*0578*/ 	.word	0x00003450


	//   ....[58]....
        /*057c*/ 	.word	0x00003490


	//   ....[59]....
        /*0580*/ 	.word	0x000034b0


	//   ....[60]....
        /*0584*/ 	.word	0x00003590


	//   ....[61]....
        /*0588*/ 	.word	0x000035b0


	//   ....[62]....
        /*058c*/ 	.word	0x000035c0


	//   ....[63]....
        /*0590*/ 	.word	0x000035f0


	//   ....[64]....
        /*0594*/ 	.word	0x00003620


	//   ....[65]....
        /*0598*/ 	.word	0x00003670


	//   ....[66]....
        /*059c*/ 	.word	0x00003690


	//   ....[67]....
        /*05a0*/ 	.word	0x000036d0


	//   ....[68]....
        /*05a4*/ 	.word	0x000036f0


	//   ....[69]....
        /*05a8*/ 	.word	0x000037c0


	//   ....[70]....
        /*05ac*/ 	.word	0x000037e0


	//   ....[71]....
        /*05b0*/ 	.word	0x000037f0


	//   ....[72]....
        /*05b4*/ 	.word	0x00003820


	//   ....[73]....
        /*05b8*/ 	.word	0x00003850


	//   ....[74]....
        /*05bc*/ 	.word	0x00003890


	//   ....[75]....
        /*05c0*/ 	.word	0x000038b0


	//   ....[76]....
        /*05c4*/ 	.word	0x000038f0


	//   ....[77]....
        /*05c8*/ 	.word	0x00003910


	//   ....[78]....
        /*05cc*/ 	.word	0x00003a20


	//   ....[79]....
        /*05d0*/ 	.word	0x00003a30


	//   ....[80]....
        /*05d4*/ 	.word	0x00003a60


	//   ....[81]....
        /*05d8*/ 	.word	0x00003a90


	//   ....[82]....
        /*05dc*/ 	.word	0x00003ad0


	//   ....[83]....
        /*05e0*/ 	.word	0x00003ae0


	//   ....[84]....
        /*05e4*/ 	.word	0x00003b00


	//   ....[85]....
        /*05e8*/ 	.word	0x00003b40


	//   ....[86]....
        /*05ec*/ 	.word	0x00003b60


	//   ....[87]....
        /*05f0*/ 	.word	0x00003c50


	//   ....[88]....
        /*05f4*/ 	.word	0x00003c60


	//   ....[89]....
        /*05f8*/ 	.word	0x00003c90


	//   ....[90]....
        /*05fc*/ 	.word	0x00003cc0


	//   ....[91]....
        /*0600*/ 	.word	0x00003d00


	//   ....[92]....
        /*0604*/ 	.word	0x00003d10


	//   ....[93]....
        /*0608*/ 	.word	0x00003d30


	//   ....[94]....
        /*060c*/ 	.word	0x00003d70


	//   ....[95]....
        /*0610*/ 	.word	0x00003d90


	//   ....[96]....
        /*0614*/ 	.word	0x00003e90


	//   ....[97]....
        /*0618*/ 	.word	0x00003ea0


	//   ....[98]....
        /*061c*/ 	.word	0x00003ed0


	//   ....[99]....
        /*0620*/ 	.word	0x00003f00


	//   ....[100]....
        /*0624*/ 	.word	0x00003f40


	//   ....[101]....
        /*0628*/ 	.word	0x00003f50


	//   ....[102]....
        /*062c*/ 	.word	0x00003f70


	//   ....[103]....
        /*0630*/ 	.word	0x00003fb0


	//   ....[104]....
        /*0634*/ 	.word	0x00003fd0


	//   ....[105]....
        /*0638*/ 	.word	0x000040b0


	//   ....[106]....
        /*063c*/ 	.word	0x000040c0


	//   ....[107]....
        /*0640*/ 	.word	0x000040f0


	//   ....[108]....
        /*0644*/ 	.word	0x00004120


	//   ....[109]....
        /*0648*/ 	.word	0x00004160


	//   ....[110]....
        /*064c*/ 	.word	0x00004180


	//   ....[111]....
        /*0650*/ 	.word	0x000041c0


	//   ....[112]....
        /*0654*/ 	.word	0x000041e0


	//   ....[113]....
        /*0658*/ 	.word	0x00004240


	//   ....[114]....
        /*065c*/ 	.word	0x000042f0


	//   ....[115]....
        /*0660*/ 	.word	0x00004300


	//   ....[116]....
        /*0664*/ 	.word	0x00004330


	//   ....[117]....
        /*0668*/ 	.word	0x00004360


	//   ....[118]....
        /*066c*/ 	.word	0x000043a0


	//   ....[119]....
        /*0670*/ 	.word	0x000043b0


	//   ....[120]....
        /*0674*/ 	.word	0x000043d0


	//   ....[121]....
        /*0678*/ 	.word	0x00004410


	//   ....[122]....
        /*067c*/ 	.word	0x00004430


	//   ....[123]....
        /*0680*/ 	.word	0x00004510


	//   ....[124]....
        /*0684*/ 	.word	0x00004520


	//   ....[125]....
        /*0688*/ 	.word	0x00004550


	//   ....[126]....
        /*068c*/ 	.word	0x00004580


	//   ....[127]....
        /*0690*/ 	.word	0x000045c0


	//   ....[128]....
        /*0694*/ 	.word	0x000045d0


	//   ....[129]....
        /*0698*/ 	.word	0x000045f0


	//   ....[130]....
        /*069c*/ 	.word	0x00004630


	//   ....[131]....
        /*06a0*/ 	.word	0x00004650


	//   ....[132]....
        /*06a4*/ 	.word	0x00004750


	//   ....[133]....
        /*06a8*/ 	.word	0x00004760


	//   ....[134]....
        /*06ac*/ 	.word	0x00004790


	//   ....[135]....
        /*06b0*/ 	.word	0x000047c0


	//   ....[136]....
        /*06b4*/ 	.word	0x00004800


	//   ....[137]....
        /*06b8*/ 	.word	0x00004810


	//   ....[138]....
        /*06bc*/ 	.word	0x00004830


	//   ....[139]....
        /*06c0*/ 	.word	0x00004870


	//   ....[140]....
        /*06c4*/ 	.word	0x00004890


	//   ....[141]....
        /*06c8*/ 	.word	0x00004970


	//   ....[142]....
        /*06cc*/ 	.word	0x00004980


	//   ....[143]....
        /*06d0*/ 	.word	0x000049b0


	//   ....[144]....
        /*06d4*/ 	.word	0x000049e0


	//   ....[145]....
        /*06d8*/ 	.word	0x00004a20


	//   ....[146]....
        /*06dc*/ 	.word	0x00004a30


	//   ....[147]....
        /*06e0*/ 	.word	0x00004a50


	//   ....[148]....
        /*06e4*/ 	.word	0x00004a90


	//   ....[149]....
        /*06e8*/ 	.word	0x00004ab0


	//   ....[150]....
        /*06ec*/ 	.word	0x00004bb0


	//   ....[151]....
        /*06f0*/ 	.word	0x00004bc0


	//   ....[152]....
        /*06f4*/ 	.word	0x00004bf0


	//   ....[153]....
        /*06f8*/ 	.word	0x00004c20


	//   ....[154]....
        /*06fc*/ 	.word	0x00004c60


	//   ....[155]....
        /*0700*/ 	.word	0x00004c80


	//   ....[156]....
        /*0704*/ 	.word	0x00004cc0


	//   ....[157]....
        /*0708*/ 	.word	0x00004ce0


	//   ....[158]....
        /*070c*/ 	.word	0x00004d30


	//   ....[159]....
        /*0710*/ 	.word	0x00004dc0


	//   ....[160]....
        /*0714*/ 	.word	0x00004de0


	//   ....[161]....
        /*0718*/ 	.word	0x00004df0


	//   ....[162]....
        /*071c*/ 	.word	0x00004e20


	//   ....[163]....
        /*0720*/ 	.word	0x00004e50


	//   ....[164]....
        /*0724*/ 	.word	0x00004e90


	//   ....[165]....
        /*0728*/ 	.word	0x00004eb0


	//   ....[166]....
        /*072c*/ 	.word	0x00004ef0


	//   ....[167]....
        /*0730*/ 	.word	0x00004f10


	//   ....[168]....
        /*0734*/ 	.word	0x00004ff0


	//   ....[169]....
        /*0738*/ 	.word	0x00005030


	//   ....[170]....
        /*073c*/ 	.word	0x00005040


	//   ....[171]....
        /*0740*/ 	.word	0x00005070


	//   ....[172]....
        /*0744*/ 	.word	0x000050a0


	//   ....[173]....
        /*0748*/ 	.word	0x000050e0


	//   ....[174]....
        /*074c*/ 	.word	0x00005100


	//   ....[175]....
        /*0750*/ 	.word	0x00005140


	//   ....[176]....
        /*0754*/ 	.word	0x00005160


	//   ....[177]....
        /*0758*/ 	.word	0x00005260


	//   ....[178]....
        /*075c*/ 	.word	0x00005800


	//   ....[179]....
        /*0760*/ 	.word	0x00005b20


	//   ....[180]....
        /*0764*/ 	.word	0x00005bd0


	//   ....[181]....
        /*0768*/ 	.word	0x00005c80


	//   ....[182]....
        /*076c*/ 	.word	0x00005d30


	//   ....[183]....
        /*0770*/ 	.word	0x00005de0


	//   ....[184]....
        /*0774*/ 	.word	0x00005e90


	//   ....[185]....
        /*0778*/ 	.word	0x00005f40


	//   ....[186]....
        /*077c*/ 	.word	0x00005ff0


	//   ....[187]....
        /*0780*/ 	.word	0x000060a0


	//   ....[188]....
        /*0784*/ 	.word	0x00006150


	//   ....[189]....
        /*0788*/ 	.word	0x00006200


	//   ....[190]....
        /*078c*/ 	.word	0x000062b0


	//   ....[191]....
        /*0790*/ 	.word	0x00006360


	//   ....[192]....
        /*0794*/ 	.word	0x00006410


	//   ....[193]....
        /*0798*/ 	.word	0x000064c0


	//   ....[194]....
        /*079c*/ 	.word	0x00006570


	//   ....[195]....
        /*07a0*/ 	.word	0x00006620


	//   ....[196]....
        /*07a4*/ 	.word	0x000066d0


	//   ....[197]....
        /*07a8*/ 	.word	0x00006780


	//   ....[198]....
        /*07ac*/ 	.word	0x00006980


	//   ....[199]....
        /*07b0*/ 	.word	0x00006aa0


	//   ....[200]....
        /*07b4*/ 	.word	0x00006bc0


	//   ....[201]....
        /*07b8*/ 	.word	0x00006ce0


	//   ....[202]....
        /*07bc*/ 	.word	0x00006e00


	//   ....[203]....
        /*07c0*/ 	.word	0x00006f20


	//   ....[204]....
        /*07c4*/ 	.word	0x00007040


	//   ....[205]....
        /*07c8*/ 	.word	0x00007160


	//   ....[206]....
        /*07cc*/ 	.word	0x00007280


	//   ....[207]....
        /*07d0*/ 	.word	0x000073a0


	//   ....[208]....
        /*07d4*/ 	.word	0x000074c0


	//   ....[209]....
        /*07d8*/ 	.word	0x000075d0


	//   ....[210]....
        /*07dc*/ 	.word	0x000076d0


	//   ....[211]....
        /*07e0*/ 	.word	0x000077d0


	//   ....[212]....
        /*07e4*/ 	.word	0x000078d0


	//   ....[213]....
        /*07e8*/ 	.word	0x000079d0


	//   ....[214]....
        /*07ec*/ 	.word	0x00007ad0


	//   ....[215]....
        /*07f0*/ 	.word	0x00007bd0


	//   ....[216]....
        /*07f4*/ 	.word	0x00007cc0


	//   ....[217]....
        /*07f8*/ 	.word	0x00007d30


	//   ....[218]....
        /*07fc*/ 	.word	0x00007d90


	//   ....[219]....
        /*0800*/ 	.word	0x00007e00


	//   ....[220]....
        /*0804*/ 	.word	0x00007e60


	//   ....[221]....
        /*0808*/ 	.word	0x00007ed0


	//----- nvinfo : EIATTR_VRC_CTA_INIT_COUNT
	.align		4
.L_136:
        /*080c*/ 	.byte	0x02, 0x4a
	.zero		1
	.zero		1


	//----- nvinfo : EIATTR_EXIT_INSTR_OFFSETS
	.align		4
        /*0810*/ 	.byte	0x04, 0x1c
        /*0812*/ 	.short	(.L_138 - .L_137)


	//   ....[0]....
.L_137:
        /*0814*/ 	.word	0x00001cb0


	//   ....[1]....
        /*0818*/ 	.word	0x000020c0


	//   ....[2]....
        /*081c*/ 	.word	0x000020e0


	//   ....[3]....
        /*0820*/ 	.word	0x00006790


	//   ....[4]....
        /*0824*/ 	.word	0x00007cd0


	//----- nvinfo : EIATTR_MAX_THREADS
	.align		4
.L_138:
        /*0828*/ 	.byte	0x04, 0x05
        /*082a*/ 	.short	(.L_140 - .L_139)
.L_139:
        /*082c*/ 	.word	0x00000180
        /*0830*/ 	.word	0x00000001
        /*0834*/ 	.word	0x00000001


	//----- nvinfo : EIATTR_CRS_STACK_SIZE
	.align		4
.L_140:
        /*0838*/ 	.byte	0x04, 0x1e
        /*083a*/ 	.short	(.L_142 - .L_141)
.L_141:
        /*083c*/ 	.word	0x00000000


	//----- nvinfo : EIATTR_CBANK_PARAM_SIZE
	.align		4
.L_142:
        /*0840*/ 	.byte	0x03, 0x19
        /*0842*/ 	.short	0x004d


	//----- nvinfo : EIATTR_PARAM_CBANK
	.align		4
        /*0844*/ 	.byte	0x04, 0x0a
        /*0846*/ 	.short	(.L_144 - .L_143)
	.align		4
.L_143:
        /*0848*/ 	.word	index@(.nv.constant0._ZN3cub18CUB_300001_SM_10006detail10radix_sort29DeviceRadixSortOnesweepKernelINS1_5radix10policy_hubIjNS0_8NullTypeEyE10Policy1000ELNS0_9SortOrderE0EjS6_yiiNS1_21identity_decomposer_tEEEvPT5_SC_PT3_PKSD_PT1_PKSH_PT2_PKSL_T4_iiT6_)
        /*084c*/ 	.short	0x0380
        /*084e*/ 	.short	0x004d


	//----- nvinfo : EIATTR_SW_WAR
	.align		4
.L_144:
        /*0850*/ 	.byte	0x04, 0x36
        /*0852*/ 	.short	(.L_146 - .L_145)
.L_145:
        /*0854*/ 	.word	0x00000008
.L_146:


//--------------------- .nv.info._ZN3cub18CUB_300001_SM_10006detail10radix_sort33DeviceRadixSortExclusiveSumKernelINS1_5radix10policy_hubIjNS0_8NullTypeEyE10Policy1000EyEEvPT0_ --------------------------
	.section	.nv.info._ZN3cub18CUB_300001_SM_10006detail10radix_sort33DeviceRadixSortExclusiveSumKernelINS1_5radix10policy_hubIjNS0_8NullTypeEyE10Policy1000EyEEvPT0_,"",@"SHT_CUDA_INFO"
	.sectionflags	@""
	.align	4


	//----- nvinfo : EIATTR_CUDA_API_VERSION
	.align		4
        /*0000*/ 	.byte	0x04, 0x37
        /*0002*/ 	.short	(.L_148 - .L_147)
.L_147:
        /*0004*/ 	.word	0x00000082


	//----- nvinfo : EIATTR_KPARAM_INFO
	.align		4
.L_148:
        /*0008*/ 	.byte	0x04, 0x17
        /*000a*/ 	.short	(.L_150 - .L_149)
.L_149:
        /*000c*/ 	.word	0x00000000
        /*0010*/ 	.short	0x0000
        /*0012*/ 	.short	0x0000
        /*0014*/ 	.byte	0x00, 0xf5, 0x21, 0x00


	//----- nvinfo : EIATTR_SPARSE_MMA_MASK
	.align		4
.L_150:
        /*0018*/ 	.byte	0x03, 0x50
        /*001a*/ 	.short	0x0000


	//----- nvinfo : EIATTR_MAXREG_COUNT
	.align		4
        /*001c*/ 	.byte	0x03, 0x1b
        /*001e*/ 	.short	0x00ff


	//----- nvinfo : EIATTR_NUM_BARRIERS
	.align		4
        /*0020*/ 	.byte	0x02, 0x4c
        /*0022*/ 	.byte	0x01
	.zero		1


	//----- nvinfo : EIATTR_MERCURY_ISA_VERSION
	.align		4
        /*0024*/ 	.byte	0x03, 0x5f
        /*0026*/ 	.short	0x0101


	//----- nvinfo : EIATTR_COOP_GROUP_MASK_REGIDS
	.align		4
        /*0028*/ 	.byte	0x04, 0x29
        /*002a*/ 	.short	(.L_152 - .L_151)


	//   ....[0]....
.L_151:
        /*002c*/ 	.word	0xffffffff


	//   ....[1]....
        /*0030*/ 	.word	0xffffffff


	//   ....[2]....
        /*0034*/ 	.word	0xffffffff


	//   ....[3]....
        /*0038*/ 	.word	0xffffffff


	//   ....[4]....
        /*003c*/ 	.word	0xffffffff


	//   ....[5]....
        /*0040*/ 	.word	0xffffffff


	//   ....[6]....
        /*0044*/ 	.word	0xffffffff


	//   ....[7]....
        /*0048*/ 	.word	0xffffffff


	//   ....[8]....
        /*004c*/ 	.word	0xffffffff


	//   ....[9]....
        /*0050*/ 	.word	0xffffffff


	//   ....[10]....
        /*0054*/ 	.word	0x05000015


	//   ....[11]....
        /*0058*/ 	.word	0x05000015


	//   ....[12]....
        /*005c*/ 	.word	0x05000015


	//   ....[13]....
        /*0060*/ 	.word	0x05000015


	//   ....[14]....
        /*0064*/ 	.word	0x05000015


	//   ....[15]....
        /*0068*/ 	.word	0x05000015


	//   ....[16]....
        /*006c*/ 	.word	0x05000015


	//   ....[17]....
        /*0070*/ 	.word	0x05000015


	//   ....[18]....
        /*0074*/ 	.word	0x05000015


	//   ....[19]....
        /*0078*/ 	.word	0x05000015


	//----- nvinfo : EIATTR_COOP_GROUP_INSTR_OFFSETS
	.align		4
.L_152:
        /*007c*/ 	.byte	0x04, 0x28
        /*007e*/ 	.short	(.L_154 - .L_153)


	//   ....[0]....
.L_153:
        /*0080*/ 	.word	0x00000250


	//   ....[1]....
        /*0084*/ 	.word	0x00000260


	//   ....[2]....
        /*0088*/ 	.word	0x000002a0


	//   ....[3]....
        /*008c*/ 	.word	0x000002c0


	//   ....[4]....
        /*0090*/ 	.word	0x00000310


	//   ....[5]....
        /*0094*/ 	.word	0x00000320


	//   ....[6]....
        /*0098*/ 	.word	0x00000360


	//   ....[7]....
        /*009c*/ 	.word	0x00000380


	//   ....[8]....
        /*00a0*/ 	.word	0x000003d0


	//   ....[9]....
        /*00a4*/ 	.word	0x000003e0


	//   ....[10]....
        /*00a8*/ 	.word	0x00000660


	//   ....[11]....
        /*00ac*/ 	.word	0x000006b0


	//   ....[12]....
        /*00b0*/ 	.word	0x00000740


	//   ....[13]....
        /*00b4*/ 	.word	0x00000790


	//   ....[14]....
        /*00b8*/ 	.word	0x00000820


	//   ....[15]....
        /*00bc*/ 	.word	0x00000870


	//   ....[16]....
        /*00c0*/ 	.word	0x00000900


	//   ....[17]....
        /*00c4*/ 	.word	0x00000950


	//   ....[18]....
        /*00c8*/ 	.word	0x000009e0


	//   ....[19]....
        /*00cc*/ 	.word	0x00000a30


	//----- nvinfo : EIATTR_VRC_CTA_INIT_COUNT
	.align		4
.L_154:
        /*00d0*/ 	.byte	0x02, 0x4a
	.zero		1
	.zero		1


	//----- nvinfo : EIATTR_EXIT_INSTR_OFFSETS
	.align		4
        /*00d4*/ 	.byte	0x04, 0x1c
        /*00d6*/ 	.short	(.L_156 - .L_155)


	//   ....[0]....
.L_155:
        /*00d8*/ 	.word	0x000005d0


	//   ....[1]....
        /*00dc*/ 	.word	0x00000600


	//----- nvinfo : EIATTR_CRS_STACK_SIZE
	.align		4
.L_156:
        /*00e0*/ 	.byte	0x04, 0x1e
        /*00e2*/ 	.short	(.L_158 - .L_157)
.L_157:
        /*00e4*/ 	.word	0x00000000


	//----- nvinfo : EIATTR_CBANK_PARAM_SIZE
	.align		4
.L_158:
        /*00e8*/ 	.byte	0x03, 0x19
        /*00ea*/ 	.short	0x0008


	//----- nvinfo : EIATTR_PARAM_CBANK
	.align		4
        /*00ec*/ 	.byte	0x04, 0x0a
        /*00ee*/ 	.short	(.L_160 - .L_159)
	.align		4
.L_159:
        /*00f0*/ 	.word	index@(.nv.constant0._ZN3cub18CUB_300001_SM_10006detail10radix_sort33DeviceRadixSortExclusiveSumKernelINS1_5radix10policy_hubIjNS0_8NullTypeEyE10Policy1000EyEEvPT0_)
        /*00f4*/ 	.short	0x0380
        /*00f6*/ 	.short	0x0008


	//----- nvinfo : EIATTR_SW_WAR
	.align		4
.L_160:
        /*00f8*/ 	.byte	0x04, 0x36
        /*00fa*/ 	.short	(.L_162 - .L_161)
.L_161:
        /*00fc*/ 	.word	0x00000008
.L_162:


//--------------------- .nv.info._ZN3cub18CUB_300001_SM_10006detail10radix_sort30DeviceRadixSortHistogramKernelINS1_5radix10policy_hubIjNS0_8NullTypeEyE10Policy1000ELNS0_9SortOrderE0EjyNS1_21identity_decomposer_tEEEvPT2_PKT1_SB_iiT3_ --------------------------
	.section	.nv.info._ZN3cub18CUB_300001_SM_10006detail10radix_sort30DeviceRadixSortHistogramKernelINS1_5radix10policy_hubIjNS0_8NullTypeEyE10Policy1000ELNS0_9SortOrderE0EjyNS1_21identity_decomposer_tEEEvPT2_PKT1_SB_iiT3_,"",@"SHT_CUDA_INFO"
	.sectionflags	@""
	.align	4


	//----- nvinfo : EIATTR_CUDA_API_VERSION
	.align		4
        /*0000*/ 	.byte	0x04, 0x37
        /*0002*/ 	.short	(.L_164 - .L_163)
.L_163:
        /*0004*/ 	.word	0x00000082


	//----- nvinfo : EIATTR_KPARAM_INFO
	.align		4
.L_164:
        /*0008*/ 	.byte	0x04, 0x17
        /*000a*/ 	.short	(.L_166 - .L_165)
.L_165:
        /*000c*/ 	.word	0x00000000
        /*0010*/ 	.short	0x0005
        /*0012*/ 	.short	0x0020
        /*0014*/ 	.byte	0x00, 0xf0, 0x05, 0x00


	//----- nvinfo : EIATTR_KPARAM_INFO
	.align		4
.L_166:
        /*0018*/ 	.byte	0x04, 0x17
        /*001a*/ 	.short	(.L_168 - .L_167)
.L_167:
        /*001c*/ 	.word	0x00000000
        /*0020*/ 	.short	0x0004
        /*0022*/ 	.short	0x001c
        /*0024*/ 	.byte	0x00, 0xf0, 0x11, 0x00


	//----- nvinfo : EIATTR_KPARAM_INFO
	.align		4
.L_168:
        /*0028*/ 	.byte	0x04, 0x17
        /*002a*/ 	.short	(.L_170 - .L_169)
.L_169:
        /*002c*/ 	.word	0x00000000
        /*0030*/ 	.short	0x0003
        /*0032*/ 	.short	0x0018
        /*0034*/ 	.byte	0x00, 0xf0, 0x11, 0x00


	//----- nvinfo : EIATTR_KPARAM_INFO
	.align		4
.L_170:
        /*0038*/ 	.byte	0x04, 0x17
        /*003a*/ 	.short	(.L_172 - .L_171)
.L_171:
        /*003c*/ 	.word	0x00000000
        /*0040*/ 	.short	0x0002
        /*0042*/ 	.short	0x0010
        /*0044*/ 	.byte	0x00, 0xf0, 0x21, 0x00


	//----- nvinfo : EIATTR_KPARAM_INFO
	.align		4
.L_172:
        /*0048*/ 	.byte	0x04, 0x17
        /*004a*/ 	.short	(.L_174 - .L_173)
.L_173:
        /*004c*/ 	.word	0x00000000
        /*0050*/ 	.short	0x0001
        /*0052*/ 	.short	0x0008
        /*0054*/ 	.byte	0x00, 0xf5, 0x21, 0x00


	//----- nvinfo : EIATTR_KPARAM_INFO
	.align		4
.L_174:
        /*0058*/ 	.byte	0x04, 0x17
        /*005a*/ 	.short	(.L_176 - .L_175)
.L_175:
        /*005c*/ 	.word	0x00000000
        /*0060*/ 	.short	0x0000
        /*0062*/ 	.short	0x0000
        /*0064*/ 	.byte	0x00, 0xf5, 0x21, 0x00


	//----- nvinfo : EIATTR_SPARSE_MMA_MASK
	.align		4
.L_176:
        /*0068*/ 	.byte	0x03, 0x50
        /*006a*/ 	.short	0x0000


	//----- nvinfo : EIATTR_MAXREG_COUNT
	.align		4
        /*006c*/ 	.byte	0x03, 0x1b
        /*006e*/ 	.short	0x00ff


	//----- nvinfo : EIATTR_NUM_BARRIERS
	.align		4
        /*0070*/ 	.byte	0x02, 0x4c
        /*0072*/ 	.byte	0x01
	.zero		1


	//----- nvinfo : EIATTR_MERCURY_ISA_VERSION
	.align		4
        /*0074*/ 	.byte	0x03, 0x5f
        /*0076*/ 	.short	0x0101


	//----- nvinfo : EIATTR_VRC_CTA_INIT_COUNT
	.align		4
        /*0078*/ 	.byte	0x02, 0x4a
	.zero		1
	.zero		1


	//----- nvinfo : EIATTR_EXIT_INSTR_OFFSETS
	.align		4
        /*007c*/ 	.byte	0x04, 0x1c
        /*007e*/ 	.short	(.L_178 - .L_177)


	//   ....[0]....
.L_177:
        /*0080*/ 	.word	0x00000040


	//   ....[1]....
        /*0084*/ 	.word	0x00002ec0


	//----- nvinfo : EIATTR_MAX_THREADS
	.align		4
.L_178:
        /*0088*/ 	.byte	0x04, 0x05
        /*008a*/ 	.short	(.L_180 - .L_179)
.L_179:
        /*008c*/ 	.word	0x00000080
        /*0090*/ 	.word	0x00000001
        /*0094*/ 	.word	0x00000001


	//----- nvinfo : EIATTR_CRS_STACK_SIZE
	.align		4
.L_180:
        /*0098*/ 	.byte	0x04, 0x1e
        /*009a*/ 	.short	(.L_182 - .L_181)
.L_181:
        /*009c*/ 	.word	0x00000000


	//----- nvinfo : EIATTR_CBANK_PARAM_SIZE
	.align		4
.L_182:
        /*00a0*/ 	.byte	0x03, 0x19
        /*00a2*/ 	.short	0x0021


	//----- nvinfo : EIATTR_PARAM_CBANK
	.align		4
        /*00a4*/ 	.byte	0x04, 0x0a
        /*00a6*/ 	.short	(.L_184 - .L_183)
	.align		4
.L_183:
        /*00a8*/ 	.word	index@(.nv.constant0._ZN3cub18CUB_300001_SM_10006detail10radix_sort30DeviceRadixSortHistogramKernelINS1_5radix10policy_hubIjNS0_8NullTypeEyE10Policy1000ELNS0_9SortOrderE0EjyNS1_21identity_decomposer_tEEEvPT2_PKT1_SB_iiT3_)
        /*00ac*/ 	.short	0x0380
        /*00ae*/ 	.short	0x0021


	//----- nvinfo : EIATTR_SW_WAR
	.align		4
.L_184:
        /*00b0*/ 	.byte	0x04, 0x36
        /*00b2*/ 	.short	(.L_186 - .L_185)
.L_185:
        /*00b4*/ 	.word	0x00000008
.L_186:


//--------------------- .nv.info._ZN3cub18CUB_300001_SM_10006detail10radix_sort31DeviceRadixSortSingleTileKernelINS1_5radix10policy_hubIjNS0_8NullTypeEyE10Policy1000ELNS0_9SortOrderE0EjS6_yNS1_21identity_decomposer_tEEEvPKT1_PSB_PKT2_PSF_T3_iiT4_ --------------------------
	.section	.nv.info._ZN3cub18CUB_300001_SM_10006detail10radix_sort31DeviceRadixSortSingleTileKernelINS1_5radix10policy_hubIjNS0_8NullTypeEyE10Policy1000ELNS0_9SortOrderE0EjS6_yNS1_21identity_decomposer_tEEEvPKT1_PSB_PKT2_PSF_T3_iiT4_,"",@"SHT_CUDA_INFO"
	.sectionflags	@""
	.align	4


	//----- nvinfo : EIATTR_CUDA_API_VERSION
	.align		4
        /*0000*/ 	.byte	0x04, 0x37
        /*0002*/ 	.short	(.L_188 - .L_187)
.L_187:
        /*0004*/ 	.word	0x00000082


	//----- nvinfo : EIATTR_KPARAM_INFO
	.align		4
.L_188:
        /*0008*/ 	.byte	0x04, 0x17
        /*000a*/ 	.short	(.L_190 - .L_189)
.L_189:
        /*000c*/ 	.word	0x00000000
        /*0010*/ 	.short	0x0007
        /*0012*/ 	.short	0x0030
        /*0014*/ 	.byte	0x00, 0xf0, 0x05, 0x00


	//----- nvinfo : EIATTR_KPARAM_INFO
	.align		4
.L_190:
        /*0018*/ 	.byte	0x04, 0x17
        /*001a*/ 	.short	(.L_192 - .L_191)
.L_191:
        /*001c*/ 	.word	0x00000000
        /*0020*/ 	.short	0x0006
        /*0022*/ 	.short	0x002c
        /*0024*/ 	.byte	0x00, 0xf0, 0x11, 0x00


	//----- nvinfo : EIATTR_KPARAM_INFO
	.align		4
.L_192:
        /*0028*/ 	.byte	0x04, 0x17
        /*002a*/ 	.short	(.L_194 - .L_193)
.L_193:
        /*002c*/ 	.word	0x00000000
        /*0030*/ 	.short	0x0005
        /*0032*/ 	.short	0x0028
        /*0034*/ 	.byte	0x00, 0xf0, 0x11, 0x00


	//----- nvinfo : EIATTR_KPARAM_INFO
	.align		4
.L_194:
        /*0038*/ 	.byte	0x04, 0x17
        /*003a*/ 	.short	(.L_196 - .L_195)
.L_195:
        /*003c*/ 	.word	0x00000000
        /*0040*/ 	.short	0x0004
        /*0042*/ 	.short	0x0020
        /*0044*/ 	.byte	0x00, 0xf0, 0x21, 0x00


	//----- nvinfo : EIATTR_KPARAM_INFO
	.align		4
.L_196:
        /*0048*/ 	.byte	0x04, 0x17
        /*004a*/ 	.short	(.L_198 - .L_197)
.L_197:
        /*004c*/ 	.word	0x00000000
        /*0050*/ 	.short	0x0003
        /*0052*/ 	.short	0x0018
        /*0054*/ 	.byte	0x00, 0xf5, 0x21, 0x00


	//----- nvinfo : EIATTR_KPARAM_INFO
	.align		4
.L_198:
        /*0058*/ 	.byte	0x04, 0x17
        /*005a*/ 	.short	(.L_200 - .L_199)
.L_199:
        /*005c*/ 	.word	0x00000000
        /*0060*/ 	.short	0x0002
        /*0062*/ 	.short	0x0010
        /*0064*/ 	.byte	0x00, 0xf5, 0x21, 0x00


	//----- nvinfo : EIATTR_KPARAM_INFO
	.align		4
.L_200:
        /*0068*/ 	.byte	0x04, 0x17
        /*006a*/ 	.short	(.L_202 - .L_201)
.L_201:
        /*006c*/ 	.word	0x00000000
        /*0070*/ 	.short	0x0001
        /*0072*/ 	.short	0x0008
        /*0074*/ 	.byte	0x00, 0xf5, 0x21, 0x00


	//----- nvinfo : EIATTR_KPARAM_INFO
	.align		4
.L_202:
        /*0078*/ 	.byte	0x04, 0x17
        /*007a*/ 	.short	(.L_204 - .L_203)
.L_203:
        /*007c*/ 	.word	0x00000000
        /*0080*/ 	.short	0x0000
        /*0082*/ 	.short	0x0000
        /*0084*/ 	.byte	0x00, 0xf5, 0x21, 0x00


	//----- nvinfo : EIATTR_SPARSE_MMA_MASK
	.align		4
.L_204:
        /*0088*/ 	.byte	0x03, 0x50
        /*008a*/ 	.short	0x0000


	//----- nvinfo : EIATTR_MAXREG_COUNT
	.align		4
        /*008c*/ 	.byte	0x03, 0x1b
        /*008e*/ 	.short	0x00ff


	//----- nvinfo : EIATTR_NUM_BARRIERS
	.align		4
        /*0090*/ 	.byte	0x02, 0x4c
        /*0092*/ 	.byte	0x01
	.zero		1


	//----- nvinfo : EIATTR_MERCURY_ISA_VERSION
	.align		4
        /*0094*/ 	.byte	0x03, 0x5f
        /*0096*/ 	.short	0x0101


	//----- nvinfo : EIATTR_COOP_GROUP_MASK_REGIDS
	.align		4
        /*0098*/ 	.byte	0x04, 0x29
        /*009a*/ 	.short	(.L_206 - .L_205)


	//   ....[0]....
.L_205:
        /*009c*/ 	.word	0xffffffff


	//   ....[1]....
        /*00a0*/ 	.word	0xffffffff


	//   ....[2]....
        /*00a4*/ 	.word	0xffffffff


	//   ....[3]....
        /*00a8*/ 	.word	0xffffffff


	//   ....[4]....
        /*00ac*/ 	.word	0xffffffff


	//----- nvinfo : EIATTR_COOP_GROUP_INSTR_OFFSETS
	.align		4
.L_206:
        /*00b0*/ 	.byte	0x04, 0x28
        /*00b2*/ 	.short	(.L_208 - .L_207)


	//   ....[0]....
.L_207:
        /*00b4*/ 	.word	0x000018c0


	//   ....[1]....
        /*00b8*/ 	.word	0x000018e0


	//   ....[2]....
        /*00bc*/ 	.word	0x00001900


	//   ....[3]....
        /*00c0*/ 	.word	0x00001920


	//   ....[4]....
        /*00c4*/ 	.word	0x00001940


	//----- nvinfo : EIATTR_VRC_CTA_INIT_COUNT
	.align		4
.L_208:
        /*00c8*/ 	.byte	0x02, 0x4a
	.zero		1
	.zero		1


	//----- nvinfo : EIATTR_EXIT_INSTR_OFFSETS
	.align		4
        /*00cc*/ 	.byte	0x04, 0x1c
        /*00ce*/ 	.short	(.L_210 - .L_209)


	//   ....[0]....
.L_209:
        /*00d0*/ 	.word	0x00002e90


	//   ....[1]....
        /*00d4*/ 	.word	0x00002ec0


	//----- nvinfo : EIATTR_MAX_THREADS
	.align		4
.L_210:
        /*00d8*/ 	.byte	0x04, 0x05
        /*00da*/ 	.short	(.L_212 - .L_211)
.L_211:
        /*00dc*/ 	.word	0x00000100
        /*00e0*/ 	.word	0x00000001
        /*00e4*/ 	.word	0x00000001


	//----- nvinfo : EIATTR_CBANK_PARAM_SIZE
	.align		4
.L_212:
        /*00e8*/ 	.byte	0x03, 0x19
        /*00ea*/ 	.short	0x0031


	//----- nvinfo : EIATTR_PARAM_CBANK
	.align		4
        /*00ec*/ 	.byte	0x04, 0x0a
        /*00ee*/ 	.short	(.L_214 - .L_213)
	.align		4
.L_213:
        /*00f0*/ 	.word	index@(.nv.constant0._ZN3cub18CUB_300001_SM_10006detail10radix_sort31DeviceRadixSortSingleTileKernelINS1_5radix10policy_hubIjNS0_8NullTypeEyE10Policy1000ELNS0_9SortOrderE0EjS6_yNS1_21identity_decomposer_tEEEvPKT1_PSB_PKT2_PSF_T3_iiT4_)
        /*00f4*/ 	.short	0x0380
        /*00f6*/ 	.short	0x0031


	//----- nvinfo : EIATTR_SW_WAR
	.align		4
.L_214:
        /*00f8*/ 	.byte	0x04, 0x36
        /*00fa*/ 	.short	(.L_216 - .L_215)
.L_215:
        /*00fc*/ 	.word	0x00000008
.L_216:


//--------------------- .nv.info._ZN3cub18CUB_300001_SM_10006detail11EmptyKernelIvEEvv --------------------------
	.section	.nv.info._ZN3cub18CUB_300001_SM_10006detail11EmptyKernelIvEEvv,"",@"SHT_CUDA_INFO"
	.sectionflags	@""
	.align	4


	//----- nvinfo : EIATTR_CUDA_API_VERSION
	.align		4
        /*0000*/ 	.byte	0x04, 0x37
        /*0002*/ 	.short	(.L_218 - .L_217)
.L_217:
        /*0004*/ 	.word	0x00000082


	//----- nvinfo : EIATTR_SPARSE_MMA_MASK
	.align		4
.L_218:
        /*0008*/ 	.byte	0x03, 0x50
        /*000a*/ 	.short	0x0000


	//----- nvinfo : EIATTR_MAXREG_COUNT
	.align		4
        /*000c*/ 	.byte	0x03, 0x1b
        /*000e*/ 	.short	0x00ff


	//----- nvinfo : EIATTR_MERCURY_ISA_VERSION
	.align		4
        /*0010*/ 	.byte	0x03, 0x5f
        /*0012*/ 	.short	0x0101


	//----- nvinfo : EIATTR_VRC_CTA_INIT_COUNT
	.align		4
        /*0014*/ 	.byte	0x02, 0x4a
	.zero		1
	.zero		1


	//----- nvinfo : EIATTR_EXIT_INSTR_OFFSETS
	.align		4
        /*0018*/ 	.byte	0x04, 0x1c
        /*001a*/ 	.short	(.L_220 - .L_219)


	//   ....[0]....
.L_219:
        /*001c*/ 	.word	0x00000010


	//----- nvinfo : EIATTR_SW_WAR
	.align		4
.L_220:
        /*0020*/ 	.byte	0x04, 0x36
        /*0022*/ 	.short	(.L_222 - .L_221)
.L_221:
        /*0024*/ 	.word	0x00000008
.L_222:


//--------------------- .nv.info._Z7scatterPjiS_iiiPiS0_ --------------------------
	.section	.nv.info._Z7scatterPjiS_iiiPiS0_,"",@"SHT_CUDA_INFO"
	.sectionflags	@""
	.align	4


	//----- nvinfo : EIATTR_CUDA_API_VERSION
	.align		4
        /*0000*/ 	.byte	0x04, 0x37
        /*0002*/ 	.short	(.L_224 - .L_223)
.L_223:
        /*0004*/ 	.word	0x00000082


	//----- nvinfo : EIATTR_KPARAM_INFO
	.align		4
.L_224:
        /*0008*/ 	.byte	0x04, 0x17
        /*000a*/ 	.short	(.L_226 - .L_225)
.L_225:
        /*000c*/ 	.word	0x00000000
        /*0010*/ 	.short	0x0007
        /*0012*/ 	.short	0x0030
        /*0014*/ 	.byte	0x00, 0xf5, 0x21, 0x00


	//----- nvinfo : EIATTR_KPARAM_INFO
	.align		4
.L_226:
        /*0018*/ 	.byte	0x04, 0x17
        /*001a*/ 	.short	(.L_228 - .L_227)
.L_227:
        /*001c*/ 	.word	0x00000000
        /*0020*/ 	.short	0x0006
        /*0022*/ 	.short	0x0028
        /*0024*/ 	.byte	0x00, 0xf5, 0x21, 0x00


	//----- nvinfo : EIATTR_KPARAM_INFO
	.align		4
.L_228:
        /*0028*/ 	.byte	0x04, 0x17
        /*002a*/ 	.short	(.L_230 - .L_229)
.L_229:
        /*002c*/ 	.word	0x00000000
        /*0030*/ 	.short	0x0005
        /*0032*/ 	.short	0x0020
        /*0034*/ 	.byte	0x00, 0xf0, 0x11, 0x00


	//----- nvinfo : EIATTR_KPARAM_INFO
	.align		4
.L_230:
        /*0038*/ 	.byte	0x04, 0x17
        /*003a*/ 	.short	(.L_232 - .L_231)
.L_231:
        /*003c*/ 	.word	0x00000000
        /*0040*/ 	.short	0x0004
        /*0042*/ 	.short	0x001c
        /*0044*/ 	.byte	0x00, 0xf0, 0x11, 0x00


	//----- nvinfo : EIATTR_KPARAM_INFO
	.align		4
.L_232:
        /*0048*/ 	.byte	0x04, 0x17
        /*004a*/ 	.short	(.L_234 - .L_233)
.L_233:
        /*004c*/ 	.word	0x00000000
        /*0050*/ 	.short	0x0003
        /*0052*/ 	.short	0x0018
        /*0054*/ 	.byte	0x00, 0xf0, 0x11, 0x00


	//----- nvinfo : EIATTR_KPARAM_INFO
	.align		4
.L_234:
        /*0058*/ 	.byte	0x04, 0x17
        /*005a*/ 	.short	(.L_236 - .L_235)
.L_235:
        /*005c*/ 	.word	0x00000000
        /*0060*/ 	.short	0x0002
        /*0062*/ 	.short	0x0010
        /*0064*/ 	.byte	0x00, 0xf5, 0x21, 0x00


	//----- nvinfo : EIATTR_KPARAM_INFO
	.align		4
.L_236:
        /*0068*/ 	.byte	0x04, 0x17
        /*006a*/ 	.short	(.L_238 - .L_237)
.L_237:
        /*006c*/ 	.word	0x00000000
        /*0070*/ 	.short	0x0001
        /*0072*/ 	.short	0x0008
        /*0074*/ 	.byte	0x00, 0xf0, 0x11, 0x00


	//----- nvinfo : EIATTR_KPARAM_INFO
	.align		4
.L_238:
        /*0078*/ 	.byte	0x04, 0x17
        /*007a*/ 	.short	(.L_240 - .L_239)
.L_239:
        /*007c*/ 	.word	0x00000000
        /*0080*/ 	.short	0x0000
        /*0082*/ 	.short	0x0000
        /*0084*/ 	.byte	0x00, 0xf5, 0x21, 0x00


	//----- nvinfo : EIATTR_SPARSE_MMA_MASK
	.align		4
.L_240:
        /*0088*/ 	.byte	0x03, 0x50
        /*008a*/ 	.short	0x0000


	//----- nvinfo : EIATTR_MAXREG_COUNT
	.align		4
        /*008c*/ 	.byte	0x03, 0x1b
        /*008e*/ 	.short	0x00ff


	//----- nvinfo : EIATTR_MERCURY_ISA_VERSION
	.align		4
        /*0090*/ 	.byte	0x03, 0x5f
        /*0092*/ 	.short	0x0101


	//----- nvinfo : EIATTR_VRC_CTA_INIT_COUNT
	.align		4
        /*0094*/ 	.byte	0x02, 0x4a
	.zero		1
	.zero		1


	//----- nvinfo : EIATTR_EXIT_INSTR_OFFSETS
	.align		4
        /*0098*/ 	.byte	0x04, 0x1c
        /*009a*/ 	.short	(.L_242 - .L_241)


	//   ....[0]....
.L_241:
        /*009c*/ 	.word	0x00000070


	//   ....[1]....
        /*00a0*/ 	.word	0x000001e0


	//----- nvinfo : EIATTR_CBANK_PARAM_SIZE
	.align		4
.L_242:
        /*00a4*/ 	.byte	0x03, 0x19
        /*00a6*/ 	.short	0x0038


	//----- nvinfo : EIATTR_PARAM_CBANK
	.align		4
        /*00a8*/ 	.byte	0x04, 0x0a
        /*00aa*/ 	.short	(.L_244 - .L_243)
	.align		4
.L_243:
        /*00ac*/ 	.word	index@(.nv.constant0._Z7scatterPjiS_iiiPiS0_)
        /*00b0*/ 	.short	0x0380
        /*00b2*/ 	.short	0x0038


	//----- nvinfo : EIATTR_SW_WAR
	.align		4
.L_244:
        /*00b4*/ 	.byte	0x04, 0x36
        /*00b6*/ 	.short	(.L_246 - .L_245)
.L_245:
        /*00b8*/ 	.word	0x00000008
.L_246:


//--------------------- .nv.info._Z13radixSort1bitPjiS_iiiPi --------------------------
	.section	.nv.info._Z13radixSort1bitPjiS_iiiPi,"",@"SHT_CUDA_INFO"
	.sectionflags	@""
	.align	4


	//----- nvinfo : EIATTR_CUDA_API_VERSION
	.align		4
        /*0000*/ 	.byte	0x04, 0x37
        /*0002*/ 	.short	(.L_248 - .L_247)
.L_247:
        /*0004*/ 	.word	0x00000082


	//----- nvinfo : EIATTR_KPARAM_INFO
	.align		4
.L_248:
        /*0008*/ 	.byte	0x04, 0x17
        /*000a*/ 	.short	(.L_250 - .L_249)
.L_249:
        /*000c*/ 	.word	0x00000000
        /*0010*/ 	.short	0x0006
        /*0012*/ 	.short	0x0028
        /*0014*/ 	.byte	0x00, 0xf5, 0x21, 0x00


	//----- nvinfo : EIATTR_KPARAM_INFO
	.align		4
.L_250:
        /*0018*/ 	.byte	0x04, 0x17
        /*001a*/ 	.short	(.L_252 - .L_251)
.L_251:
        /*001c*/ 	.word	0x00000000
        /*0020*/ 	.short	0x0005
        /*0022*/ 	.short	0x0020
        /*0024*/ 	.byte	0x00, 0xf0, 0x11, 0x00


	//----- nvinfo : EIATTR_KPARAM_INFO
	.align		4
.L_252:
        /*0028*/ 	.byte	0x04, 0x17
        /*002a*/ 	.short	(.L_254 - .L_253)
.L_253:
        /*002c*/ 	.word	0x00000000
        /*0030*/ 	.short	0x0004
        /*0032*/ 	.short	0x001c
        /*0034*/ 	.byte	0x00, 0xf0, 0x11, 0x00


	//----- nvinfo : EIATTR_KPARAM_INFO
	.align		4
.L_254:
        /*0038*/ 	.byte	0x04, 0x17
        /*003a*/ 	.short	(.L_256 - .L_255)
.L_255:
        /*003c*/ 	.word	0x00000000
        /*0040*/ 	.short	0x0003
        /*0042*/ 	.short	0x0018
        /*0044*/ 	.byte	0x00, 0xf0, 0x11, 0x00


	//----- nvinfo : EIATTR_KPARAM_INFO
	.align		4
.L_256:
        /*0048*/ 	.byte	0x04, 0x17
        /*004a*/ 	.short	(.L_258 - .L_257)
.L_257:
        /*004c*/ 	.word	0x00000000
        /*0050*/ 	.short	0x0002
        /*0052*/ 	.short	0x0010
        /*0054*/ 	.byte	0x00, 0xf5, 0x21, 0x00


	//----- nvinfo : EIATTR_KPARAM_INFO
	.align		4
.L_258:
        /*0058*/ 	.byte	0x04, 0x17
        /*005a*/ 	.short	(.L_260 - .L_259)
.L_259:
        /*005c*/ 	.word	0x00000000
        /*0060*/ 	.short	0x0001
        /*0062*/ 	.short	0x0008
        /*0064*/ 	.byte	0x00, 0xf0, 0x11, 0x00


	//----- nvinfo : EIATTR_KPARAM_INFO
	.align		4
.L_260:
        /*0068*/ 	.byte	0x04, 0x17
        /*006a*/ 	.short	(.L_262 - .L_261)
.L_261:
        /*006c*/ 	.word	0x00000000
        /*0070*/ 	.short	0x0000
        /*0072*/ 	.short	0x0000
        /*0074*/ 	.byte	0x00, 0xf5, 0x21, 0x00


	//----- nvinfo : EIATTR_SPARSE_MMA_MASK
	.align		4
.L_262:
        /*0078*/ 	.byte	0x03, 0x50
        /*007a*/ 	.short	0x0000


	//----- nvinfo : EIATTR_MAXREG_COUNT
	.align		4
        /*007c*/ 	.byte	0x03, 0x1b
        /*007e*/ 	.short	0x00ff


	//----- nvinfo : EIATTR_NUM_BARRIERS
	.align		4
        /*0080*/ 	.byte	0x02, 0x4c
        /*0082*/ 	.byte	0x01
	.zero		1


	//----- nvinfo : EIATTR_MERCURY_ISA_VERSION
	.align		4
        /*0084*/ 	.byte	0x03, 0x5f
        /*0086*/ 	.short	0x0101


	//----- nvinfo : EIATTR_VRC_CTA_INIT_COUNT
	.align		4
        /*0088*/ 	.byte	0x02, 0x4a
	.zero		1
	.zero		1


	//----- nvinfo : EIATTR_EXIT_INSTR_OFFSETS
	.align		4
        /*008c*/ 	.byte	0x04, 0x1c
        /*008e*/ 	.short	(.L_264 - .L_263)


	//   ....[0]....
.L_263:
        /*0090*/ 	.word	0x000008c0


	//   ....[1]....
        /*0094*/ 	.word	0x000009b0


	//   ....[2]....
        /*0098*/ 	.word	0x00000a50


	//   ....[3]....
        /*009c*/ 	.word	0x00000b10


	//----- nvinfo : EIATTR_CRS_STACK_SIZE
	.align		4
.L_264:
        /*00a0*/ 	.byte	0x04, 0x1e
        /*00a2*/ 	.short	(.L_266 - .L_265)
.L_265:
        /*00a4*/ 	.word	0x00000000


	//----- nvinfo : EIATTR_CBANK_PARAM_SIZE
	.align		4
.L_266:
        /*00a8*/ 	.byte	0x03, 0x19
        /*00aa*/ 	.short	0x0030


	//----- nvinfo : EIATTR_PARAM_CBANK
	.align		4
        /*00ac*/ 	.byte	0x04, 0x0a
        /*00ae*/ 	.short	(.L_268 - .L_267)
	.align		4
.L_267:
        /*00b0*/ 	.word	index@(.nv.constant0._Z13radixSort1bitPjiS_iiiPi)
        /*00b4*/ 	.short	0x0380
        /*00b6*/ 	.short	0x0030


	//----- nvinfo : EIATTR_SW_WAR
	.align		4
.L_268:
        /*00b8*/ 	.byte	0x04, 0x36
        /*00ba*/ 	.short	(.L_270 - .L_269)
.L_269:
        /*00bc*/ 	.word	0x00000008
.L_270:


//--------------------- .nv.info._Z10addSumScanPiiS_ --------------------------
	.section	.nv.info._Z10addSumScanPiiS_,"",@"SHT_CUDA_INFO"
	.sectionflags	@""
	.align	4


	//----- nvinfo : EIATTR_CUDA_API_VERSION
	.align		4
        /*0000*/ 	.byte	0x04, 0x37
        /*0002*/ 	.short	(.L_272 - .L_271)
.L_271:
        /*0004*/ 	.word	0x00000082


	//----- nvinfo : EIATTR_KPARAM_INFO
	.align		4
.L_272:
        /*0008*/ 	.byte	0x04, 0x17
        /*000a*/ 	.short	(.L_274 - .L_273)
.L_273:
        /*000c*/ 	.word	0x00000000
        /*0010*/ 	.short	0x0002
        /*0012*/ 	.short	0x0010
        /*0014*/ 	.byte	0x00, 0xf5, 0x21, 0x00


	//----- nvinfo : EIATTR_KPARAM_INFO
	.align		4
.L_274:
        /*0018*/ 	.byte	0x04, 0x17
        /*001a*/ 	.short	(.L_276 - .L_275)
.L_275:
        /*001c*/ 	.word	0x00000000
        /*0020*/ 	.short	0x0001
        /*0022*/ 	.short	0x0008
        /*0024*/ 	.byte	0x00, 0xf0, 0x11, 0x00


	//----- nvinfo : EIATTR_KPARAM_INFO
	.align		4
.L_276:
        /*0028*/ 	.byte	0x04, 0x17
        /*002a*/ 	.short	(.L_278 - .L_277)
.L_277:
        /*002c*/ 	.word	0x00000000
        /*0030*/ 	.short	0x0000
        /*0032*/ 	.short	0x0000
        /*0034*/ 	.byte	0x00, 0xf5, 0x21, 0x00


	//----- nvinfo : EIATTR_SPARSE_MMA_MASK
	.align		4
.L_278:
        /*0038*/ 	.byte	0x03, 0x50
        /*003a*/ 	.short	0x0000


	//----- nvinfo : EIATTR_MAXREG_COUNT
	.align		4
        /*003c*/ 	.byte	0x03, 0x1b
        /*003e*/ 	.short	0x00ff


	//----- nvinfo : EIATTR_MERCURY_ISA_VERSION
	.align		4
        /*0040*/ 	.byte	0x03, 0x5f
        /*0042*/ 	.short	0x0101


	//----- nvinfo : EIATTR_VRC_CTA_INIT_COUNT
	.align		4
        /*0044*/ 	.byte	0x02, 0x4a
	.zero		1
	.zero		1


	//----- nvinfo : EIATTR_EXIT_INSTR_OFFSETS
	.align		4
        /*0048*/ 	.byte	0x04, 0x1c
        /*004a*/ 	.short	(.L_280 - .L_279)


	//   ....[0]....
.L_279:
        /*004c*/ 	.word	0x00000080


	//   ....[1]....
        /*0050*/ 	.word	0x00000130


	//----- nvinfo : EIATTR_CBANK_PARAM_SIZE
	.align		4
.L_280:
        /*0054*/ 	.byte	0x03, 0x19
        /*0056*/ 	.short	0x0018


	//----- nvinfo : EIATTR_PARAM_CBANK
	.align		4
        /*0058*/ 	.byte	0x04, 0x0a
        /*005a*/ 	.short	(.L_282 - .L_281)
	.align		4
.L_281:
        /*005c*/ 	.word	index@(.nv.constant0._Z10addSumScanPiiS_)
        /*0060*/ 	.short	0x0380
        /*0062*/ 	.short	0x0018


	//----- nvinfo : EIATTR_SW_WAR
	.align		4
.L_282:
        /*0064*/ 	.byte	0x04, 0x36
        /*0066*/ 	.short	(.L_284 - .L_283)
.L_283:
        /*0068*/ 	.word	0x00000008
.L_284:


//--------------------- .nv.info._Z13scanBlkKernelPiiS_S_ --------------------------
	.section	.nv.info._Z13scanBlkKernelPiiS_S_,"",@"SHT_CUDA_INFO"
	.sectionflags	@""
	.align	4


	//----- nvinfo : EIATTR_CUDA_API_VERSION
	.align		4
        /*0000*/ 	.byte	0x04, 0x37
        /*0002*/ 	.short	(.L_286 - .L_285)
.L_285:
        /*0004*/ 	.word	0x00000082


	//----- nvinfo : EIATTR_KPARAM_INFO
	.align		4
.L_286:
        /*0008*/ 	.byte	0x04, 0x17
        /*000a*/ 	.short	(.L_288 - .L_287)
.L_287:
        /*000c*/ 	.word	0x00000000
        /*0010*/ 	.short	0x0003
        /*0012*/ 	.short	0x0018
        /*0014*/ 	.byte	0x00, 0xf5, 0x21, 0x00


	//----- nvinfo : EIATTR_KPARAM_INFO
	.align		4
.L_288:
        /*0018*/ 	.byte	0x04, 0x17
        /*001a*/ 	.short	(.L_290 - .L_289)
.L_289:
        /*001c*/ 	.word	0x00000000
        /*0020*/ 	.short	0x0002
        /*0022*/ 	.short	0x0010
        /*0024*/ 	.byte	0x00, 0xf5, 0x21, 0x00


	//----- nvinfo : EIATTR_KPARAM_INFO
	.align		4
.L_290:
        /*0028*/ 	.byte	0x04, 0x17
        /*002a*/ 	.short	(.L_292 - .L_291)
.L_291:
        /*002c*/ 	.word	0x00000000
        /*0030*/ 	.short	0x0001
        /*0032*/ 	.short	0x0008
        /*0034*/ 	.byte	0x00, 0xf0, 0x11, 0x00


	//----- nvinfo : EIATTR_KPARAM_INFO
	.align		4
.L_292:
        /*0038*/ 	.byte	0x04, 0x17
        /*003a*/ 	.short	(.L_294 - .L_293)
.L_293:
        /*003c*/ 	.word	0x00000000
        /*0040*/ 	.short	0x0000
        /*0042*/ 	.short	0x0000
        /*0044*/ 	.byte	0x00, 0xf5, 0x21, 0x00


	//----- nvinfo : EIATTR_SPARSE_MMA_MASK
	.align		4
.L_294:
        /*0048*/ 	.byte	0x03, 0x50
        /*004a*/ 	.short	0x0000


	//----- nvinfo : EIATTR_MAXREG_COUNT
	.align		4
        /*004c*/ 	.byte	0x03, 0x1b
        /*004e*/ 	.short	0x00ff


	//----- nvinfo : EIATTR_NUM_BARRIERS
	.align		4
        /*0050*/ 	.byte	0x02, 0x4c
        /*0052*/ 	.byte	0x01
	.zero		1


	//----- nvinfo : EIATTR_MERCURY_ISA_VERSION
	.align		4
        /*0054*/ 	.byte	0x03, 0x5f
        /*0056*/ 	.short	0x0101


	//----- nvinfo : EIATTR_VRC_CTA_INIT_COUNT
	.align		4
        /*0058*/ 	.byte	0x02, 0x4a
	.zero		1
	.zero		1


	//----- nvinfo : EIATTR_EXIT_INSTR_OFFSETS
	.align		4
        /*005c*/ 	.byte	0x04, 0x1c
        /*005e*/ 	.short	(.L_296 - .L_295)


	//   ....[0]....
.L_295:
        /*0060*/ 	.word	0x000002a0


	//   ....[1]....
        /*0064*/ 	.word	0x000002f0


	//----- nvinfo : EIATTR_CRS_STACK_SIZE
	.align		4
.L_296:
        /*0068*/ 	.byte	0x04, 0x1e
        /*006a*/ 	.short	(.L_298 - .L_297)
.L_297:
        /*006c*/ 	.word	0x00000000


	//----- nvinfo : EIATTR_CBANK_PARAM_SIZE
	.align		4
.L_298:
        /*0070*/ 	.byte	0x03, 0x19
        /*0072*/ 	.short	0x0020


	//----- nvinfo : EIATTR_PARAM_CBANK
	.align		4
        /*0074*/ 	.byte	0x04, 0x0a
        /*0076*/ 	.short	(.L_300 - .L_299)
	.align		4
.L_299:
        /*0078*/ 	.word	index@(.nv.constant0._Z13scanBlkKernelPiiS_S_)
        /*007c*/ 	.short	0x0380
        /*007e*/ 	.short	0x0020


	//----- nvinfo : EIATTR_SW_WAR
	.align		4
.L_300:
        /*0080*/ 	.byte	0x04, 0x36
        /*0082*/ 	.short	(.L_302 - .L_301)
.L_301:
        /*0084*/ 	.word	0x00000008
.L_302:


//--------------------- .nv.info._Z16computeLocalHistPjiPiii --------------------------
	.section	.nv.info._Z16computeLocalHistPjiPiii,"",@"SHT_CUDA_INFO"
	.sectionflags	@""
	.align	4


	//----- nvinfo : EIATTR_CUDA_API_VERSION
	.align		4
        /*0000*/ 	.byte	0x04, 0x37
        /*0002*/ 	.short	(.L_304 - .L_303)
.L_303:
        /*0004*/ 	.word	0x00000082


	//----- nvinfo : EIATTR_KPARAM_INFO
	.align		4
.L_304:
        /*0008*/ 	.byte	0x04, 0x17
        /*000a*/ 	.short	(.L_306 - .L_305)
.L_305:
        /*000c*/ 	.word	0x00000000
        /*0010*/ 	.short	0x0004
        /*0012*/ 	.short	0x001c
        /*0014*/ 	.byte	0x00, 0xf0, 0x11, 0x00


	//----- nvinfo : EIATTR_KPARAM_INFO
	.align		4
.L_306:
        /*0018*/ 	.byte	0x04, 0x17
        /*001a*/ 	.short	(.L_308 - .L_307)
.L_307:
        /*001c*/ 	.word	0x00000000
        /*0020*/ 	.short	0x0003
        /*0022*/ 	.short	0x0018
        /*0024*/ 	.byte	0x00, 0xf0, 0x11, 0x00


	//----- nvinfo : EIATTR_KPARAM_INFO
	.align		4
.L_308:
        /*0028*/ 	.byte	0x04, 0x17
        /*002a*/ 	.short	(.L_310 - .L_309)
.L_309:
        /*002c*/ 	.word	0x00000000
        /*0030*/ 	.short	0x0002
        /*0032*/ 	.short	0x0010
        /*0034*/ 	.byte	0x00, 0xf5, 0x21, 0x00


	//----- nvinfo : EIATTR_KPARAM_INFO
	.align		4
.L_310:
        /*0038*/ 	.byte	0x04, 0x17
        /*003a*/ 	.short	(.L_312 - .L_311)
.L_311:
        /*003c*/ 	.word	0x00000000
        /*0040*/ 	.short	0x0001
        /*0042*/ 	.short	0x0008
        /*0044*/ 	.byte	0x00, 0xf0, 0x11, 0x00


	//----- nvinfo : EIATTR_KPARAM_INFO
	.align		4
.L_312:
        /*0048*/ 	.byte	0x04, 0x17
        /*004a*/ 	.short	(.L_314 - .L_313)
.L_313:
        /*004c*/ 	.word	0x00000000
        /*0050*/ 	.short	0x0000
        /*0052*/ 	.short	0x0000
        /*0054*/ 	.byte	0x00, 0xf5, 0x21, 0x00


	//----- nvinfo : EIATTR_SPARSE_MMA_MASK
	.align		4
.L_314:
        /*0058*/ 	.byte	0x03, 0x50
        /*005a*/ 	.short	0x0000


	//----- nvinfo : EIATTR_MAXREG_COUNT
	.align		4
        /*005c*/ 	.byte	0x03, 0x1b
        /*005e*/ 	.short	0x00ff


	//----- nvinfo : EIATTR_NUM_BARRIERS
	.align		4
        /*0060*/ 	.byte	0x02, 0x4c
        /*0062*/ 	.byte	0x01
	.zero		1


	//----- nvinfo : EIATTR_MERCURY_ISA_VERSION
	.align		4
        /*0064*/ 	.byte	0x03, 0x5f
        /*0066*/ 	.short	0x0101


	//----- nvinfo : EIATTR_VRC_CTA_INIT_COUNT
	.align		4
        /*0068*/ 	.byte	0x02, 0x4a
	.zero		1
	.zero		1


	//----- nvinfo : EIATTR_EXIT_INSTR_OFFSETS
	.align		4
        /*006c*/ 	.byte	0x04, 0x1c
        /*006e*/ 	.short	(.L_316 - .L_315)


	//   ....[0]....
.L_315:
        /*0070*/ 	.word	0x000002a0


	//   ....[1]....
        /*0074*/ 	.word	0x000003c0


	//----- nvinfo : EIATTR_CRS_STACK_SIZE
	.align		4
.L_316:
        /*0078*/ 	.byte	0x04, 0x1e
        /*007a*/ 	.short	(.L_318 - .L_317)
.L_317:
        /*007c*/ 	.word	0x00000000


	//----- nvinfo : EIATTR_CBANK_PARAM_SIZE
	.align		4
.L_318:
        /*0080*/ 	.byte	0x03, 0x19
        /*0082*/ 	.short	0x0020


	//----- nvinfo : EIATTR_PARAM_CBANK
	.align		4
        /*0084*/ 	.byte	0x04, 0x0a
        /*0086*/ 	.short	(.L_320 - .L_319)
	.align		4
.L_319:
        /*0088*/ 	.word	index@(.nv.constant0._Z16computeLocalHistPjiPiii)
        /*008c*/ 	.short	0x0380
        /*008e*/ 	.short	0x0020


	//----- nvinfo : EIATTR_SW_WAR
	.align		4
.L_320:
        /*0090*/ 	.byte	0x04, 0x36
        /*0092*/ 	.short	(.L_322 - .L_321)
.L_321:
        /*0094*/ 	.word	0x00000008
.L_322:


//--------------------- .nv.callgraph             --------------------------
	.section	.nv.callgraph,"",@"SHT_CUDA_CALLGRAPH"
	.align	4
	.sectionentsize	8
	.align		4
        /*0000*/ 	.word	0x00000000
	.align		4
        /*0004*/ 	.word	0xffffffff
	.align		4
        /*0008*/ 	.word	0x00000000
	.align		4
        /*000c*/ 	.word	0xfffffffe
	.align		4
        /*0010*/ 	.word	0x00000000
	.align		4
        /*0014*/ 	.word	0xfffffffd
	.align		4
        /*0018*/ 	.word	0x00000000
	.align		4
        /*001c*/ 	.word	0xfffffffc


//--------------------- .nv.constant4             --------------------------
	.section	.nv.constant4,"a",@progbits
	.align	8
	.align		8
.nv.constant4:
        /*0000*/ 	.dword	_ZN34_INTERNAL_49b293f7_4_k_cu_e839a9cc4cuda3std3__45__cpo5beginE
	.align		8
        /*0008*/ 	.dword	_ZN34_INTERNAL_49b293f7_4_k_cu_e839a9cc4cuda3std3__45__cpo3endE
	.align		8
        /*0010*/ 	.dword	_ZN34_INTERNAL_49b293f7_4_k_cu_e839a9cc4cuda3std3__45__cpo6cbeginE
	.align		8
        /*0018*/ 	.dword	_ZN34_INTERNAL_49b293f7_4_k_cu_e839a9cc4cuda3std3__45__cpo4cendE
	.align		8
        /*0020*/ 	.dword	_ZN34_INTERNAL_49b293f7_4_k_cu_e839a9cc4cuda3std3__45__cpo6rbeginE
	.align		8
        /*0028*/ 	.dword	_ZN34_INTERNAL_49b293f7_4_k_cu_e839a9cc4cuda3std3__45__cpo4rendE
	.align		8
        /*0030*/ 	.dword	_ZN34_INTERNAL_49b293f7_4_k_cu_e839a9cc4cuda3std3__45__cpo7crbeginE
	.align		8
        /*0038*/ 	.dword	_ZN34_INTERNAL_49b293f7_4_k_cu_e839a9cc4cuda3std3__45__cpo5crendE
	.align		8
        /*0040*/ 	.dword	_ZN34_INTERNAL_49b293f7_4_k_cu_e839a9cc4cuda3std3__436_GLOBAL__N__49b293f7_4_k_cu_e839a9cc6ignoreE
	.align		8
        /*0048*/ 	.dword	_ZN34_INTERNAL_49b293f7_4_k_cu_e839a9cc4cuda3std3__419piecewise_constructE
	.align		8
        /*0050*/ 	.dword	_ZN34_INTERNAL_49b293f7_4_k_cu_e839a9cc4cuda3std3__48in_placeE
	.align		8
        /*0058*/ 	.dword	_ZN34_INTERNAL_49b293f7_4_k_cu_e839a9cc4cuda3std3__420unreachable_sentinelE
	.align		8
        /*0060*/ 	.dword	_ZN34_INTERNAL_49b293f7_4_k_cu_e839a9cc4cuda3std3__47nulloptE
	.align		8
        /*0068*/ 	.dword	_ZN34_INTERNAL_49b293f7_4_k_cu_e839a9cc4cuda3std3__48unexpectE
	.align		8
        /*0070*/ 	.dword	_ZN34_INTERNAL_49b293f7_4_k_cu_e839a9cc4cuda3std6ranges3__45__cpo4swapE
	.align		8
        /*0078*/ 	.dword	_ZN34_INTERNAL_49b293f7_4_k_cu_e839a9cc4cuda3std6ranges3__45__cpo9iter_moveE
	.align		8
        /*0080*/ 	.dword	_ZN34_INTERNAL_49b293f7_4_k_cu_e839a9cc4cuda3std6ranges3__45__cpo5beginE
	.align		8
        /*0088*/ 	.dword	_ZN34_INTERNAL_49b293f7_4_k_cu_e839a9cc4cuda3std6ranges3__45__cpo3endE
	.align		8
        /*0090*/ 	.dword	_ZN34_INTERNAL_49b293f7_4_k_cu_e839a9cc4cuda3std6ranges3__45__cpo6cbeginE
	.align		8
        /*0098*/ 	.dword	_ZN34_INTERNAL_49b293f7_4_k_cu_e839a9cc4cuda3std6ranges3__45__cpo4cendE
	.align		8
        /*00a0*/ 	.dword	_ZN34_INTERNAL_49b293f7_4_k_cu_e839a9cc4cuda3std6ranges3__45__cpo7advanceE
	.align		8
        /*00a8*/ 	.dword	_ZN34_INTERNAL_49b293f7_4_k_cu_e839a9cc4cuda3std6ranges3__45__cpo9iter_swapE
	.align		8
        /*00b0*/ 	.dword	_ZN34_INTERNAL_49b293f7_4_k_cu_e839a9cc4cuda3std6ranges3__45__cpo4nextE
	.align		8
        /*00b8*/ 	.dword	_ZN34_INTERNAL_49b293f7_4_k_cu_e839a9cc4cuda3std6ranges3__45__cpo4prevE
	.align		8
        /*00c0*/ 	.dword	_ZN34_INTERNAL_49b293f7_4_k_cu_e839a9cc4cuda3std6ranges3__45__cpo4dataE
	.align		8
        /*00c8*/ 	.dword	_ZN34_INTERNAL_49b293f7_4_k_cu_e839a9cc4cuda3std6ranges3__45__cpo5cdataE
	.align		8
        /*00d0*/ 	.dword	_ZN34_INTERNAL_49b293f7_4_k_cu_e839a9cc4cuda3std6ranges3__45__cpo4sizeE
	.align		8
        /*00d8*/ 	.dword	_ZN34_INTERNAL_49b293f7_4_k_cu_e839a9cc4cuda3std6ranges3__45__cpo5ssizeE
	.align		8
        /*00e0*/ 	.dword	_ZN34_INTERNAL_49b293f7_4_k_cu_e839a9cc4cuda3std6ranges3__45__cpo8distanceE
	.align		8
        /*00e8*/ 	.dword	_ZN34_INTERNAL_49b293f7_4_k_cu_e839a9cc6thrust24THRUST_300001_SM_1000_NS8cuda_cub3parE
	.align		8
        /*00f0*/ 	.dword	_ZN34_INTERNAL_49b293f7_4_k_cu_e839a9cc6thrust24THRUST_300001_SM_1000_NS8cuda_cub10par_nosyncE
	.align		8
        /*00f8*/ 	.dword	_ZN34_INTERNAL_49b293f7_4_k_cu_e839a9cc6thrust24THRUST_300001_SM_1000_NS6system6detail10sequential3seqE
	.align		8
        /*0100*/ 	.dword	_ZN34_INTERNAL_49b293f7_4_k_cu_e839a9cc6thrust24THRUST_300001_SM_1000_NS6system3cpp3parE
	.align		8
        /*0108*/ 	.dword	_ZN34_INTERNAL_49b293f7_4_k_cu_e839a9cc6thrust24THRUST_300001_SM_1000_NS12placeholders2_1E
	.align		8
        /*0110*/ 	.dword	_ZN34_INTERNAL_49b293f7_4_k_cu_e839a9cc6thrust24THRUST_300001_SM_1000_NS12placeholders2_2E
	.align		8
        /*0118*/ 	.dword	_ZN34_INTERNAL_49b293f7_4_k_cu_e839a9cc6thrust24THRUST_300001_SM_1000_NS12placeholders2_3E
	.align		8
        /*0120*/ 	.dword	_ZN34_INTERNAL_49b293f7_4_k_cu_e839a9cc6thrust24THRUST_300001_SM_1000_NS12placeholders2_4E
	.align		8
        /*0128*/ 	.dword	_ZN34_INTERNAL_49b293f7_4_k_cu_e839a9cc6thrust24THRUST_300001_SM_1000_NS12placeholders2_5E
	.align		8
        /*0130*/ 	.dword	_ZN34_INTERNAL_49b293f7_4_k_cu_e839a9cc6thrust24THRUST_300001_SM_1000_NS12placeholders2_6E
	.align		8
        /*0138*/ 	.dword	_ZN34_INTERNAL_49b293f7_4_k_cu_e839a9cc6thrust24THRUST_300001_SM_1000_NS12placeholders2_7E
	.align		8
        /*0140*/ 	.dword	_ZN34_INTERNAL_49b293f7_4_k_cu_e839a9cc6thrust24THRUST_300001_SM_1000_NS12placeholders2_8E
	.align		8
        /*0148*/ 	.dword	_ZN34_INTERNAL_49b293f7_4_k_cu_e839a9cc6thrust24THRUST_300001_SM_1000_NS12placeholders2_9E
	.align		8
        /*0150*/ 	.dword	_ZN34_INTERNAL_49b293f7_4_k_cu_e839a9cc6thrust24THRUST_300001_SM_1000_NS12placeholders3_10E
	.align		8
        /*0158*/ 	.dword	_ZN34_INTERNAL_49b293f7_4_k_cu_e839a9cc6thrust24THRUST_300001_SM_1000_NS3seqE
	.align		8
        /*0160*/ 	.dword	_ZN34_INTERNAL_49b293f7_4_k_cu_e839a9cc6thrust24THRUST_300001_SM_1000_NS6deviceE


//--------------------- .text._ZN3cub18CUB_300001_SM_10006detail10radix_sort29DeviceRadixSortOnesweepKernelINS1_5radix10policy_hubIjNS0_8NullTypeEyE10Policy1000ELNS0_9SortOrderE0EjS6_yiiNS1_21identity_decomposer_tEEEvPT5_SC_PT3_PKSD_PT1_PKSH_PT2_PKSL_T4_iiT6_ --------------------------
	.section	.text._ZN3cub18CUB_300001_SM_10006detail10radix_sort29DeviceRadixSortOnesweepKernelINS1_5radix10policy_hubIjNS0_8NullTypeEyE10Policy1000ELNS0_9SortOrderE0EjS6_yiiNS1_21identity_decomposer_tEEEvPT5_SC_PT3_PKSD_PT1_PKSH_PT2_PKSL_T4_iiT6_,"ax",@progbits
	.align	128
        .global         _ZN3cub18CUB_300001_SM_10006detail10radix_sort29DeviceRadixSortOnesweepKernelINS1_5radix10policy_hubIjNS0_8NullTypeEyE10Policy1000ELNS0_9SortOrderE0EjS6_yiiNS1_21identity_decomposer_tEEEvPT5_SC_PT3_PKSD_PT1_PKSH_PT2_PKSL_T4_iiT6_
        .type           _ZN3cub18CUB_300001_SM_10006detail10radix_sort29DeviceRadixSortOnesweepKernelINS1_5radix10policy_hubIjNS0_8NullTypeEyE10Policy1000ELNS0_9SortOrderE0EjS6_yiiNS1_21identity_decomposer_tEEEvPT5_SC_PT3_PKSD_PT1_PKSH_PT2_PKSL_T4_iiT6_,@function
        .size           _ZN3cub18CUB_300001_SM_10006detail10radix_sort29DeviceRadixSortOnesweepKernelINS1_5radix10policy_hubIjNS0_8NullTypeEyE10Policy1000ELNS0_9SortOrderE0EjS6_yiiNS1_21identity_decomposer_tEEEvPT5_SC_PT3_PKSD_PT1_PKSH_PT2_PKSL_T4_iiT6_,(.L_x_245 - _ZN3cub18CUB_300001_SM_10006detail10radix_sort29DeviceRadixSortOnesweepKernelINS1_5radix10policy_hubIjNS0_8NullTypeEyE10Policy1000ELNS0_9SortOrderE0EjS6_yiiNS1_21identity_decomposer_tEEEvPT5_SC_PT3_PKSD_PT1_PKSH_PT2_PKSL_T4_iiT6_)
        .other          _ZN3cub18CUB_300001_SM_10006detail10radix_sort29DeviceRadixSortOnesweepKernelINS1_5radix10policy_hubIjNS0_8NullTypeEyE10Policy1000ELNS0_9SortOrderE0EjS6_yiiNS1_21identity_decomposer_tEEEvPT5_SC_PT3_PKSD_PT1_PKSH_PT2_PKSL_T4_iiT6_,@"STO_CUDA_ENTRY STV_DEFAULT"
_ZN3cub18CUB_300001_SM_10006detail10radix_sort29DeviceRadixSortOnesweepKernelINS1_5radix10policy_hubIjNS0_8NullTypeEyE10Policy1000ELNS0_9SortOrderE0EjS6_yiiNS1_21identity_decomposer_tEEEvPT5_SC_PT3_PKSD_PT1_PKSH_PT2_PKSL_T4_iiT6_:
.text._ZN3cub18CUB_300001_SM_10006detail10radix_sort29DeviceRadixSortOnesweepKernelINS1_5radix10policy_hubIjNS0_8NullTypeEyE10Policy1000ELNS0_9SortOrderE0EjS6_yiiNS1_21identity_decomposer_tEEEvPT5_SC_PT3_PKSD_PT1_PKSH_PT2_PKSL_T4_iiT6_:
[----:B------:R-:W0:Y:S01]  /*0000*/  LDC R1, c[0x0][0x37c] ;  /* 0x0000df00ff017b82 */ /* 0x000e220000000800 */
[----:B------:R-:W1:Y:S01]  /*0010*/  S2R R39, SR_TID.X ;  /* 0x0000000000277919 */ /* 0x000e620000002100 */
[----:B------:R-:W-:Y:S01]  /*0020*/  MOV R73, 0x400 ;  /* 0x0000040000497802 */ /* 0x000fe20000000f00 */
[----:B------:R-:W2:Y:S01]  /*0030*/  LDCU.64 UR6, c[0x0][0x358] ;  /* 0x00006b00ff0677ac */ /* 0x000ea20008000a00 */
[----:B------:R-:W-:Y:S01]  /*0040*/  BSSY.RECONVERGENT B0, `(.L_x_0) ;  /* 0x000000d000007945 */ /* 0x000fe20003800200 */
[----:B------:R-:W3:Y:S01]  /*0050*/  S2R R0, SR_CgaCtaId ;  /* 0x0000000000007919 */ /* 0x000ee20000008800 */
[----:B0-----:R-:W-:Y:S01]  /*0060*/  VIADD R1, R1, 0xfffffff0 ;  /* 0xfffffff001017836 */ /* 0x001fe20000000000 */
[----:B-1----:R-:W-:Y:S02]  /*0070*/  ISETP.NE.AND P0, PT, R39, RZ, PT ;  /* 0x000000ff2700720c */ /* 0x002fe40003f05270 */
[----:B---3--:R-:W-:-:S11]  /*0080*/  LEA R73, R0, R73, 0x18 ;  /* 0x0000004900497211 */ /* 0x008fd600078ec0ff */
[----:B--2---:R-:W-:Y:S05]  /*0090*/  @P0 BRA `(.L_x_1) ;  /* 0x00000000001c0947 */ /* 0x004fea0003800000 */
[----:B------:R-:W0:Y:S01]  /*00a0*/  LDC.64 R2, c[0x0][0x388] ;  /* 0x0000e200ff027b82 */ /* 0x000e220000000a00 */
[----:B------:R-:W-:-:S05]  /*00b0*/  IMAD.MOV.U32 R5, RZ, RZ, 0x1 ;  /* 0x00000001ff057424 */ /* 0x000fca00078e00ff */
[----:B0-----:R-:W2:Y:S02]  /*00c0*/  ATOMG.E.ADD.STRONG.GPU PT, R2, desc[UR6][R2.64], R5 ;  /* 0x80000005020279a8 */ /* 0x001ea400081ef106 */
[----:B------:R-:W0:Y:S01]  /*00d0*/  S2UR UR5, SR_CgaCtaId ;  /* 0x00000000000579c3 */ /* 0x000e220000008800 */
[----:B------:R-:W-:Y:S02]  /*00e0*/  UMOV UR4, 0x400 ;  /* 0x0000040000047882 */ /* 0x000fe40000000000 */
[----:B0-----:R-:W-:-:S09]  /*00f0*/  ULEA UR4, UR5, UR4, 0x18 ;  /* 0x0000000405047291 */ /* 0x001fd2000f8ec0ff */
[----:B--2---:R0:W-:Y:S03]  /*0100*/  STS [UR4+0x7200], R2 ;  /* 0x00720002ff007988 */ /* 0x0041e60008000804 */
.L_x_1:
[----:B------:R-:W-:Y:S05]  /*0110*/  BSYNC.RECONVERGENT B0 ;  /* 0x0000000000007941 */ /* 0x000fea0003800200 */
.L_x_0:
[----:B------:R-:W-:Y:S06]  /*0120*/  BAR.SYNC.DEFER_BLOCKING 0x0 ;  /* 0x0000000000007b1d */ /* 0x000fec0000010000 */
[----:B------:R-:W1:Y:S01]  /*0130*/  LDCU UR4, c[0x0][0x3c0] ;  /* 0x00007800ff0477ac */ /* 0x000e620008000800 */
[----:B------:R-:W2:Y:S01]  /*0140*/  S2R R9, SR_LANEID ;  /* 0x0000000000097919 */ /* 0x000ea20000000000 */
[----:B------:R-:W0:Y:S02]  /*0150*/  LDS R72, [R73+0x7200] ;  /* 0x0072000049487984 */ /* 0x000e240000000800 */
[----:B0-----:R-:W-:-:S04]  /*0160*/  IMAD R2, R72, 0x1c80, RZ ;  /* 0x00001c8048027824 */ /* 0x001fc800078e02ff */
[----:B------:R-:W-:Y:S01]  /*0170*/  VIADD R0, R2, 0x1c80 ;  /* 0x00001c8002007836 */ /* 0x000fe20000000000 */
[----:B------:R-:W-:-:S04]  /*0180*/  SHF.R.S32.HI R6, RZ, 0x1f, R2 ;  /* 0x0000001fff067819 */ /* 0x000fc80000011402 */
[----:B-1----:R-:W-:Y:S02]  /*0190*/  ISETP.GT.AND P0, PT, R0, UR4, PT ;  /* 0x0000000400007c0c */ /* 0x002fe4000bf04270 */
[----:B------:R-:W-:-:S11]  /*01a0*/  SHF.R.U32.HI R0, RZ, 0x5, R39 ;  /* 0x00000005ff007819 */ /* 0x000fd60000011627 */
[----:B--2---:R-:W-:Y:S05]  /*01b0*/  @P0 BRA `(.L_x_2) ;  /* 0x0000000000700947 */ /* 0x004fea0003800000 */
[----:B------:R-:W0:Y:S01]  /*01c0*/  LDCU.64 UR4, c[0x0][0x3a8] ;  /* 0x00007500ff0477ac */ /* 0x000e220008000a00 */
[C---:B------:R-:W-:Y:S02]  /*01d0*/  LOP3.LUT R3, R39.reuse, 0x1f, RZ, 0xc0, !PT ;  /* 0x0000001f27037812 */ /* 0x040fe400078ec0ff */
[----:B------:R-:W-:-:S05]  /*01e0*/  LOP3.LUT R4, R39, 0x3e0, RZ, 0xc0, !PT ;  /* 0x000003e027047812 */ /* 0x000fca00078ec0ff */
[----:B------:R-:W-:-:S05]  /*01f0*/  IMAD R3, R4, 0x13, R3 ;  /* 0x0000001304037824 */ /* 0x000fca00078e0203 */
[----:B------:R-:W-:-:S05]  /*0200*/  IADD3 R3, P0, PT, R2, R3, RZ ;  /* 0x0000000302037210 */ /* 0x000fca0007f1e0ff */
[----:B------:R-:W-:Y:S01]  /*0210*/  IMAD.X R6, RZ, RZ, R6, P0 ;  /* 0x000000ffff067224 */ /* 0x000fe200000e0606 */
[----:B0-----:R-:W-:-:S04]  /*0220*/  LEA R2, P0, R3, UR4, 0x2 ;  /* 0x0000000403027c11 */ /* 0x001fc8000f8010ff */
[----:B------:R-:W-:-:S05]  /*0230*/  LEA.HI.X R3, R3, UR5, R6, 0x2, P0 ;  /* 0x0000000503037c11 */ /* 0x000fca00080f1406 */
[----:B------:R0:W5:Y:S04]  /*0240*/  LDG.E R71, desc[UR6][R2.64] ;  /* 0x0000000602477981 */ /* 0x000168000c1e1900 */
        /* <DEDUP_REMOVED lines=17> */
[----:B------:R0:W5:Y:S01]  /*0360*/  LDG.E R53, desc[UR6][R2.64+0x900] ;  /* 0x0009000602357981 */ /* 0x000162000c1e1900 */
[----:B------:R-:W-:Y:S05]  /*0370*/  BRA `(.L_x_3) ;  /* 0x0000000400507947 */ /* 0x000fea0003800000 */
.L_x_2:
[----:B------:R-:W0:Y:S01]  /*0380*/  LDCU.64 UR8, c[0x0][0x3a8] ;  /* 0x00007500ff0877ac */ /* 0x000e220008000a00 */
[C---:B------:R-:W-:Y:S01]  /*0390*/  LOP3.LUT R3, R39.reuse, 0x1f, RZ, 0xc0, !PT ;  /* 0x0000001f27037812 */ /* 0x040fe200078ec0ff */
[----:B------:R-:W-:Y:S01]  /*03a0*/  IMAD.MOV.U32 R71, RZ, RZ, -0x1 ;  /* 0xffffffffff477424 */ /* 0x000fe200078e00ff */
[----:B------:R-:W-:Y:S01]  /*03b0*/  LOP3.LUT R4, R39, 0x3e0, RZ, 0xc0, !PT ;  /* 0x000003e027047812 */ /* 0x000fe200078ec0ff */
[----:B------:R-:W-:Y:S02]  /*03c0*/  IMAD.MOV.U32 R69, RZ, RZ, -0x1 ;  /* 0xffffffffff457424 */ /* 0x000fe400078e00ff */
[----:B------:R-:W-:Y:S02]  /*03d0*/  IMAD.MOV.U32 R70, RZ, RZ, -0x1 ;  /* 0xffffffffff467424 */ /* 0x000fe400078e00ff */
[----:B------:R-:W-:Y:S01]  /*03e0*/  IMAD R11, R4, 0x13, R3 ;  /* 0x00000013040b7824 */ /* 0x000fe200078e0203 */
[----:B------:R-:W-:-:S03]  /*03f0*/  IADD3 R4, PT, PT, -R2, UR4, RZ ;  /* 0x0000000402047c10 */ /* 0x000fc6000fffe1ff */
[C---:B------:R-:W-:Y:S01]  /*0400*/  VIADD R3, R11.reuse, 0x20 ;  /* 0x000000200b037836 */ /* 0x040fe20000000000 */
[----:B------:R-:W-:Y:S01]  /*0410*/  IADD3 R8, P0, PT, R2, R11, RZ ;  /* 0x0000000b02087210 */ /* 0x000fe20007f1e0ff */
[C---:B------:R-:W-:Y:S01]  /*0420*/  VIADD R5, R11.reuse, 0x40 ;  /* 0x000000400b057836 */ /* 0x040fe20000000000 */
[CC--:B------:R-:W-:Y:S01]  /*0430*/  ISETP.GE.AND P1, PT, R11.reuse, R4.reuse, PT ;  /* 0x000000040b00720c */ /* 0x0c0fe20003f26270 */
[----:B------:R-:W-:Y:S01]  /*0440*/  VIADD R7, R11, 0x60 ;  /* 0x000000600b077836 */ /* 0x000fe20000000000 */
[-C--:B------:R-:W-:Y:S01]  /*0450*/  ISETP.GE.AND P2, PT, R3, R4.reuse, PT ;  /* 0x000000040300720c */ /* 0x080fe20003f46270 */
[----:B------:R-:W-:Y:S01]  /*0460*/  VIADD R3, R11, 0x80 ;  /* 0x000000800b037836 */ /* 0x000fe20000000000 */
[-C--:B------:R-:W-:Y:S01]  /*0470*/  ISETP.GE.AND P3, PT, R5, R4.reuse, PT ;  /* 0x000000040500720c */ /* 0x080fe20003f66270 */
[----:B------:R-:W-:Y:S01]  /*0480*/  VIADD R5, R11, 0xa0 ;  /* 0x000000a00b057836 */ /* 0x000fe20000000000 */
[-C--:B------:R-:W-:Y:S01]  /*0490*/  ISETP.GE.AND P4, PT, R7, R4.reuse, PT ;  /* 0x000000040700720c */ /* 0x080fe20003f86270 */
[----:B------:R-:W-:Y:S01]  /*04a0*/  IMAD.X R13, RZ, RZ, R6, P0 ;  /* 0x000000ffff0d7224 */ /* 0x000fe200000e0606 */
[----:B0-----:R-:W-:Y:S01]  /*04b0*/  LEA R2, P0, R8, UR8, 0x2 ;  /* 0x0000000808027c11 */ /* 0x001fe2000f8010ff */
[----:B------:R-:W-:Y:S01]  /*04c0*/  VIADD R7, R11, 0xc0 ;  /* 0x000000c00b077836 */ /* 0x000fe20000000000 */
[----:B------:R-:W-:-:S02]  /*04d0*/  ISETP.GE.AND P5, PT, R3, R4, PT ;  /* 0x000000040300720c */ /* 0x000fc40003fa6270 */
[-C--:B------:R-:W-:Y:S01]  /*04e0*/  ISETP.GE.AND P6, PT, R5, R4.reuse, PT ;  /* 0x000000040500720c */ /* 0x080fe20003fc6270 */
[----:B------:R-:W-:Y:S01]  /*04f0*/  VIADD R5, R11, 0xe0 ;  /* 0x000000e00b057836 */ /* 0x000fe20000000000 */
[----:B------:R-:W-:Y:S01]  /*0500*/  LEA.HI.X R3, R8, UR9, R13, 0x2, P0 ;  /* 0x0000000908037c11 */ /* 0x000fe200080f140d */
[----:B------:R-:W-:Y:S01]  /*0510*/  IMAD.MOV.U32 R68, RZ, RZ, -0x1 ;  /* 0xffffffffff447424 */ /* 0x000fe200078e00ff */
[-C--:B------:R-:W-:Y:S01]  /*0520*/  ISETP.GE.AND P0, PT, R7, R4.reuse, PT ;  /* 0x000000040700720c */ /* 0x080fe20003f06270 */
[----:B------:R-:W-:Y:S02]  /*0530*/  VIADD R7, R11, 0x100 ;  /* 0x000001000b077836 */ /* 0x000fe40000000000 */
[----:B------:R1:W5:Y:S01]  /*0540*/  @!P1 LDG.E R71, desc[UR6][R2.64] ;  /* 0x0000000602479981 */ /* 0x000362000c1e1900 */
[-C--:B------:R-:W-:Y:S01]  /*0550*/  ISETP.GE.AND P1, PT, R5, R4.reuse, PT ;  /* 0x000000040500720c */ /* 0x080fe20003f26270 */
[----:B------:R-:W-:Y:S02]  /*0560*/  VIADD R5, R11, 0x120 ;  /* 0x000001200b057836 */ /* 0x000fe40000000000 */
[----:B------:R1:W5:Y:S03]  /*0570*/  @!P3 LDG.E R69, desc[UR6][R2.64+0x100] ;  /* 0x000100060245b981 */ /* 0x000366000c1e1900 */
[----:B------:R-:W-:Y:S01]  /*0580*/  ISETP.GE.AND P3, PT, R5, R4, PT ;  /* 0x000000040500720c */ /* 0x000fe20003f66270 */
[----:B------:R-:W-:Y:S01]  /*0590*/  VIADD R5, R11, 0x140 ;  /* 0x000001400b057836 */ /* 0x000fe20000000000 */
[----:B------:R1:W5:Y:S01]  /*05a0*/  @!P4 LDG.E R68, desc[UR6][R2.64+0x180] ;  /* 0x000180060244c981 */ /* 0x000362000c1e1900 */
[----:B------:R-:W-:-:S03]  /*05b0*/  IMAD.MOV.U32 R66, RZ, RZ, -0x1 ;  /* 0xffffffffff427424 */ /* 0x000fc600078e00ff */
[-C--:B------:R-:W-:Y:S01]  /*05c0*/  ISETP.GE.AND P4, PT, R5, R4.reuse, PT ;  /* 0x000000040500720c */ /* 0x080fe20003f86270 */
[----:B------:R-:W-:Y:S01]  /*05d0*/  VIADD R5, R11, 0x180 ;  /* 0x000001800b057836 */ /* 0x000fe20000000000 */
[----:B------:R1:W5:Y:S01]  /*05e0*/  @!P2 LDG.E R70, desc[UR6][R2.64+0x80] ;  /* 0x000080060246a981 */ /* 0x000362000c1e1900 */
[-C--:B------:R-:W-:Y:S01]  /*05f0*/  ISETP.GE.AND P2, PT, R7, R4.reuse, PT ;  /* 0x000000040700720c */ /* 0x080fe20003f46270 */
[----:B------:R-:W-:Y:S02]  /*0600*/  IMAD.MOV.U32 R65, RZ, RZ, -0x1 ;  /* 0xffffffffff417424 */ /* 0x000fe400078e00ff */
[----:B------:R1:W5:Y:S01]  /*0610*/  @!P6 LDG.E R66, desc[UR6][R2.64+0x280] ;  /* 0x000280060242e981 */ /* 0x000362000c1e1900 */
[-C--:B------:R-:W-:Y:S01]  /*0620*/  ISETP.GE.AND P6, PT, R5, R4.reuse, PT ;  /* 0x000000040500720c */ /* 0x080fe20003fc6270 */
[C---:B------:R-:W-:Y:S02]  /*0630*/  VIADD R5, R11.reuse, 0x1a0 ;  /* 0x000001a00b057836 */ /* 0x040fe40000000000 */
[----:B------:R-:W-:Y:S01]  /*0640*/  IMAD.MOV.U32 R67, RZ, RZ, -0x1 ;  /* 0xffffffffff437424 */ /* 0x000fe200078e00ff */
[----:B------:R1:W5:Y:S01]  /*0650*/  @!P0 LDG.E R65, desc[UR6][R2.64+0x300] ;  /* 0x0003000602418981 */ /* 0x000362000c1e1900 */
[----:B------:R-:W-:Y:S01]  /*0660*/  VIADD R7, R11, 0x160 ;  /* 0x000001600b077836 */ /* 0x000fe20000000000 */
[----:B------:R-:W-:Y:S01]  /*0670*/  ISETP.GE.AND P0, PT, R5, R4, PT ;  /* 0x000000040500720c */ /* 0x000fe20003f06270 */
[----:B------:R-:W-:-:S02]  /*0680*/  IMAD.MOV.U32 R63, RZ, RZ, -0x1 ;  /* 0xffffffffff3f7424 */ /* 0x000fc400078e00ff */
[----:B------:R-:W-:Y:S01]  /*0690*/  VIADD R5, R11, 0x1e0 ;  /* 0x000001e00b057836 */ /* 0x000fe20000000000 */
[----:B------:R1:W5:Y:S01]  /*06a0*/  @!P5 LDG.E R67, desc[UR6][R2.64+0x200] ;  /* 0x000200060243d981 */ /* 0x000362000c1e1900 */
[-C--:B------:R-:W-:Y:S01]  /*06b0*/  ISETP.GE.AND P5, PT, R7, R4.reuse, PT ;  /* 0x000000040700720c */ /* 0x080fe20003fa6270 */
[----:B------:R-:W-:Y:S02]  /*06c0*/  IMAD.MOV.U32 R64, RZ, RZ, -0x1 ;  /* 0xffffffffff407424 */ /* 0x000fe400078e00ff */
[----:B------:R1:W5:Y:S01]  /*06d0*/  @!P2 LDG.E R63, desc[UR6][R2.64+0x400] ;  /* 0x00040006023fa981 */ /* 0x000362000c1e1900 */
[----:B------:R-:W-:Y:S01]  /*06e0*/  IMAD.MOV.U32 R62, RZ, RZ, -0x1 ;  /* 0xffffffffff3e7424 */ /* 0x000fe200078e00ff */
[----:B------:R-:W-:Y:S01]  /*06f0*/  ISETP.GE.AND P2, PT, R5, R4, PT ;  /* 0x000000040500720c */ /* 0x000fe20003f46270 */
[C---:B------:R-:W-:Y:S01]  /*0700*/  VIADD R7, R11.reuse, 0x1c0 ;  /* 0x000001c00b077836 */ /* 0x040fe20000000000 */
[----:B------:R1:W5:Y:S01]  /*0710*/  @!P1 LDG.E R64, desc[UR6][R2.64+0x380] ;  /* 0x0003800602409981 */ /* 0x000362000c1e1900 */
[----:B------:R-:W-:-:S02]  /*0720*/  VIADD R5, R11, 0x200 ;  /* 0x000002000b057836 */ /* 0x000fc40000000000 */
[----:B------:R-:W-:Y:S01]  /*0730*/  IMAD.MOV.U32 R61, RZ, RZ, -0x1 ;  /* 0xffffffffff3d7424 */ /* 0x000fe200078e00ff */
[----:B------:R1:W5:Y:S01]  /*0740*/  @!P3 LDG.E R62, desc[UR6][R2.64+0x480] ;  /* 0x00048006023eb981 */ /* 0x000362000c1e1900 */
[----:B------:R-:W-:Y:S01]  /*0750*/  IMAD.MOV.U32 R60, RZ, RZ, -0x1 ;  /* 0xffffffffff3c7424 */ /* 0x000fe200078e00ff */
[-C--:B------:R-:W-:Y:S01]  /*0760*/  ISETP.GE.AND P1, PT, R7, R4.reuse, PT ;  /* 0x000000040700720c */ /* 0x080fe20003f26270 */
[----:B------:R-:W-:Y:S01]  /*0770*/  VIADD R7, R11, 0x220 ;  /* 0x000002200b077836 */ /* 0x000fe20000000000 */
[-C--:B------:R-:W-:Y:S01]  /*0780*/  ISETP.GE.AND P3, PT, R5, R4.reuse, PT ;  /* 0x000000040500720c */ /* 0x080fe20003f66270 */
[----:B------:R-:W-:Y:S01]  /*0790*/  VIADD R5, R11, 0x240 ;  /* 0x000002400b057836 */ /* 0x000fe20000000000 */
[----:B------:R1:W5:Y:S02]  /*07a0*/  @!P4 LDG.E R61, desc[UR6][R2.64+0x500] ;  /* 0x00050006023dc981 */ /* 0x000364000c1e1900 */
[-C--:B------:R-:W-:Y:S02]  /*07b0*/  ISETP.GE.AND P4, PT, R7, R4.reuse, PT ;  /* 0x000000040700720c */ /* 0x080fe40003f86270 */
[----:B------:R1:W5:Y:S01]  /*07c0*/  @!P5 LDG.E R60, desc[UR6][R2.64+0x580] ;  /* 0x00058006023cd981 */ /* 0x000362000c1e1900 */
[----:B------:R-:W-:Y:S01]  /*07d0*/  ISETP.GE.AND P5, PT, R5, R4, PT ;  /* 0x000000040500720c */ /* 0x000fe20003fa6270 */
[----:B------:R-:W-:-:S02]  /*07e0*/  IMAD.MOV.U32 R59, RZ, RZ, -0x1 ;  /* 0xffffffffff3b7424 */ /* 0x000fc400078e00ff */
[----:B------:R-:W-:Y:S02]  /*07f0*/  IMAD.MOV.U32 R58, RZ, RZ, -0x1 ;  /* 0xffffffffff3a7424 */ /* 0x000fe400078e00ff */
[----:B------:R-:W-:Y:S02]  /*0800*/  IMAD.MOV.U32 R57, RZ, RZ, -0x1 ;  /* 0xffffffffff397424 */ /* 0x000fe400078e00ff */
[----:B------:R-:W-:Y:S01]  /*0810*/  IMAD.MOV.U32 R56, RZ, RZ, -0x1 ;  /* 0xffffffffff387424 */ /* 0x000fe200078e00ff */
[----:B------:R1:W5:Y:S01]  /*0820*/  @!P6 LDG.E R59, desc[UR6][R2.64+0x600] ;  /* 0x00060006023be981 */ /* 0x000362000c1e1900 */
[----:B------:R-:W-:Y:S02]  /*0830*/  IMAD.MOV.U32 R55, RZ, RZ, -0x1 ;  /* 0xffffffffff377424 */ /* 0x000fe400078e00ff */
[----:B------:R-:W-:Y:S01]  /*0840*/  IMAD.MOV.U32 R54, RZ, RZ, -0x1 ;  /* 0xffffffffff367424 */ /* 0x000fe200078e00ff */
[----:B------:R1:W5:Y:S01]  /*0850*/  @!P0 LDG.E R58, desc[UR6][R2.64+0x680] ;  /* 0x00068006023a8981 */ /* 0x000362000c1e1900 */
[----:B------:R-:W-:-:S03]  /*0860*/  IMAD.MOV.U32 R53, RZ, RZ, -0x1 ;  /* 0xffffffffff357424 */ /* 0x000fc600078e00ff */
[----:B------:R1:W5:Y:S04]  /*0870*/  @!P1 LDG.E R57, desc[UR6][R2.64+0x700] ;  /* 0x0007000602399981 */ /* 0x000368000c1e1900 */
[----:B------:R1:W5:Y:S04]  /*0880*/  @!P2 LDG.E R56, desc[UR6][R2.64+0x780] ;  /* 0x000780060238a981 */ /* 0x000368000c1e1900 */
[----:B------:R1:W5:Y:S04]  /*0890*/  @!P3 LDG.E R55, desc[UR6][R2.64+0x800] ;  /* 0x000800060237b981 */ /* 0x000368000c1e1900 */
[----:B------:R1:W5:Y:S04]  /*08a0*/  @!P4 LDG.E R54, desc[UR6][R2.64+0x880] ;  /* 0x000880060236c981 */ /* 0x000368000c1e1900 */
[----:B------:R1:W5:Y:S02]  /*08b0*/  @!P5 LDG.E R53, desc[UR6][R2.64+0x900] ;  /* 0x000900060235d981 */ /* 0x000364000c1e1900 */
.L_x_3:
[----:B01----:R-:W-:Y:S01]  /*08c0*/  VIMNMX R2, PT, PT, R9, 0xe0, !PT ;  /* 0x000000e009027848 */ /* 0x003fe20007fe0100 */
[----:B------:R-:W0:Y:S01]  /*08d0*/  LDCU UR4, c[0x0][0x3c8] ;  /* 0x00007900ff0477ac */ /* 0x000e220008000800 */
[----:B------:R-:W-:Y:S01]  /*08e0*/  BSSY.RECONVERGENT B0, `(.L_x_4) ;  /* 0x0000025000007945 */ /* 0x000fe20003800200 */
[----:B------:R-:W-:Y:S01]  /*08f0*/  IMAD.SHL.U32 R0, R0, 0x400, RZ ;  /* 0x0000040000007824 */ /* 0x000fe200078e00ff */
[--C-:B------:R-:W-:Y:S01]  /*0900*/  IADD3 R2, PT, PT, R2, 0x1f, -R9.reuse ;  /* 0x0000001f02027810 */ /* 0x100fe20007ffe809 */
[----:B------:R-:W-:Y:S01]  /*0910*/  UMOV UR5, 0xffffffff ;  /* 0xffffffff00057882 */ /* 0x000fe20000000000 */
[----:B------:R-:W-:Y:S02]  /*0920*/  IMAD.MOV.U32 R5, RZ, RZ, R9 ;  /* 0x000000ffff057224 */ /* 0x000fe400078e0009 */
[C---:B------:R-:W-:Y:S02]  /*0930*/  ISETP.GE.U32.AND P0, PT, R2.reuse, 0x1e0, PT ;  /* 0x000001e00200780c */ /* 0x040fe40003f06070 */
[----:B------:R-:W-:-:S04]  /*0940*/  LEA.HI R3, R2, 0x1, RZ, 0x1b ;  /* 0x0000000102037811 */ /* 0x000fc800078fd8ff */
[----:B------:R-:W-:-:S04]  /*0950*/  LOP3.LUT R6, R3, 0xf, RZ, 0xc0, !PT ;  /* 0x0000000f03067812 */ /* 0x000fc800078ec0ff */
[----:B------:R-:W-:Y:S01]  /*0960*/  ISETP.NE.AND P1, PT, R6, RZ, PT ;  /* 0x000000ff0600720c */ /* 0x000fe20003f25270 */
[----:B0-----:R-:W-:Y:S02]  /*0970*/  USHF.L.U32 UR4, UR5, UR4, URZ ;  /* 0x0000000405047299 */ /* 0x001fe400080006ff */
[----:B------:R-:W-:Y:S10]  /*0980*/  @!P0 BRA `(.L_x_5) ;  /* 0x0000000000688947 */ /* 0x000ff40003800000 */
[----:B------:R-:W-:Y:S01]  /*0990*/  IMAD R4, R9, 0x4, R0 ;  /* 0x0000000409047824 */ /* 0x000fe200078e0200 */
[----:B------:R-:W-:Y:S01]  /*09a0*/  LOP3.LUT R2, R3, 0xffffff0, RZ, 0xc0, !PT ;  /* 0x0ffffff003027812 */ /* 0x000fe200078ec0ff */
[----:B------:R-:W-:-:S03]  /*09b0*/  IMAD.MOV.U32 R5, RZ, RZ, R9 ;  /* 0x000000ffff057224 */ /* 0x000fc600078e0009 */
[----:B------:R-:W-:Y:S01]  /*09c0*/  IADD3 R4, PT, PT, R4, 0x400, R73 ;  /* 0x0000040004047810 */ /* 0x000fe20007ffe049 */
[----:B------:R-:W-:-:S07]  /*09d0*/  IMAD.MOV R2, RZ, RZ, -R2 ;  /* 0x000000ffff027224 */ /* 0x000fce00078e0a02 */
.L_x_6:
[----:B------:R-:W-:Y:S01]  /*09e0*/  VIADD R2, R2, 0x10 ;  /* 0x0000001002027836 */ /* 0x000fe20000000000 */
[----:B------:R-:W-:Y:S01]  /*09f0*/  STS [R4+-0x400], RZ ;  /* 0xfffc00ff04007388 */ /* 0x000fe20000000800 */
[----:B------:R-:W-:-:S03]  /*0a00*/  VIADD R5, R5, 0x200 ;  /* 0x0000020005057836 */ /* 0x000fc60000000000 */
[----:B------:R-:W-:Y:S01]  /*0a10*/  ISETP.NE.AND P0, PT, R2, RZ, PT ;  /* 0x000000ff0200720c */ /* 0x000fe20003f05270 */
[----:B------:R-:W-:Y:S04]  /*0a20*/  STS [R4+-0x380], RZ ;  /* 0xfffc80ff04007388 */ /* 0x000fe80000000800 */
[----:B------:R-:W-:Y:S04]  /*0a30*/  STS [R4+-0x300], RZ ;  /* 0xfffd00ff04007388 */ /* 0x000fe80000000800 */
[----:B------:R-:W-:Y:S04]  /*0a40*/  STS [R4+-0x280], RZ ;  /* 0xfffd80ff04007388 */ /* 0x000fe80000000800 */
[----:B------:R-:W-:Y:S04]  /*0a50*/  STS [R4+-0x200], RZ ;  /* 0xfffe00ff04007388 */ /* 0x000fe80000000800 */
[----:B------:R-:W-:Y:S04]  /*0a60*/  STS [R4+-0x180], RZ ;  /* 0xfffe80ff04007388 */ /* 0x000fe80000000800 */
[----:B------:R-:W-:Y:S04]  /*0a70*/  STS [R4+-0x100], RZ ;  /* 0xffff00ff04007388 */ /* 0x000fe80000000800 */
[----:B------:R-:W-:Y:S04]  /*0a80*/  STS [R4+-0x80], RZ ;  /* 0xffff80ff04007388 */ /* 0x000fe80000000800 */
[----:B------:R-:W-:Y:S04]  /*0a90*/  STS [R4], RZ ;  /* 0x000000ff04007388 */ /* 0x000fe80000000800 */
[----:B------:R-:W-:Y:S04]  /*0aa0*/  STS [R4+0x80], RZ ;  /* 0x000080ff04007388 */ /* 0x000fe80000000800 */
[----:B------:R-:W-:Y:S04]  /*0ab0*/  STS [R4+0x100], RZ ;  /* 0x000100ff04007388 */ /* 0x000fe80000000800 */
[----:B------:R-:W-:Y:S04]  /*0ac0*/  STS [R4+0x180], RZ ;  /* 0x000180ff04007388 */ /* 0x000fe80000000800 */
[----:B------:R-:W-:Y:S04]  /*0ad0*/  STS [R4+0x200], RZ ;  /* 0x000200ff04007388 */ /* 0x000fe80000000800 */
[----:B------:R-:W-:Y:S04]  /*0ae0*/  STS [R4+0x280], RZ ;  /* 0x000280ff04007388 */ /* 0x000fe80000000800 */
[----:B------:R-:W-:Y:S04]  /*0af0*/  STS [R4+0x300], RZ ;  /* 0x000300ff04007388 */ /* 0x000fe80000000800 */
[----:B------:R0:W-:Y:S02]  /*0b00*/  STS [R4+0x380], RZ ;  /* 0x000380ff04007388 */ /* 0x0001e40000000800 */
[----:B0-----:R-:W-:Y:S01]  /*0b10*/  VIADD R4, R4, 0x800 ;  /* 0x0000080004047836 */ /* 0x001fe20000000000 */
[----:B------:R-:W-:Y:S06]  /*0b20*/  @P0 BRA `(.L_x_6) ;  /* 0xfffffffc00ac0947 */ /* 0x000fec000383ffff */
.L_x_5:
[----:B------:R-:W-:Y:S05]  /*0b30*/  BSYNC.RECONVERGENT B0 ;  /* 0x0000000000007941 */ /* 0x000fea0003800200 */
.L_x_4:
[----:B------:R-:W-:Y:S01]  /*0b40*/  BSSY.RECONVERGENT B0, `(.L_x_7) ;  /* 0x0000026000007945 */ /* 0x000fe20003800200 */
[----:B------:R-:W-:-:S03]  /*0b50*/  IMAD.IADD R2, R73, 0x1, R0 ;  /* 0x0000000149027824 */ /* 0x000fc600078e0200 */
[----:B------:R-:W-:Y:S05]  /*0b60*/  @!P1 BRA `(.L_x_8) ;  /* 0x00000000008c9947 */ /* 0x000fea0003800000 */
[----:B------:R-:W-:Y:S01]  /*0b70*/  ISETP.GE.U32.AND P0, PT, R6, 0x8, PT ;  /* 0x000000080600780c */ /* 0x000fe20003f06070 */
[----:B------:R-:W-:Y:S01]  /*0b80*/  BSSY.RECONVERGENT B1, `(.L_x_9) ;  /* 0x000000e000017945 */ /* 0x000fe20003800200 */
[----:B------:R-:W-:-:S04]  /*0b90*/  LOP3.LUT R7, R3, 0x7, RZ, 0xc0, !PT ;  /* 0x0000000703077812 */ /* 0x000fc800078ec0ff */
[----:B------:R-:W-:-:S07]  /*0ba0*/  ISETP.NE.AND P1, PT, R7, RZ, PT ;  /* 0x000000ff0700720c */ /* 0x000fce0003f25270 */
[----:B------:R-:W-:Y:S06]  /*0bb0*/  @!P0 BRA `(.L_x_10) ;  /* 0x0000000000288947 */ /* 0x000fec0003800000 */
[C---:B------:R-:W-:Y:S02]  /*0bc0*/  IMAD R4, R5.reuse, 0x4, R2 ;  /* 0x0000000405047824 */ /* 0x040fe400078e0202 */
[----:B------:R-:W-:-:S03]  /*0bd0*/  VIADD R5, R5, 0x100 ;  /* 0x0000010005057836 */ /* 0x000fc60000000000 */
[----:B------:R0:W-:Y:S04]  /*0be0*/  STS [R4], RZ ;  /* 0x000000ff04007388 */ /* 0x0001e80000000800 */
[----:B------:R0:W-:Y:S04]  /*0bf0*/  STS [R4+0x80], RZ ;  /* 0x000080ff04007388 */ /* 0x0001e80000000800 */
[----:B------:R0:W-:Y:S04]  /*0c00*/  STS [R4+0x100], RZ ;  /* 0x000100ff04007388 */ /* 0x0001e80000000800 */
[----:B------:R0:W-:Y:S04]  /*0c10*/  STS [R4+0x180], RZ ;  /* 0x000180ff04007388 */ /* 0x0001e80000000800 */
[----:B------:R0:W-:Y:S04]  /*0c20*/  STS [R4+0x200], RZ ;  /* 0x000200ff04007388 */ /* 0x0001e80000000800 */
[----:B------:R0:W-:Y:S04]  /*0c30*/  STS [R4+0x280], RZ ;  /* 0x000280ff04007388 */ /* 0x0001e80000000800 */
[----:B------:R0:W-:Y:S04]  /*0c40*/  STS [R4+0x300], RZ ;  /* 0x000300ff04007388 */ /* 0x0001e80000000800 */
[----:B------:R0:W-:Y:S02]  /*0c50*/  STS [R4+0x380], RZ ;  /* 0x000380ff04007388 */ /* 0x0001e40000000800 */
.L_x_10:
[----:B------:R-:W-:Y:S05]  /*0c60*/  BSYNC.RECONVERGENT B1 ;  /* 0x0000000000017941 */ /* 0x000fea0003800200 */
.L_x_9:
[----:B------:R-:W-:Y:S05]  /*0c70*/  @!P1 BRA `(.L_x_8) ;  /* 0x0000000000489947 */ /* 0x000fea0003800000 */
[----:B------:R-:W-:Y:S02]  /*0c80*/  ISETP.GE.U32.AND P0, PT, R7, 0x4, PT ;  /* 0x000000040700780c */ /* 0x000fe40003f06070 */
[----:B------:R-:W-:-:S04]  /*0c90*/  LOP3.LUT R3, R3, 0x3, RZ, 0xc0, !PT ;  /* 0x0000000303037812 */ /* 0x000fc800078ec0ff */
[----:B------:R-:W-:-:S07]  /*0ca0*/  ISETP.NE.AND P1, PT, R3, RZ, PT ;  /* 0x000000ff0300720c */ /* 0x000fce0003f25270 */
[C---:B------:R-:W-:Y:S02]  /*0cb0*/  @P0 IMAD R2, R5.reuse, 0x4, R2 ;  /* 0x0000000405020824 */ /* 0x040fe400078e0202 */
[----:B------:R-:W-:-:S03]  /*0cc0*/  @P0 VIADD R5, R5, 0x80 ;  /* 0x0000008005050836 */ /* 0x000fc60000000000 */
[----:B------:R1:W-:Y:S04]  /*0cd0*/  @P0 STS [R2], RZ ;  /* 0x000000ff02000388 */ /* 0x0003e80000000800 */
[----:B------:R1:W-:Y:S04]  /*0ce0*/  @P0 STS [R2+0x80], RZ ;  /* 0x000080ff02000388 */ /* 0x0003e80000000800 */
[----:B------:R1:W-:Y:S04]  /*0cf0*/  @P0 STS [R2+0x100], RZ ;  /* 0x000100ff02000388 */ /* 0x0003e80000000800 */
[----:B------:R1:W-:Y:S01]  /*0d00*/  @P0 STS [R2+0x180], RZ ;  /* 0x000180ff02000388 */ /* 0x0003e20000000800 */
[----:B------:R-:W-:Y:S05]  /*0d10*/  @!P1 BRA `(.L_x_8) ;  /* 0x0000000000209947 */ /* 0x000fea0003800000 */
[----:B------:R-:W-:Y:S02]  /*0d20*/  IMAD R0, R5, 0x4, R0 ;  /* 0x0000000405007824 */ /* 0x000fe400078e0200 */
[----:B------:R-:W-:Y:S02]  /*0d30*/  IMAD.MOV R3, RZ, RZ, -R3 ;  /* 0x000000ffff037224 */ /* 0x000fe400078e0a03 */
[----:B------:R-:W-:-:S07]  /*0d40*/  IMAD.IADD R0, R73, 0x1, R0 ;  /* 0x0000000149007824 */ /* 0x000fce00078e0200 */
.L_x_11:
[----:B------:R-:W-:Y:S01]  /*0d50*/  VIADD R3, R3, 0x1 ;  /* 0x0000000103037836 */ /* 0x000fe20000000000 */
[----:B------:R2:W-:Y:S04]  /*0d60*/  STS [R0], RZ ;  /* 0x000000ff00007388 */ /* 0x0005e80000000800 */
[----:B------:R-:W-:Y:S01]  /*0d70*/  ISETP.NE.AND P0, PT, R3, RZ, PT ;  /* 0x000000ff0300720c */ /* 0x000fe20003f05270 */
[----:B--2---:R-:W-:-:S12]  /*0d80*/  VIADD R0, R0, 0x80 ;  /* 0x0000008000007836 */ /* 0x004fd80000000000 */
[----:B------:R-:W-:Y:S05]  /*0d90*/  @P0 BRA `(.L_x_11) ;  /* 0xfffffffc00ec0947 */ /* 0x000fea000383ffff */
.L_x_8:
[----:B------:R-:W-:Y:S05]  /*0da0*/  BSYNC.RECONVERGENT B0 ;  /* 0x0000000000007941 */ /* 0x000fea0003800200 */
.L_x_7:
[----:B------:R-:W2:Y:S01]  /*0db0*/  LDCU UR5, c[0x0][0x3c4] ;  /* 0x00007880ff0577ac */ /* 0x000ea20008000800 */
[C---:B-1----:R-:W-:Y:S01]  /*0dc0*/  IMAD.SHL.U32 R2, R39.reuse, 0x20, RZ ;  /* 0x0000002027027824 */ /* 0x042fe200078e00ff */
[C---:B------:R-:W-:Y:S01]  /*0dd0*/  ISETP.GT.U32.AND P1, PT, R39.reuse, 0xff, PT ;  /* 0x000000ff2700780c */ /* 0x040fe20003f24070 */
[----:B------:R-:W-:Y:S01]  /*0de0*/  BSSY.RECONVERGENT B0, `(.L_x_12) ;  /* 0x000007c000007945 */ /* 0x000fe20003800200 */
[----:B------:R-:W-:Y:S02]  /*0df0*/  IMAD R0, R39, 0x4, R73 ;  /* 0x0000000427007824 */ /* 0x000fe400078e0249 */
[----:B0-----:R-:W-:Y:S01]  /*0e00*/  LOP3.LUT R4, R2, 0x7c00, RZ, 0xc0, !PT ;  /* 0x00007c0002047812 */ /* 0x001fe200078ec0ff */
[----:B------:R-:W-:Y:S01]  /*0e10*/  IMAD.MOV.U32 R52, RZ, RZ, RZ ;  /* 0x000000ffff347224 */ /* 0x000fe200078e00ff */
[----:B------:R-:W-:-:S03]  /*0e20*/  P2R R2, PR, RZ, 0x2 ;  /* 0x00000002ff027803 */ /* 0x000fc60000000000 */
[----:B------:R-:W-:Y:S02]  /*0e30*/  IMAD.IADD R15, R73, 0x1, R4 ;  /* 0x00000001490f7824 */ /* 0x000fe400078e0204 */
[----:B------:R0:W-:Y:S01]  /*0e40*/  STL [R1+0x8], R2 ;  /* 0x0000080201007387 */ /* 0x0001e20000100800 */
[----:B--2--5:R-:W-:Y:S02]  /*0e50*/  SHF.R.U32.HI R51, RZ, UR5, R71 ;  /* 0x00000005ff337c19 */ /* 0x024fe40008011647 */
[----:B------:R-:W-:Y:S02]  /*0e60*/  SHF.R.U32.HI R5, RZ, UR5, R70 ;  /* 0x00000005ff057c19 */ /* 0x000fe40008011646 */
[----:B------:R-:W-:Y:S01]  /*0e70*/  SHF.R.U32.HI R45, RZ, UR5, R64 ;  /* 0x00000005ff2d7c19 */ /* 0x000fe20008011640 */
[----:B0-----:R-:W0:Y:S01]  /*0e80*/  @!P1 LDC.64 R2, c[0x0][0x380] ;  /* 0x0000e000ff029b82 */ /* 0x001e220000000a00 */
[----:B------:R-:W-:Y:S02]  /*0e90*/  SHF.R.U32.HI R50, RZ, UR5, R69 ;  /* 0x00000005ff327c19 */ /* 0x000fe40008011645 */
[----:B------:R-:W-:-:S02]  /*0ea0*/  SHF.R.U32.HI R44, RZ, UR5, R63 ;  /* 0x00000005ff2c7c19 */ /* 0x000fc4000801163f */
[----:B------:R-:W-:Y:S02]  /*0eb0*/  SHF.R.U32.HI R49, RZ, UR5, R68 ;  /* 0x00000005ff317c19 */ /* 0x000fe40008011644 */
[----:B------:R-:W-:Y:S02]  /*0ec0*/  SHF.R.U32.HI R48, RZ, UR5, R67 ;  /* 0x00000005ff307c19 */ /* 0x000fe40008011643 */
[----:B------:R-:W-:Y:S02]  /*0ed0*/  LOP3.LUT R51, R51, UR4, RZ, 0x30, !PT ;  /* 0x0000000433337c12 */ /* 0x000fe4000f8e30ff */
[----:B------:R-:W-:Y:S02]  /*0ee0*/  SHF.R.U32.HI R47, RZ, UR5, R66 ;  /* 0x00000005ff2f7c19 */ /* 0x000fe40008011642 */
[----:B------:R-:W-:Y:S01]  /*0ef0*/  LOP3.LUT R4, R5, UR4, RZ, 0x30, !PT ;  /* 0x0000000405047c12 */ /* 0x000fe2000f8e30ff */
[----:B------:R-:W-:Y:S01]  /*0f00*/  IMAD R30, R51, 0x4, R15 ;  /* 0x00000004331e7824 */ /* 0x000fe200078e020f */
[----:B------:R-:W-:Y:S01]  /*0f10*/  LOP3.LUT R45, R45, UR4, RZ, 0x30, !PT ;  /* 0x000000042d2d7c12 */ /* 0x000fe2000f8e30ff */
[----:B------:R-:W-:Y:S01]  /*0f20*/  NOP ;  /* 0x0000000000007918 */ /* 0x000fe20000000000 */
[----:B------:R-:W-:Y:S01]  /*0f30*/  SHF.R.U32.HI R46, RZ, UR5, R65 ;  /* 0x00000005ff2e7c19 */ /* 0x000fe20008011641 */
[--C-:B------:R-:W-:Y:S01]  /*0f40*/  IMAD R31, R4, 0x4, R15.reuse ;  /* 0x00000004041f7824 */ /* 0x100fe200078e020f */
[----:B------:R-:W-:Y:S01]  /*0f50*/  LOP3.LUT R50, R50, UR4, RZ, 0x30, !PT ;  /* 0x0000000432327c12 */ /* 0x000fe2000f8e30ff */
[--C-:B------:R-:W-:Y:S01]  /*0f60*/  IMAD R7, R45, 0x4, R15.reuse ;  /* 0x000000042d077824 */ /* 0x100fe200078e020f */
[----:B------:R-:W-:Y:S01]  /*0f70*/  LOP3.LUT R44, R44, UR4, RZ, 0x30, !PT ;  /* 0x000000042c2c7c12 */ /* 0x000fe2000f8e30ff */
[----:B------:R1:W-:Y:S01]  /*0f80*/  ATOMS.POPC.INC.32 RZ, [R30+URZ] ;  /* 0x000000001eff7f8c */ /* 0x0003e2000d8000ff */
[----:B------:R-:W-:Y:S01]  /*0f90*/  LOP3.LUT R49, R49, UR4, RZ, 0x30, !PT ;  /* 0x0000000431317c12 */ /* 0x000fe2000f8e30ff */
[--C-:B------:R-:W-:Y:S01]  /*0fa0*/  IMAD R29, R50, 0x4, R15.reuse ;  /* 0x00000004321d7824 */ /* 0x100fe200078e020f */
[----:B------:R-:W-:Y:S01]  /*0fb0*/  LOP3.LUT R48, R48, UR4, RZ, 0x30, !PT ;  /* 0x0000000430307c12 */ /* 0x000fe2000f8e30ff */
[--C-:B------:R-:W-:Y:S01]  /*0fc0*/  IMAD R6, R44, 0x4, R15.reuse ;  /* 0x000000042c067824 */ /* 0x100fe200078e020f */
[----:B------:R-:W-:Y:S01]  /*0fd0*/  SHF.R.U32.HI R43, RZ, UR5, R62 ;  /* 0x00000005ff2b7c19 */ /* 0x000fe2000801163e */
[--C-:B------:R-:W-:Y:S01]  /*0fe0*/  IMAD R28, R49, 0x4, R15.reuse ;  /* 0x00000004311c7824 */ /* 0x100fe200078e020f */
[----:B------:R-:W-:Y:S01]  /*0ff0*/  LOP3.LUT R47, R47, UR4, RZ, 0x30, !PT ;  /* 0x000000042f2f7c12 */ /* 0x000fe2000f8e30ff */
[----:B------:R-:W-:Y:S01]  /*1000*/  IMAD R27, R48, 0x4, R15 ;  /* 0x00000004301b7824 */ /* 0x000fe200078e020f */
[----:B------:R-:W-:Y:S01]  /*1010*/  SHF.R.U32.HI R42, RZ, UR5, R61 ;  /* 0x00000005ff2a7c19 */ /* 0x000fe2000801163d */
[----:B------:R1:W-:Y:S01]  /*1020*/  STL [R1+0x4], R7 ;  /* 0x0000040701007387 */ /* 0x0003e20000100800 */
[----:B------:R-:W-:Y:S01]  /*1030*/  LOP3.LUT R46, R46, UR4, RZ, 0x30, !PT ;  /* 0x000000042e2e7c12 */ /* 0x000fe2000f8e30ff */
[----:B------:R-:W-:Y:S01]  /*1040*/  IMAD R26, R47, 0x4, R15 ;  /* 0x000000042f1a7824 */ /* 0x000fe200078e020f */
[----:B------:R-:W-:Y:S01]  /*1050*/  SHF.R.U32.HI R41, RZ, UR5, R60 ;  /* 0x00000005ff297c19 */ /* 0x000fe2000801163c */
[----:B------:R1:W-:Y:S01]  /*1060*/  ATOMS.POPC.INC.32 RZ, [R31+URZ] ;  /* 0x000000001fff7f8c */ /* 0x0003e2000d8000ff */
[----:B------:R-:W-:Y:S01]  /*1070*/  SHF.R.U32.HI R40, RZ, UR5, R59 ;  /* 0x00000005ff287c19 */ /* 0x000fe2000801163b */
[----:B------:R-:W-:Y:S01]  /*1080*/  IMAD R25, R46, 0x4, R15 ;  /* 0x000000042e197824 */ /* 0x000fe200078e020f */
[----:B------:R-:W-:Y:S01]  /*1090*/  SHF.R.U32.HI R37, RZ, UR5, R58 ;  /* 0x00000005ff257c19 */ /* 0x000fe2000801163a */
[----:B------:R1:W-:Y:S01]  /*10a0*/  STL [R1], R6 ;  /* 0x0000000601007387 */ /* 0x0003e20000100800 */
[----:B------:R-:W-:-:S02]  /*10b0*/  LOP3.LUT R43, R43, UR4, RZ, 0x30, !PT ;  /* 0x000000042b2b7c12 */ /* 0x000fc4000f8e30ff */
[----:B------:R-:W-:Y:S01]  /*10c0*/  SHF.R.U32.HI R36, RZ, UR5, R57 ;  /* 0x00000005ff247c19 */ /* 0x000fe20008011639 */
[----:B------:R1:W-:Y:S01]  /*10d0*/  ATOMS.POPC.INC.32 RZ, [R29+URZ] ;  /* 0x000000001dff7f8c */ /* 0x0003e2000d8000ff */
[----:B------:R-:W-:Y:S01]  /*10e0*/  LOP3.LUT R42, R42, UR4, RZ, 0x30, !PT ;  /* 0x000000042a2a7c12 */ /* 0x000fe2000f8e30ff */
[--C-:B------:R-:W-:Y:S01]  /*10f0*/  IMAD R24, R43, 0x4, R15.reuse ;  /* 0x000000042b187824 */ /* 0x100fe200078e020f */
[----:B------:R-:W-:Y:S01]  /*1100*/  SHF.R.U32.HI R35, RZ, UR5, R56 ;  /* 0x00000005ff237c19 */ /* 0x000fe20008011638 */
[----:B------:R1:W-:Y:S01]  /*1110*/  ATOMS.POPC.INC.32 RZ, [R28+URZ] ;  /* 0x000000001cff7f8c */ /* 0x0003e2000d8000ff */
[----:B------:R-:W-:Y:S01]  /*1120*/  LOP3.LUT R41, R41, UR4, RZ, 0x30, !PT ;  /* 0x0000000429297c12 */ /* 0x000fe2000f8e30ff */
[----:B------:R-:W-:Y:S01]  /*1130*/  IMAD R23, R42, 0x4, R15 ;  /* 0x000000042a177824 */ /* 0x000fe200078e020f */
        /* <DEDUP_REMOVED lines=12> */
[----:B------:R-:W-:Y:S01]  /*1200*/  LOP3.LUT R35, R35, UR4, RZ, 0x30, !PT ;  /* 0x0000000423237c12 */ /* 0x000fe2000f8e30ff */
[----:B------:R1:W-:Y:S01]  /*1210*/  ATOMS.POPC.INC.32 RZ, [R7+URZ] ;  /* 0x0000000007ff7f8c */ /* 0x0003e2000d8000ff */
[----:B------:R-:W-:Y:S01]  /*1220*/  LOP3.LUT R34, R34, UR4, RZ, 0x30, !PT ;  /* 0x0000000422227c12 */ /* 0x000fe2000f8e30ff */
[--C-:B------:R-:W-:Y:S01]  /*1230*/  IMAD R19, R36, 0x4, R15.reuse ;  /* 0x0000000424137824 */ /* 0x100fe200078e020f */
[----:B------:R-:W-:Y:S01]  /*1240*/  LOP3.LUT R33, R33, UR4, RZ, 0x30, !PT ;  /* 0x0000000421217c12 */ /* 0x000fe2000f8e30ff */
[----:B------:R1:W-:Y:S01]  /*1250*/  ATOMS.POPC.INC.32 RZ, [R6+URZ] ;  /* 0x0000000006ff7f8c */ /* 0x0003e2000d8000ff */
[----:B------:R-:W-:Y:S01]  /*1260*/  LOP3.LUT R32, R32, UR4, RZ, 0x30, !PT ;  /* 0x0000000420207c12 */ /* 0x000fe2000f8e30ff */
[----:B------:R-:W-:-:S02]  /*1270*/  IMAD R18, R35, 0x4, R15 ;  /* 0x0000000423127824 */ /* 0x000fc400078e020f */
[----:B------:R1:W-:Y:S01]  /*1280*/  ATOMS.POPC.INC.32 RZ, [R24+URZ] ;  /* 0x0000000018ff7f8c */ /* 0x0003e2000d8000ff */
[--C-:B------:R-:W-:Y:S02]  /*1290*/  IMAD R17, R34, 0x4, R15.reuse ;  /* 0x0000000422117824 */ /* 0x100fe400078e020f */
[--C-:B------:R-:W-:Y:S01]  /*12a0*/  IMAD R16, R33, 0x4, R15.reuse ;  /* 0x0000000421107824 */ /* 0x100fe200078e020f */
[----:B------:R1:W-:Y:S01]  /*12b0*/  ATOMS.POPC.INC.32 RZ, [R23+URZ] ;  /* 0x0000000017ff7f8c */ /* 0x0003e2000d8000ff */
[----:B------:R-:W-:-:S03]  /*12c0*/  IMAD R15, R32, 0x4, R15 ;  /* 0x00000004200f7824 */ /* 0x000fc600078e020f */
[----:B------:R1:W-:Y:S04]  /*12d0*/  ATOMS.POPC.INC.32 RZ, [R22+URZ] ;  /* 0x0000000016ff7f8c */ /* 0x0003e8000d8000ff */
[----:B------:R1:W-:Y:S04]  /*12e0*/  ATOMS.POPC.INC.32 RZ, [R21+URZ] ;  /* 0x0000000015ff7f8c */ /* 0x0003e8000d8000ff */
[----:B------:R1:W-:Y:S04]  /*12f0*/  ATOMS.POPC.INC.32 RZ, [R20+URZ] ;  /* 0x0000000014ff7f8c */ /* 0x0003e8000d8000ff */
[----:B------:R1:W-:Y:S04]  /*1300*/  ATOMS.POPC.INC.32 RZ, [R19+URZ] ;  /* 0x0000000013ff7f8c */ /* 0x0003e8000d8000ff */
[----:B------:R1:W-:Y:S04]  /*1310*/  ATOMS.POPC.INC.32 RZ, [R18+URZ] ;  /* 0x0000000012ff7f8c */ /* 0x0003e8000d8000ff */
[----:B------:R1:W-:Y:S04]  /*1320*/  ATOMS.POPC.INC.32 RZ, [R17+URZ] ;  /* 0x0000000011ff7f8c */ /* 0x0003e8000d8000ff */
[----:B------:R1:W-:Y:S04]  /*1330*/  ATOMS.POPC.INC.32 RZ, [R16+URZ] ;  /* 0x0000000010ff7f8c */ /* 0x0003e8000d8000ff */
[----:B------:R1:W-:Y:S01]  /*1340*/  ATOMS.POPC.INC.32 RZ, [R15+URZ] ;  /* 0x000000000fff7f8c */ /* 0x0003e2000d8000ff */
[----:B------:R-:W-:Y:S06]  /*1350*/  BAR.SYNC.DEFER_BLOCKING 0x0 ;  /* 0x0000000000007b1d */ /* 0x000fec0000010000 */
[----:B0-----:R-:W-:Y:S05]  /*1360*/  @P1 BRA `(.L_x_13) ;  /* 0x00000000008c1947 */ /* 0x001fea0003800000 */
[----:B------:R-:W-:Y:S04]  /*1370*/  LDS R13, [R0] ;  /* 0x00000000000d7984 */ /* 0x000fe80000000800 */
[----:B------:R-:W0:Y:S04]  /*1380*/  LDS R14, [R0+0x400] ;  /* 0x00040000000e7984 */ /* 0x000e280000000800 */
[----:B------:R-:W2:Y:S04]  /*1390*/  LDS R52, [R0+0x800] ;  /* 0x0008000000347984 */ /* 0x000ea80000000800 */
[----:B------:R-:W3:Y:S04]  /*13a0*/  LDS R74, [R0+0xc00] ;  /* 0x000c0000004a7984 */ /* 0x000ee80000000800 */
[----:B------:R-:W4:Y:S04]  /*13b0*/  LDS R12, [R0+0x1000] ;  /* 0x00100000000c7984 */ /* 0x000f280000000800 */
[----:B------:R-:W5:Y:S04]  /*13c0*/  LDS R11, [R0+0x1400] ;  /* 0x00140000000b7984 */ /* 0x000f680000000800 */
[----:B------:R-:W5:Y:S04]  /*13d0*/  LDS R4, [R0+0x1800] ;  /* 0x0018000000047984 */ /* 0x000f680000000800 */
[----:B------:R-:W5:Y:S04]  /*13e0*/  LDS R10, [R0+0x1c00] ;  /* 0x001c0000000a7984 */ /* 0x000f680000000800 */
[----:B------:R-:W5:Y:S04]  /*13f0*/  LDS R9, [R0+0x2000] ;  /* 0x0020000000097984 */ /* 0x000f680000000800 */
[----:B------:R-:W5:Y:S04]  /*1400*/  LDS R8, [R0+0x2400] ;  /* 0x0024000000087984 */ /* 0x000f680000000800 */
[----:B-1----:R-:W1:Y:S01]  /*1410*/  LDS R6, [R0+0x2800] ;  /* 0x0028000000067984 */ /* 0x002e620000000800 */
[----:B0-----:R-:W-:-:S03]  /*1420*/  IMAD.IADD R75, R13, 0x1, R14 ;  /* 0x000000010d4b7824 */ /* 0x001fc600078e020e */
[----:B------:R0:W-:Y:S01]  /*1430*/  STS [R0+0x400], R13 ;  /* 0x0004000d00007388 */ /* 0x0001e20000000800 */
[----:B--2---:R-:W-:-:S03]  /*1440*/  IMAD.IADD R7, R75, 0x1, R52 ;  /* 0x000000014b077824 */ /* 0x004fc600078e0234 */
[----:B------:R1:W-:Y:S01]  /*1450*/  STS [R0+0x800], R75 ;  /* 0x0008004b00007388 */ /* 0x0003e20000000800 */
[----:B---3--:R-:W-:-:S03]  /*1460*/  IMAD.IADD R5, R7, 0x1, R74 ;  /* 0x0000000107057824 */ /* 0x008fc600078e024a */
[----:B------:R-:W2:Y:S01]  /*1470*/  LDS R52, [R0+0x2c00] ;  /* 0x002c000000347984 */ /* 0x000ea20000000800 */
[----:B----4-:R-:W-:-:S03]  /*1480*/  IMAD.IADD R12, R5, 0x1, R12 ;  /* 0x00000001050c7824 */ /* 0x010fc600078e020c */
[----:B------:R3:W-:Y:S01]  /*1490*/  STS [R0+0xc00], R7 ;  /* 0x000c000700007388 */ /* 0x0007e20000000800 */
[----:B-----5:R-:W-:-:S03]  /*14a0*/  IMAD.IADD R11, R12, 0x1, R11 ;  /* 0x000000010c0b7824 */ /* 0x020fc600078e020b */
[----:B------:R3:W-:Y:S01]  /*14b0*/  STS [R0+0x1000], R5 ;  /* 0x0010000500007388 */ /* 0x0007e20000000800 */
[----:B------:R-:W-:-:S03]  /*14c0*/  IMAD.IADD R77, R11, 0x1, R4 ;  /* 0x000000010b4d7824 */ /* 0x000fc600078e0204 */
[----:B------:R3:W-:Y:S01]  /*14d0*/  STS [R0+0x1400], R12 ;  /* 0x0014000c00007388 */ /* 0x0007e20000000800 */
[----:B------:R-:W-:-:S03]  /*14e0*/  IMAD.IADD R10, R77, 0x1, R10 ;  /* 0x000000014d0a7824 */ /* 0x000fc600078e020a */
[----:B------:R3:W-:Y:S01]  /*14f0*/  STS [R0+0x1800], R11 ;  /* 0x0018000b00007388 */ /* 0x0007e20000000800 */
[----:B------:R-:W-:-:S03]  /*1500*/  IMAD.IADD R9, R10, 0x1, R9 ;  /* 0x000000010a097824 */ /* 0x000fc600078e0209 */
[----:B------:R3:W-:Y:S01]  /*1510*/  STS [R0+0x1c00], R77 ;  /* 0x001c004d00007388 */ /* 0x0007e20000000800 */
[----:B0-----:R-:W-:-:S03]  /*1520*/  IMAD.IADD R13, R9, 0x1, R8 ;  /* 0x00000001090d7824 */ /* 0x001fc600078e0208 */
[----:B------:R3:W-:Y:S01]  /*1530*/  STS [R0+0x2000], R10 ;  /* 0x0020000a00007388 */ /* 0x0007e20000000800 */
[----:B-1----:R-:W-:-:S03]  /*1540*/  IMAD.IADD R75, R13, 0x1, R6 ;  /* 0x000000010d4b7824 */ /* 0x002fc600078e0206 */
[----:B------:R3:W-:Y:S04]  /*1550*/  STS [R0+0x2400], R9 ;  /* 0x0024000900007388 */ /* 0x0007e80000000800 */
[----:B------:R3:W-:Y:S04]  /*1560*/  STS [R0+0x2800], R13 ;  /* 0x0028000d00007388 */ /* 0x0007e80000000800 */
[----:B------:R3:W-:Y:S04]  /*1570*/  STS [R0], RZ ;  /* 0x000000ff00007388 */ /* 0x0007e80000000800 */
[----:B------:R3:W-:Y:S01]  /*1580*/  STS [R0+0x2c00], R75 ;  /* 0x002c004b00007388 */ /* 0x0007e20000000800 */
[----:B--2---:R-:W-:-:S07]  /*1590*/  IMAD.IADD R52, R75, 0x1, R52 ;  /* 0x000000014b347824 */ /* 0x004fce00078e0234 */
.L_x_13:
[----:B------:R-:W-:Y:S05]  /*15a0*/  BSYNC.RECONVERGENT B0 ;  /* 0x0000000000007941 */ /* 0x000fea0003800200 */
.L_x_12:
[----:B------:R-:W-:Y:S01]  /*15b0*/  ISETP.NE.AND P0, PT, R52, 0x1c80, PT ;  /* 0x00001c803400780c */ /* 0x000fe20003f05270 */
[----:B---3--:R-:W-:-:S03]  /*15c0*/  @!P1 IMAD R5, R72, 0x100, R39 ;  /* 0x0000010048059824 */ /* 0x008fc600078e0227 */
[----:B------:R-:W-:Y:S01]  /*15d0*/  ISETP.LT.U32.AND P0, PT, R39, 0x100, !P0 ;  /* 0x000001002700780c */ /* 0x000fe20004701070 */
[----:B------:R-:W-:Y:S01]  /*15e0*/  @!P1 IMAD.WIDE R2, R5, 0x4, R2 ;  /* 0x0000000405029825 */ /* 0x000fe200078e0202 */
[----:B------:R-:W-:-:S05]  /*15f0*/  @!P1 LOP3.LUT R5, R52, 0x40000000, RZ, 0xfc, !PT ;  /* 0x4000000034059812 */ /* 0x000fca00078efcff */
[----:B------:R0:W-:Y:S06]  /*1600*/  @!P1 STG.E.STRONG.SYS desc[UR6][R2.64], R5 ;  /* 0x0000000502009986 */ /* 0x0001ec000c115906 */
[----:B------:R-:W-:Y:S06]  /*1610*/  BAR.RED.OR.DEFER_BLOCKING 0x0, P0 ;  /* 0x0000000000007b1d */ /* 0x000fec0000014800 */
[----:B------:R-:W2:Y:S02]  /*1620*/  B2R.RESULT RZ, P0 ;  /* 0x0000000000ff731c */ /* 0x000ea40000004000 */
[----:B0-2---:R-:W-:Y:S05]  /*1630*/  @!P0 BRA `(.L_x_14) ;  /* 0x0000000800ac8947 */ /* 0x005fea0003800000 */
[----:B------:R-:W-:Y:S01]  /*1640*/  BSSY B1, `(.L_x_15) ;  /* 0x0000033000017945 */ /* 0x000fe20003800000 */
[----:B-1----:R-:W-:-:S03]  /*1650*/  IMAD R7, R39, 0x8, R73 ;  /* 0x0000000827077824 */ /* 0x002fc600078e0249 */
[----:B------:R-:W-:Y:S05]  /*1660*/  @P1 BRA `(.L_x_16) ;  /* 0x0000000000c01947 */ /* 0x000fea0003800000 */
[----:B------:R-:W0:Y:S02]  /*1670*/  LDCU.64 UR8, c[0x0][0x398] ;  /* 0x00007300ff0877ac */ /* 0x000e240008000a00 */
[----:B0-----:R-:W-:-:S04]  /*1680*/  LEA R4, P0, R39, UR8, 0x3 ;  /* 0x0000000827047c11 */ /* 0x001fc8000f8018ff */
[----:B------:R-:W-:-:S05]  /*1690*/  LEA.HI.X R5, R39, UR9, RZ, 0x3, P0 ;  /* 0x0000000927057c11 */ /* 0x000fca00080f1cff */
[----:B------:R-:W2:Y:S01]  /*16a0*/  LDG.E.64 R2, desc[UR6][R4.64] ;  /* 0x0000000604027981 */ /* 0x000ea2000c1e1b00 */
[----:B------:R-:W-:-:S04]  /*16b0*/  ISETP.GT.U32.AND P0, PT, R39, R51, PT ;  /* 0x000000332700720c */ /* 0x000fc80003f04070 */
[----:B------:R-:W-:-:S04]  /*16c0*/  SEL R9, RZ, 0x1c80, !P0 ;  /* 0x00001c80ff097807 */ /* 0x000fc80004000000 */
[----:B--2---:R-:W-:Y:S01]  /*16d0*/  IADD3 R2, P0, PT, R2, -R9, RZ ;  /* 0x8000000902027210 */ /* 0x004fe20007f1e0ff */
[----:B------:R-:W-:-:S03]  /*16e0*/  IMAD.MOV.U32 R9, RZ, RZ, R52 ;  /* 0x000000ffff097224 */ /* 0x000fc600078e0034 */
[----:B------:R-:W-:Y:S02]  /*16f0*/  IADD3.X R3, PT, PT, R3, -0x1, RZ, P0, !PT ;  /* 0xffffffff03037810 */ /* 0x000fe400007fe4ff */
[----:B------:R-:W-:-:S03]  /*1700*/  ISETP.GE.AND P0, PT, R72, 0x1, PT ;  /* 0x000000014800780c */ /* 0x000fc60003f06270 */
[----:B------:R0:W-:Y:S10]  /*1710*/  STS.64 [R7+0x7200], R2 ;  /* 0x0072000207007388 */ /* 0x0001f40000000a00 */
[----:B------:R-:W-:Y:S05]  /*1720*/  @!P0 BRA `(.L_x_17) ;  /* 0x00000000006c8947 */ /* 0x000fea0003800000 */
[----:B------:R-:W-:Y:S01]  /*1730*/  BSSY B0, `(.L_x_18) ;  /* 0x0000019000007945 */ /* 0x000fe20003800000 */
[----:B------:R-:W-:Y:S02]  /*1740*/  IMAD.MOV.U32 R0, RZ, RZ, -0x1 ;  /* 0xffffffffff007424 */ /* 0x000fe400078e00ff */
[----:B------:R-:W-:Y:S02]  /*1750*/  IMAD.MOV.U32 R4, RZ, RZ, R72 ;  /* 0x000000ffff047224 */ /* 0x000fe400078e0048 */
[----:B------:R-:W-:-:S07]  /*1760*/  IMAD.MOV.U32 R9, RZ, RZ, R52 ;  /* 0x000000ffff097224 */ /* 0x000fce00078e0034 */
.L_x_22:
[----:B0-----:R-:W0:Y:S01]  /*1770*/  LDC.64 R2, c[0x0][0x380] ;  /* 0x0000e000ff027b82 */ /* 0x001e220000000a00 */
[----:B------:R-:W-:Y:S01]  /*1780*/  VIADD R11, R4, 0xffffffff ;  /* 0xffffffff040b7836 */ /* 0x000fe20000000000 */
[----:B------:R-:W-:Y:S03]  /*1790*/  BSSY B2, `(.L_x_19) ;  /* 0x0000008000027945 */ /* 0x000fe60003800000 */
[----:B------:R-:W-:-:S04]  /*17a0*/  IMAD R5, R11, 0x100, R39 ;  /* 0x000001000b057824 */ /* 0x000fc800078e0227 */
[----:B0-----:R-:W-:-:S07]  /*17b0*/  IMAD.WIDE R2, R5, 0x4, R2 ;  /* 0x0000000405027825 */ /* 0x001fce00078e0202 */
.L_x_20:
[----:B------:R-:W-:Y:S05]  /*17c0*/  YIELD ;  /* 0x0000000000007946 */ /* 0x000fea0003800000 */
[----:B------:R0:W-:Y:S06]  /*17d0*/  MEMBAR.SC.CTA ;  /* 0x0000000000007992 */ /* 0x0001ec0000000000 */
[----:B0-----:R-:W2:Y:S02]  /*17e0*/  LDG.E.STRONG.SYS R5, desc[UR6][R2.64] ;  /* 0x0000000602057981 */ /* 0x001ea4000c1f5900 */
[----:B--2---:R-:W-:-:S13]  /*17f0*/  ISETP.NE.AND P0, PT, R5, RZ, PT ;  /* 0x000000ff0500720c */ /* 0x004fda0003f05270 */
[----:B------:R-:W-:Y:S05]  /*1800*/  @!P0 BRA `(.L_x_20) ;  /* 0xfffffffc00ec8947 */ /* 0x000fea000383ffff */
[----:B------:R-:W-:Y:S05]  /*1810*/  BSYNC B2 ;  /* 0x0000000000027941 */ /* 0x000fea0003800000 */
.L_x_19:
[----:B------:R-:W-:Y:S01]  /*1820*/  BSSY.RECONVERGENT B2, `(.L_x_21) ;  /* 0x0000006000027945 */ /* 0x000fe20003800200 */
[C---:B------:R-:W-:Y:S02]  /*1830*/  ISETP.GT.AND P0, PT, R5.reuse, -0x1, PT ;  /* 0xffffffff0500780c */ /* 0x040fe40003f04270 */
[----:B------:R-:W-:Y:S01]  /*1840*/  LOP3.LUT R2, R5, 0x3fffffff, RZ, 0xc0, !PT ;  /* 0x3fffffff05027812 */ /* 0x000fe200078ec0ff */
[----:B------:R-:W-:Y:S05]  /*1850*/  WARPSYNC.EXCLUSIVE R0 ;  /* 0x0000000000007348 */ /* 0x000fea0003a00000 */
[----:B------:R-:W-:-:S05]  /*1860*/  IMAD.IADD R9, R2, 0x1, R9 ;  /* 0x0000000102097824 */ /* 0x000fca00078e0209 */
[----:B------:R-:W-:-:S07]  /*1870*/  VOTE.ANY R0, PT, P0 ;  /* 0x0000000000007806 */ /* 0x000fce00000e0100 */
[----:B------:R-:W-:Y:S05]  /*1880*/  BSYNC.RECONVERGENT B2 ;  /* 0x0000000000027941 */ /* 0x000fea0003800200 */
.L_x_21:
[----:B------:R-:W-:Y:S01]  /*1890*/  ISETP.GT.U32.AND P1, PT, R4, 0x1, PT ;  /* 0x000000010400780c */ /* 0x000fe20003f24070 */
[----:B------:R-:W-:-:S12]  /*18a0*/  IMAD.MOV.U32 R4, RZ, RZ, R11 ;  /* 0x000000ffff047224 */ /* 0x000fd800078e000b */
[----:B------:R-:W-:Y:S05]  /*18b0*/  @P0 BRA P1, `(.L_x_22) ;  /* 0xfffffffc00ac0947 */ /* 0x000fea000083ffff */
[----:B------:R-:W-:Y:S05]  /*18c0*/  BSYNC B0 ;  /* 0x0000000000007941 */ /* 0x000fea0003800000 */
.L_x_18:
[----:B------:R1:W2:Y:S02]  /*18d0*/  LDS.64 R2, [R7+0x7200] ;  /* 0x0072000007027984 */ /* 0x0002a40000000a00 */
.L_x_17:
[----:B------:R-:W3:Y:S01]  /*18e0*/  LDC.64 R4, c[0x0][0x380] ;  /* 0x0000e000ff047b82 */ /* 0x000ee20000000a00 */
[C---:B------:R-:W-:Y:S01]  /*18f0*/  IMAD.IADD R11, R9.reuse, 0x1, -R52 ;  /* 0x00000001090b7824 */ /* 0x040fe200078e0a34 */
[----:B------:R-:W-:Y:S01]  /*1900*/  LOP3.LUT R9, R9, 0x80000000, RZ, 0xfc, !PT ;  /* 0x8000000009097812 */ /* 0x000fe200078efcff */
[----:B------:R-:W-:-:S03]  /*1910*/  IMAD R13, R72, 0x100, R39 ;  /* 0x00000100480d7824 */ /* 0x000fc600078e0227 */
[----:B0-2---:R-:W-:-:S04]  /*1920*/  IADD3 R2, P0, PT, R11, R2, RZ ;  /* 0x000000020b027210 */ /* 0x005fc80007f1e0ff */
[----:B------:R-:W-:-:S05]  /*1930*/  LEA.HI.X.SX32 R3, R11, R3, 0x1, P0 ;  /* 0x000000030b037211 */ /* 0x000fca00000f0eff */
[----:B------:R0:W-:Y:S01]  /*1940*/  STS.64 [R7+0x7200], R2 ;  /* 0x0072000207007388 */ /* 0x0001e20000000a00 */
[----:B---3--:R-:W-:-:S05]  /*1950*/  IMAD.WIDE R4, R13, 0x4, R4 ;  /* 0x000000040d047825 */ /* 0x008fca00078e0204 */
[----:B------:R0:W-:Y:S02]  /*1960*/  STG.E.STRONG.SYS desc[UR6][R4.64], R9 ;  /* 0x0000000904007986 */ /* 0x0001e4000c115906 */
.L_x_16:
[----:B------:R-:W-:Y:S05]  /*1970*/  BSYNC B1 ;  /* 0x0000000000017941 */ /* 0x000fea0003800000 */
.L_x_15:
[----:B0-----:R-:W0:Y:S01]  /*1980*/  LDC.64 R4, c[0x0][0x390] ;  /* 0x0000e400ff047b82 */ /* 0x001e220000000a00 */
[----:B------:R-:W-:Y:S02]  /*1990*/  IMAD.MOV.U32 R3, RZ, RZ, 0x1c80 ;  /* 0x00001c80ff037424 */ /* 0x000fe400078e00ff */
[----:B------:R-:W-:Y:S02]  /*19a0*/  IMAD R73, R51, 0x8, R73 ;  /* 0x0000000833497824 */ /* 0x000fe400078e0249 */
[----:B------:R-:W-:-:S03]  /*19b0*/  IMAD R0, R72, R3, 0x1c80 ;  /* 0x00001c8048007424 */ /* 0x000fc600078e0203 */
[----:B------:R-:W2:Y:S01]  /*19c0*/  LDC R11, c[0x0][0x3c0] ;  /* 0x0000f000ff0b7b82 */ /* 0x000ea20000000800 */
[----:B0-----:R-:W-:Y:S02]  /*19d0*/  ISETP.EQ.U32.AND P1, PT, R4, RZ, PT ;  /* 0x000000ff0400720c */ /* 0x001fe40003f22070 */
[----:B--2---:R-:W-:-:S04]  /*19e0*/  ISETP.GE.AND P0, PT, R0, R11, PT ;  /* 0x0000000b0000720c */ /* 0x004fc80003f06270 */
[----:B------:R-:W-:-:S04]  /*19f0*/  ISETP.EQ.OR.EX P0, PT, R5, RZ, !P0, P1 ;  /* 0x000000ff0500720c */ /* 0x000fc80004702710 */
[----:B------:R-:W-:-:S13]  /*1a00*/  ISETP.GT.U32.OR P0, PT, R39, 0xff, P0 ;  /* 0x000000ff2700780c */ /* 0x000fda0000704470 */
[----:B------:R-:W-:Y:S05]  /*1a10*/  @P0 BRA `(.L_x_23) ;  /* 0x0000000000240947 */ /* 0x000fea0003800000 */
[----:B------:R-:W0:Y:S01]  /*1a20*/  LDS.64 R2, [R7+0x7200] ;  /* 0x0072000007027984 */ /* 0x000e220000000a00 */
[C---:B------:R-:W-:Y:S02]  /*1a30*/  ISETP.GT.U32.AND P0, PT, R39.reuse, R51, PT ;  /* 0x000000332700720c */ /* 0x040fe40003f04070 */
[C---:B------:R-:W-:Y:S02]  /*1a40*/  LEA R4, P2, R39.reuse, R4, 0x3 ;  /* 0x0000000427047211 */ /* 0x040fe400078418ff */
[----:B------:R-:W-:Y:S02]  /*1a50*/  SEL R13, RZ, 0x1c80, !P0 ;  /* 0x00001c80ff0d7807 */ /* 0x000fe40004000000 */
[--C-:B------:R-:W-:Y:S02]  /*1a60*/  SHF.R.S32.HI R9, RZ, 0x1f, R52.reuse ;  /* 0x0000001fff097819 */ /* 0x100fe40000011434 */
[----:B------:R-:W-:Y:S02]  /*1a70*/  LEA.HI.X R5, R39, R5, RZ, 0x3, P2 ;  /* 0x0000000527057211 */ /* 0x000fe400010f1cff */
[----:B0-----:R-:W-:-:S04]  /*1a80*/  IADD3 R2, P0, P1, R2, R13, R52 ;  /* 0x0000000d02027210 */ /* 0x001fc8000791e034 */
[----:B------:R-:W-:-:S05]  /*1a90*/  IADD3.X R3, PT, PT, R3, RZ, R9, P0, P1 ;  /* 0x000000ff03037210 */ /* 0x000fca00007e2409 */
[----:B------:R0:W-:Y:S04]  /*1aa0*/  STG.E.64 desc[UR6][R4.64], R2 ;  /* 0x0000000204007986 */ /* 0x0001e8000c101b06 */
.L_x_23:
[----:B------:R-:W-:Y:S05]  /*1ab0*/  WARPSYNC.ALL ;  /* 0x0000000000007948 */ /* 0x000fea0003800000 */
[----:B------:R-:W-:Y:S01]  /*1ac0*/  BAR.SYNC.DEFER_BLOCKING 0x0 ;  /* 0x0000000000007b1d */ /* 0x000fe20000010000 */
[----:B------:R-:W-:-:S05]  /*1ad0*/  ISETP.GT.AND P0, PT, R0, R11, PT ;  /* 0x0000000b0000720c */ /* 0x000fca0003f04270 */
[----:B0-----:R0:W2:Y:S08]  /*1ae0*/  LDS.64 R2, [R73+0x7200] ;  /* 0x0072000049027984 */ /* 0x0010b00000000a00 */
[----:B0-----:R-:W-:Y:S05]  /*1af0*/  @P0 BRA `(.L_x_24) ;  /* 0x0000000000700947 */ /* 0x001fea0003800000 */
[----:B------:R-:W0:Y:S01]  /*1b00*/  LDCU.64 UR8, c[0x0][0x3a0] ;  /* 0x00007400ff0877ac */ /* 0x000e220008000a00 */
[C---:B------:R-:W-:Y:S02]  /*1b10*/  LOP3.LUT R5, R39.reuse, 0x3e0, RZ, 0xc0, !PT ;  /* 0x000003e027057812 */ /* 0x040fe400078ec0ff */
[----:B------:R-:W-:-:S05]  /*1b20*/  LOP3.LUT R38, R39, 0x1f, RZ, 0xc0, !PT ;  /* 0x0000001f27267812 */ /* 0x000fca00078ec0ff */
[----:B------:R-:W-:-:S05]  /*1b30*/  IMAD R5, R5, 0x13, R38 ;  /* 0x0000001305057824 */ /* 0x000fca00078e0226 */
[----:B--2---:R-:W-:-:S05]  /*1b40*/  IADD3 R0, P0, PT, R5, R2, RZ ;  /* 0x0000000205007210 */ /* 0x004fca0007f1e0ff */
[----:B------:R-:W-:Y:S01]  /*1b50*/  IMAD.X R3, RZ, RZ, R3, P0 ;  /* 0x000000ffff037224 */ /* 0x000fe200000e0603 */
[----:B0-----:R-:W-:-:S04]  /*1b60*/  LEA R2, P0, R0, UR8, 0x2 ;  /* 0x0000000800027c11 */ /* 0x001fc8000f8010ff */
[----:B------:R-:W-:-:S05]  /*1b70*/  LEA.HI.X R3, R0, UR9, R3, 0x2, P0 ;  /* 0x0000000900037c11 */ /* 0x000fca00080f1403 */
[----:B------:R-:W-:Y:S04]  /*1b80*/  STG.E desc[UR6][R2.64], R71 ;  /* 0x0000004702007986 */ /* 0x000fe8000c101906 */
        /* <DEDUP_REMOVED lines=17> */
[----:B------:R-:W-:Y:S01]  /*1ca0*/  STG.E desc[UR6][R2.64+0x900], R53 ;  /* 0x0009003502007986 */ /* 0x000fe2000c101906 */
[----:B------:R-:W-:Y:S05]  /*1cb0*/  EXIT ;  /* 0x000000000000794d */ /* 0x000fea0003800000 */
.L_x_24:
[----:B------:R-:W0:Y:S01]  /*1cc0*/  LDCU.64 UR8, c[0x0][0x3a0] ;  /* 0x00007400ff0877ac */ /* 0x000e220008000a00 */
[C---:B------:R-:W-:Y:S01]  /*1cd0*/  LOP3.LUT R5, R39.reuse, 0x3e0, RZ, 0xc0, !PT ;  /* 0x000003e027057812 */ /* 0x040fe200078ec0ff */
[----:B------:R-:W-:Y:S01]  /*1ce0*/  IMAD R72, R72, -0x1c80, R11 ;  /* 0xffffe38048487824 */ /* 0x000fe200078e020b */
[----:B------:R-:W-:-:S05]  /*1cf0*/  LOP3.LUT R38, R39, 0x1f, RZ, 0xc0, !PT ;  /* 0x0000001f27267812 */ /* 0x000fca00078ec0ff */
[----:B------:R-:W-:-:S04]  /*1d00*/  IMAD R5, R5, 0x13, R38 ;  /* 0x0000001305057824 */ /* 0x000fc800078e0226 */
[C---:B-1----:R-:W-:Y:S01]  /*1d10*/  VIADD R7, R5.reuse, 0x20 ;  /* 0x0000002005077836 */ /* 0x042fe20000000000 */
[C---:B--2---:R-:W-:Y:S01]  /*1d20*/  IADD3 R0, P0, PT, R5.reuse, R2, RZ ;  /* 0x0000000205007210 */ /* 0x044fe20007f1e0ff */
[C---:B------:R-:W-:Y:S01]  /*1d30*/  VIADD R9, R5.reuse, 0x40 ;  /* 0x0000004005097836 */ /* 0x040fe20000000000 */
[CC--:B------:R-:W-:Y:S01]  /*1d40*/  ISETP.GE.AND P1, PT, R5.reuse, R72.reuse, PT ;  /* 0x000000480500720c */ /* 0x0c0fe20003f26270 */
[----:B------:R-:W-:Y:S01]  /*1d50*/  VIADD R11, R5, 0x60 ;  /* 0x00000060050b7836 */ /* 0x000fe20000000000 */
[-C--:B------:R-:W-:Y:S01]  /*1d60*/  ISETP.GE.AND P2, PT, R7, R72.reuse, PT ;  /* 0x000000480700720c */ /* 0x080fe20003f46270 */
[----:B------:R-:W-:Y:S01]  /*1d70*/  IMAD.X R3, RZ, RZ, R3, P0 ;  /* 0x000000ffff037224 */ /* 0x000fe200000e0603 */
[C---:B0-----:R-:W-:Y:S01]  /*1d80*/  LEA R2, P0, R0.reuse, UR8, 0x2 ;  /* 0x0000000800027c11 */ /* 0x041fe2000f8010ff */
[----:B------:R-:W-:Y:S01]  /*1d90*/  VIADD R7, R5, 0x80 ;  /* 0x0000008005077836 */ /* 0x000fe20000000000 */
[----:B------:R-:W-:Y:S01]  /*1da0*/  ISETP.GE.AND P3, PT, R9, R72, PT ;  /* 0x000000480900720c */ /* 0x000fe20003f66270 */
[----:B------:R-:W-:Y:S01]  /*1db0*/  VIADD R9, R5, 0xa0 ;  /* 0x000000a005097836 */ /* 0x000fe20000000000 */
[----:B------:R-:W-:-:S02]  /*1dc0*/  LEA.HI.X R3, R0, UR9, R3, 0x2, P0 ;  /* 0x0000000900037c11 */ /* 0x000fc400080f1403 */
[-C--:B------:R-:W-:Y:S01]  /*1dd0*/  ISETP.GE.AND P5, PT, R7, R72.reuse, PT ;  /* 0x000000480700720c */ /* 0x080fe20003fa6270 */
[----:B------:R-:W-:Y:S01]  /*1de0*/  VIADD R7, R5, 0xe0 ;  /* 0x000000e005077836 */ /* 0x000fe20000000000 */
[-C--:B------:R-:W-:Y:S01]  /*1df0*/  ISETP.GE.AND P4, PT, R11, R72.reuse, PT ;  /* 0x000000480b00720c */ /* 0x080fe20003f86270 */
[----:B------:R-:W-:Y:S01]  /*1e00*/  VIADD R11, R5, 0xc0 ;  /* 0x000000c0050b7836 */ /* 0x000fe20000000000 */
[----:B------:R0:W-:Y:S01]  /*1e10*/  @!P1 STG.E desc[UR6][R2.64], R71 ;  /* 0x0000004702009986 */ /* 0x0001e2000c101906 */
[-C--:B------:R-:W-:Y:S01]  /*1e20*/  ISETP.GE.AND P6, PT, R9, R72.reuse, PT ;  /* 0x000000480900720c */ /* 0x080fe20003fc6270 */
[----:B------:R-:W-:Y:S01]  /*1e30*/  VIADD R9, R5, 0x100 ;  /* 0x0000010005097836 */ /* 0x000fe20000000000 */
[-C--:B------:R-:W-:Y:S01]  /*1e40*/  ISETP.GE.AND P1, PT, R7, R72.reuse, PT ;  /* 0x000000480700720c */ /* 0x080fe20003f26270 */
[----:B------:R-:W-:Y:S01]  /*1e50*/  VIADD R7, R5, 0x120 ;  /* 0x0000012005077836 */ /* 0x000fe20000000000 */
[-C--:B------:R-:W-:Y:S01]  /*1e60*/  ISETP.GE.AND P0, PT, R11, R72.reuse, PT ;  /* 0x000000480b00720c */ /* 0x080fe20003f06270 */
[----:B------:R0:W-:Y:S01]  /*1e70*/  @!P2 STG.E desc[UR6][R2.64+0x80], R70 ;  /* 0x000080460200a986 */ /* 0x0001e2000c101906 */
[----:B------:R-:W-:Y:S01]  /*1e80*/  ISETP.GE.AND P2, PT, R9, R72, PT ;  /* 0x000000480900720c */ /* 0x000fe20003f46270 */
[----:B------:R-:W-:-:S02]  /*1e90*/  VIADD R9, R5, 0x140 ;  /* 0x0000014005097836 */ /* 0x000fc40000000000 */
[----:B------:R0:W-:Y:S01]  /*1ea0*/  @!P3 STG.E desc[UR6][R2.64+0x100], R69 ;  /* 0x000100450200b986 */ /* 0x0001e2000c101906 */
[-C--:B------:R-:W-:Y:S01]  /*1eb0*/  ISETP.GE.AND P3, PT, R7, R72.reuse, PT ;  /* 0x000000480700720c */ /* 0x080fe20003f66270 */
[----:B------:R-:W-:Y:S02]  /*1ec0*/  VIADD R7, R5, 0x160 ;  /* 0x0000016005077836 */ /* 0x000fe40000000000 */
[----:B------:R0:W-:Y:S01]  /*1ed0*/  @!P4 STG.E desc[UR6][R2.64+0x180], R68 ;  /* 0x000180440200c986 */ /* 0x0001e2000c101906 */
[-C--:B------:R-:W-:Y:S01]  /*1ee0*/  ISETP.GE.AND P4, PT, R9, R72.reuse, PT ;  /* 0x000000480900720c */ /* 0x080fe20003f86270 */
[----:B------:R-:W-:Y:S02]  /*1ef0*/  VIADD R9, R5, 0x180 ;  /* 0x0000018005097836 */ /* 0x000fe40000000000 */
        /* <DEDUP_REMOVED lines=14> */
[C---:B------:R-:W-:Y:S02]  /*1fe0*/  VIADD R7, R5.reuse, 0x220 ;  /* 0x0000022005077836 */ /* 0x040fe40000000000 */
[----:B------:R-:W-:Y:S01]  /*1ff0*/  VIADD R5, R5, 0x240 ;  /* 0x0000024005057836 */ /* 0x000fe20000000000 */
[----:B------:R0:W-:Y:S01]  /*2000*/  @!P3 STG.E desc[UR6][R2.64+0x480], R62 ;  /* 0x0004803e0200b986 */ /* 0x0001e2000c101906 */
[----:B------:R-:W-:-:S03]  /*2010*/  ISETP.GE.AND P3, PT, R9, R72, PT ;  /* 0x000000480900720c */ /* 0x000fc60003f66270 */
[----:B------:R0:W-:Y:S01]  /*2020*/  @!P4 STG.E desc[UR6][R2.64+0x500], R61 ;  /* 0x0005003d0200c986 */ /* 0x0001e2000c101906 */
[----:B------:R-:W-:-:S03]  /*2030*/  ISETP.GE.AND P4, PT, R7, R72, PT ;  /* 0x000000480700720c */ /* 0x000fc60003f86270 */
[----:B------:R0:W-:Y:S01]  /*2040*/  @!P5 STG.E desc[UR6][R2.64+0x580], R60 ;  /* 0x0005803c0200d986 */ /* 0x0001e2000c101906 */
[----:B------:R-:W-:-:S03]  /*2050*/  ISETP.GE.AND P5, PT, R5, R72, PT ;  /* 0x000000480500720c */ /* 0x000fc60003fa6270 */
[----:B------:R0:W-:Y:S04]  /*2060*/  @!P6 STG.E desc[UR6][R2.64+0x600], R59 ;  /* 0x0006003b0200e986 */ /* 0x0001e8000c101906 */
[----:B------:R0:W-:Y:S04]  /*2070*/  @!P0 STG.E desc[UR6][R2.64+0x680], R58 ;  /* 0x0006803a02008986 */ /* 0x0001e8000c101906 */
[----:B------:R0:W-:Y:S04]  /*2080*/  @!P1 STG.E desc[UR6][R2.64+0x700], R57 ;  /* 0x0007003902009986 */ /* 0x0001e8000c101906 */
[----:B------:R0:W-:Y:S04]  /*2090*/  @!P2 STG.E desc[UR6][R2.64+0x780], R56 ;  /* 0x000780380200a986 */ /* 0x0001e8000c101906 */
[----:B------:R0:W-:Y:S04]  /*20a0*/  @!P3 STG.E desc[UR6][R2.64+0x800], R55 ;  /* 0x000800370200b986 */ /* 0x0001e8000c101906 */
[----:B------:R0:W-:Y:S01]  /*20b0*/  @!P4 STG.E desc[UR6][R2.64+0x880], R54 ;  /* 0x000880360200c986 */ /* 0x0001e2000c101906 */
[----:B------:R-:W-:Y:S05]  /*20c0*/  @P5 EXIT ;  /* 0x000000000000594d */ /* 0x000fea0003800000 */
[----:B------:R-:W-:Y:S01]  /*20d0*/  STG.E desc[UR6][R2.64+0x900], R53 ;  /* 0x0009003502007986 */ /* 0x000fe2000c101906 */
[----:B------:R-:W-:Y:S05]  /*20e0*/  EXIT ;  /* 0x000000000000794d */ /* 0x000fea0003800000 */
.L_x_14:
[----:B------:R-:W-:Y:S01]  /*20f0*/  IMAD.MOV.U32 R38, RZ, RZ, RZ ;  /* 0x000000ffff267224 */ /* 0x000fe200078e00ff */
[C---:B------:R-:W-:Y:S01]  /*2100*/  ISETP.GT.U32.AND P0, PT, R39.reuse, 0x1f, PT ;  /* 0x0000001f2700780c */ /* 0x040fe20003f04070 */
[----:B------:R-:W-:Y:S05]  /*2110*/  WARPSYNC.ALL ;  /* 0x0000000000007948 */ /* 0x000fea0003800000 */
[----:B------:R-:W-:-:S04]  /*2120*/  IMAD.HI.U32 R0, R39, 0x15555556, R38 ;  /* 0x1555555627007827 */ /* 0x000fc800078e0026 */
[----:B------:R-:W-:-:S05]  /*2130*/  IMAD R3, R0, 0x4, R73 ;  /* 0x0000000400037824 */ /* 0x000fca00078e0249 */
[----:B------:R0:W-:Y:S01]  /*2140*/  STS [R3+0x3410], R52 ;  /* 0x0034103403007388 */ /* 0x0001e20000000800 */
[----:B------:R-:W-:Y:S06]  /*2150*/  BAR.SYNC.DEFER_BLOCKING 0x0 ;  /* 0x0000000000007b1d */ /* 0x000fec0000010000 */
[----:B------:R-:W-:Y:S05]  /*2160*/  @P0 BRA `(.L_x_25) ;  /* 0x0000000000e40947 */ /* 0x000fea0003800000 */
[C-C-:B------:R-:W-:Y:S01]  /*2170*/  IMAD R0, R39.reuse, 0x34, R73.reuse ;  /* 0x0000003427007824 */ /* 0x140fe200078e0249 */
[----:B------:R-:W-:Y:S01]  /*2180*/  UMOV UR5, 0xffffffff ;  /* 0xffffffff00057882 */ /* 0x000fe20000000000 */
[C-C-:B------:R-:W-:Y:S02]  /*2190*/  IMAD R4, R39.reuse, 0x34, R73.reuse ;  /* 0x0000003427047824 */ /* 0x140fe400078e0249 */
[----:B0-----:R-:W-:Y:S01]  /*21a0*/  IMAD R3, R39, 0x34, R73 ;  /* 0x0000003427037824 */ /* 0x001fe200078e0249 */
[----:B------:R-:W-:Y:S04]  /*21b0*/  LDS R14, [R0+0x3410] ;  /* 0x00341000000e7984 */ /* 0x000fe80000000800 */
[----:B------:R-:W-:Y:S04]  /*21c0*/  LDS R13, [R0+0x3414] ;  /* 0x00341400000d7984 */ /* 0x000fe80000000800 */
[----:B------:R-:W0:Y:S04]  /*21d0*/  LDS R12, [R0+0x3418] ;  /* 0x00341800000c7984 */ /* 0x000e280000000800 */
[----:B------:R-:W-:Y:S04]  /*21e0*/  LDS R11, [R0+0x341c] ;  /* 0x00341c00000b7984 */ /* 0x000fe80000000800 */
[----:B------:R-:W2:Y:S04]  /*21f0*/  LDS R10, [R0+0x3420] ;  /* 0x00342000000a7984 */ /* 0x000ea80000000800 */
[----:B------:R-:W-:Y:S04]  /*2200*/  LDS R9, [R0+0x3424] ;  /* 0x0034240000097984 */ /* 0x000fe80000000800 */
[----:B------:R-:W3:Y:S04]  /*2210*/  LDS R8, [R0+0x3428] ;  /* 0x0034280000087984 */ /* 0x000ee80000000800 */
[----:B-1----:R-:W-:Y:S04]  /*2220*/  LDS R7, [R0+0x342c] ;  /* 0x00342c0000077984 */ /* 0x002fe80000000800 */
[----:B------:R-:W1:Y:S04]  /*2230*/  LDS R6, [R0+0x3430] ;  /* 0x0034300000067984 */ /* 0x000e680000000800 */
[----:B------:R-:W-:Y:S04]  /*2240*/  LDS R5, [R0+0x3434] ;  /* 0x0034340000057984 */ /* 0x000fe80000000800 */
[----:B------:R-:W4:Y:S04]  /*2250*/  LDS R4, [R4+0x3438] ;  /* 0x0034380004047984 */ /* 0x000f280000000800 */
[----:B------:R-:W5:Y:S01]  /*2260*/  LDS R2, [R3+0x343c] ;  /* 0x00343c0003027984 */ /* 0x000f620000000800 */
[----:B0-----:R-:W-:-:S04]  /*2270*/  IADD3 R74, PT, PT, R12, R13, R14 ;  /* 0x0000000d0c4a7210 */ /* 0x001fc80007ffe00e */
[----:B--2---:R-:W-:-:S04]  /*2280*/  IADD3 R74, PT, PT, R10, R74, R11 ;  /* 0x0000004a0a4a7210 */ /* 0x004fc80007ffe00b */
[----:B---3--:R-:W-:-:S04]  /*2290*/  IADD3 R74, PT, PT, R8, R74, R9 ;  /* 0x0000004a084a7210 */ /* 0x008fc80007ffe009 */
[----:B-1----:R-:W-:-:S04]  /*22a0*/  IADD3 R74, PT, PT, R6, R74, R7 ;  /* 0x0000004a064a7210 */ /* 0x002fc80007ffe007 */
[----:B----4-:R-:W-:-:S05]  /*22b0*/  IADD3 R75, PT, PT, R4, R74, R5 ;  /* 0x0000004a044b7210 */ /* 0x010fca0007ffe005 */
[----:B-----5:R-:W-:Y:S01]  /*22c0*/  IMAD.IADD R2, R2, 0x1, R75 ;  /* 0x0000000102027824 */ /* 0x020fe200078e024b */
[----:B------:R-:W-:Y:S06]  /*22d0*/  BRA.DIV UR5, `(.L_x_26) ;  /* 0x0000005a05807947 */ /* 0x000fec000b800000 */
[----:B------:R-:W0:Y:S02]  /*22e0*/  SHFL.UP P0, R77, R2, 0x1, RZ ;  /* 0x04200000024d7989 */ /* 0x000e2400000000ff */
[----:B0-----:R-:W-:-:S05]  /*22f0*/  @P0 IMAD.IADD R77, R2, 0x1, R77 ;  /* 0x00000001024d0824 */ /* 0x001fca00078e024d */
[----:B------:R-:W0:Y:S02]  /*2300*/  SHFL.UP P0, R74, R77, 0x2, RZ ;  /* 0x044000004d4a7989 */ /* 0x000e2400000000ff */
[----:B0-----:R-:W-:-:S05]  /*2310*/  @P0 IMAD.IADD R74, R77, 0x1, R74 ;  /* 0x000000014d4a0824 */ /* 0x001fca00078e024a */
[----:B------:R-:W0:Y:S02]  /*2320*/  SHFL.UP P0, R77, R74, 0x4, RZ ;  /* 0x048000004a4d7989 */ /* 0x000e2400000000ff */
[----:B0-----:R-:W-:-:S05]  /*2330*/  @P0 IMAD.IADD R77, R74, 0x1, R77 ;  /* 0x000000014a4d0824 */ /* 0x001fca00078e024d */
[----:B------:R-:W0:Y:S02]  /*2340*/  SHFL.UP P0, R74, R77, 0x8, RZ ;  /* 0x050000004d4a7989 */ /* 0x000e2400000000ff */
[----:B0-----:R-:W-:-:S05]  /*2350*/  @P0 IMAD.IADD R74, R77, 0x1, R74 ;  /* 0x000000014d4a0824 */ /* 0x001fca00078e024a */
[----:B------:R0:W1:Y:S02]  /*2360*/  SHFL.UP P0, R0, R74, 0x10, RZ ;  /* 0x060000004a007989 */ /* 0x00006400000000ff */
.L_x_118:
[----:B-1----:R-:W-:-:S04]  /*2370*/  @P0 IMAD.IADD R0, R74, 0x1, R0 ;  /* 0x000000014a000824 */ /* 0x002fc800078e0200 */
[----:B------:R-:W-:-:S04]  /*2380*/  IMAD.IADD R2, R0, 0x1, -R2 ;  /* 0x0000000100027824 */ /* 0x000fc800078e0a02 */
[----:B------:R-:W-:Y:S01]  /*2390*/  IMAD.IADD R14, R14, 0x1, R2 ;  /* 0x000000010e0e7824 */ /* 0x000fe200078e0202 */
[----:B------:R2:W-:Y:S03]  /*23a0*/  STS [R3+0x3410], R2 ;  /* 0x0034100203007388 */ /* 0x0005e60000000800 */
        /* <DEDUP_REMOVED lines=19> */
[----:B------:R2:W-:Y:S04]  /*24e0*/  STS [R3+0x3438], R5 ;  /* 0x0034380503007388 */ /* 0x0005e80000000800 */
[----:B------:R2:W-:Y:S02]  /*24f0*/  STS [R3+0x343c], R4 ;  /* 0x00343c0403007388 */ /* 0x0005e40000000800 */
.L_x_25:
[----:B------:R-:W3:Y:S01]  /*2500*/  LDL R0, [R1+0x8] ;  /* 0x0000080001007983 */ /* 0x000ee20000100800 */
[----:B------:R-:W-:Y:S05]  /*2510*/  WARPSYNC.ALL ;  /* 0x0000000000007948 */ /* 0x000fea0003800000 */
[----:B--2---:R-:W-:Y:S01]  /*2520*/  IMAD.MOV.U32 R2, RZ, RZ, RZ ;  /* 0x000000ffff027224 */ /* 0x004fe200078e00ff */
[----:B------:R-:W-:Y:S01]  /*2530*/  BSSY.RECONVERGENT B0, `(.L_x_27) ;  /* 0x000002d000007945 */ /* 0x000fe20003800200 */
[----:B0-----:R-:W-:Y:S02]  /*2540*/  IMAD.MOV.U32 R3, RZ, RZ, R39 ;  /* 0x000000ffff037224 */ /* 0x001fe400078e0027 */
[----:B------:R-:W-:-:S04]  /*2550*/  IMAD.HI.U32 R2, R39, 0x15555556, R2 ;  /* 0x1555555627027827 */ /* 0x000fc800078e0002 */
[--C-:B------:R-:W-:Y:S01]  /*2560*/  IMAD R2, R2, 0x4, R73.reuse ;  /* 0x0000000402027824 */ /* 0x100fe200078e0249 */
[----:B------:R-:W-:Y:S06]  /*2570*/  BAR.SYNC.DEFER_BLOCKING 0x0 ;  /* 0x0000000000007b1d */ /* 0x000fec0000010000 */
[----:B------:R0:W2:Y:S01]  /*2580*/  LDS R3, [R2+0x3410] ;  /* 0x0034100002037984 */ /* 0x0000a20000000800 */
[----:B---3--:R-:W-:Y:S01]  /*2590*/  ISETP.NE.AND P0, PT, R0, RZ, PT ;  /* 0x000000ff0000720c */ /* 0x008fe20003f05270 */
[----:B------:R-:W-:-:S12]  /*25a0*/  IMAD R0, R39, 0x4, R73 ;  /* 0x0000000427007824 */ /* 0x000fd800078e0249 */
[----:B0-2---:R-:W-:Y:S05]  /*25b0*/  @P0 BRA `(.L_x_28) ;  /* 0x0000000000900947 */ /* 0x005fea0003800000 */
[----:B------:R-:W0:Y:S04]  /*25c0*/  LDS R10, [R0] ;  /* 0x00000000000a7984 */ /* 0x000e280000000800 */
[----:B------:R-:W2:Y:S04]  /*25d0*/  LDS R9, [R0+0x400] ;  /* 0x0004000000097984 */ /* 0x000ea80000000800 */
[----:B------:R-:W3:Y:S04]  /*25e0*/  LDS R8, [R0+0x800] ;  /* 0x0008000000087984 */ /* 0x000ee80000000800 */
[----:B-1----:R-:W1:Y:S04]  /*25f0*/  LDS R6, [R0+0xc00] ;  /* 0x000c000000067984 */ /* 0x002e680000000800 */
[----:B------:R-:W4:Y:S04]  /*2600*/  LDS R4, [R0+0x1000] ;  /* 0x0010000000047984 */ /* 0x000f280000000800 */
[----:B------:R-:W5:Y:S04]  /*2610*/  LDS R2, [R0+0x1400] ;  /* 0x0014000000027984 */ /* 0x000f680000000800 */
[----:B------:R-:W5:Y:S04]  /*2620*/  LDS R5, [R0+0x1c00] ;  /* 0x001c000000057984 */ /* 0x000f680000000800 */
[----:B------:R-:W5:Y:S04]  /*2630*/  LDS R12, [R0+0x2000] ;  /* 0x00200000000c7984 */ /* 0x000f680000000800 */
[----:B------:R-:W5:Y:S04]  /*2640*/  LDS R76, [R0+0x2400] ;  /* 0x00240000004c7984 */ /* 0x000f680000000800 */
[----:B------:R-:W5:Y:S01]  /*2650*/  LDS R74, [R0+0x2800] ;  /* 0x00280000004a7984 */ /* 0x000f620000000800 */
[----:B0-----:R-:W-:-:S03]  /*2660*/  IMAD.IADD R7, R3, 0x1, R10 ;  /* 0x0000000103077824 */ /* 0x001fc600078e020a */
[----:B------:R-:W0:Y:S01]  /*2670*/  LDS R14, [R0+0x2c00] ;  /* 0x002c0000000e7984 */ /* 0x000e220000000800 */
[----:B--2---:R-:W-:-:S03]  /*2680*/  IMAD.IADD R9, R3, 0x1, R9 ;  /* 0x0000000103097824 */ /* 0x004fc600078e0209 */
[----:B------:R-:W2:Y:S01]  /*2690*/  LDS R10, [R0+0x1800] ;  /* 0x00180000000a7984 */ /* 0x000ea20000000800 */
[----:B---3--:R-:W-:-:S03]  /*26a0*/  IMAD.IADD R11, R3, 0x1, R8 ;  /* 0x00000001030b7824 */ /* 0x008fc600078e0208 */
[----:B------:R4:W-:Y:S01]  /*26b0*/  STS [R0], R7 ;  /* 0x0000000700007388 */ /* 0x0009e20000000800 */
[----:B-1----:R-:W-:-:S03]  /*26c0*/  IMAD.IADD R13, R3, 0x1, R6 ;  /* 0x00000001030d7824 */ /* 0x002fc600078e0206 */
[----:B------:R1:W-:Y:S04]  /*26d0*/  STS [R0+0x400], R9 ;  /* 0x0004000900007388 */ /* 0x0003e80000000800 */
[----:B------:R3:W-:Y:S01]  /*26e0*/  STS [R0+0x800], R11 ;  /* 0x0008000b00007388 */ /* 0x0007e20000000800 */
[----:B----4-:R-:W-:-:S03]  /*26f0*/  IMAD.IADD R7, R3, 0x1, R4 ;  /* 0x0000000103077824 */ /* 0x010fc600078e0204 */
[----:B------:R0:W-:Y:S01]  /*2700*/  STS [R0+0xc00], R13 ;  /* 0x000c000d00007388 */ /* 0x0001e20000000800 */
[C---:B-----5:R-:W-:Y:S02]  /*2710*/  IMAD.IADD R75, R3.reuse, 0x1, R2 ;  /* 0x00000001034b7824 */ /* 0x060fe400078e0202 */
[C---:B------:R-:W-:Y:S01]  /*2720*/  IMAD.IADD R5, R3.reuse, 0x1, R5 ;  /* 0x0000000103057824 */ /* 0x040fe200078e0205 */
[----:B------:R4:W-:Y:S01]  /*2730*/  STS [R0+0x1000], R7 ;  /* 0x0010000700007388 */ /* 0x0009e20000000800 */
[----:B------:R-:W-:-:S03]  /*2740*/  IMAD.IADD R12, R3, 0x1, R12 ;  /* 0x00000001030c7824 */ /* 0x000fc600078e020c */
[----:B------:R4:W-:Y:S01]  /*2750*/  STS [R0+0x1400], R75 ;  /* 0x0014004b00007388 */ /* 0x0009e20000000800 */
[----:B-1----:R-:W-:-:S03]  /*2760*/  IMAD.IADD R9, R3, 0x1, R76 ;  /* 0x0000000103097824 */ /* 0x002fc600078e024c */
[----:B------:R4:W-:Y:S01]  /*2770*/  STS [R0+0x1c00], R5 ;  /* 0x001c000500007388 */ /* 0x0009e20000000800 */
[----:B---3--:R-:W-:-:S03]  /*2780*/  IMAD.IADD R11, R3, 0x1, R74 ;  /* 0x00000001030b7824 */ /* 0x008fc600078e024a */
[----:B------:R4:W-:Y:S01]  /*2790*/  STS [R0+0x2000], R12 ;  /* 0x0020000c00007388 */ /* 0x0009e20000000800 */
[----:B0-----:R-:W-:-:S03]  /*27a0*/  IMAD.IADD R13, R3, 0x1, R14 ;  /* 0x00000001030d7824 */ /* 0x001fc600078e020e */
[----:B------:R4:W-:Y:S01]  /*27b0*/  STS [R0+0x2400], R9 ;  /* 0x0024000900007388 */ /* 0x0009e20000000800 */
[----:B--2---:R-:W-:-:S03]  /*27c0*/  IMAD.IADD R77, R3, 0x1, R10 ;  /* 0x00000001034d7824 */ /* 0x004fc600078e020a */
[----:B------:R4:W-:Y:S04]  /*27d0*/  STS [R0+0x2800], R11 ;  /* 0x0028000b00007388 */ /* 0x0009e80000000800 */
[----:B------:R4:W-:Y:S04]  /*27e0*/  STS [R0+0x1800], R77 ;  /* 0x0018004d00007388 */ /* 0x0009e80000000800 */
[----:B------:R4:W-:Y:S02]  /*27f0*/  STS [R0+0x2c00], R13 ;  /* 0x002c000d00007388 */ /* 0x0009e40000000800 */
.L_x_28:
[----:B------:R-:W-:Y:S05]  /*2800*/  BSYNC.RECONVERGENT B0 ;  /* 0x0000000000007941 */ /* 0x000fea0003800200 */
.L_x_27:
[----:B------:R-:W-:Y:S01]  /*2810*/  BAR.SYNC.DEFER_BLOCKING 0x0 ;  /* 0x0000000000007b1d */ /* 0x000fe20000010000 */
[----:B------:R-:W-:-:S05]  /*2820*/  R2P PR, R51, 0x7f ;  /* 0x0000007f33007804 */ /* 0x000fca0000000000 */
[----:B------:R-:W-:Y:S01]  /*2830*/  BSSY.RECONVERGENT B0, `(.L_x_29) ;  /* 0x0000022000007945 */ /* 0x000fe20003800200 */
[----:B------:R-:W0:Y:S07]  /*2840*/  S2R R4, SR_LANEID ;  /* 0x0000000000047919 */ /* 0x000e2e0000000000 */
[----:B------:R-:W-:Y:S02]  /*2850*/  VOTE.ANY R2, PT, P0 ;  /* 0x0000000000027806 */ /* 0x000fe400000e0100 */
[----:B----4-:R-:W-:-:S02]  /*2860*/  VOTE.ANY R5, PT, P1 ;  /* 0x0000000000057806 */ /* 0x010fc400008e0100 */
[----:B------:R-:W-:Y:S02]  /*2870*/  @!P0 LOP3.LUT R2, RZ, R2, RZ, 0x33, !PT ;  /* 0x00000002ff028212 */ /* 0x000fe400078e33ff */
[----:B-1----:R-:W-:Y:S02]  /*2880*/  VOTE.ANY R7, PT, P2 ;  /* 0x0000000000077806 */ /* 0x002fe400010e0100 */
[----:B------:R-:W-:Y:S02]  /*2890*/  @!P1 LOP3.LUT R5, RZ, R5, RZ, 0x33, !PT ;  /* 0x00000005ff059212 */ /* 0x000fe400078e33ff */
[----:B------:R-:W-:Y:S02]  /*28a0*/  VOTE.ANY R9, PT, P3 ;  /* 0x0000000000097806 */ /* 0x000fe400018e0100 */
[----:B------:R-:W-:Y:S02]  /*28b0*/  @!P2 LOP3.LUT R7, RZ, R7, RZ, 0x33, !PT ;  /* 0x00000007ff07a212 */ /* 0x000fe400078e33ff */
[----:B------:R-:W-:-:S02]  /*28c0*/  LOP3.LUT R2, R5, R2, RZ, 0xc0, !PT ;  /* 0x0000000205027212 */ /* 0x000fc400078ec0ff */
[----:B------:R-:W-:Y:S02]  /*28d0*/  @!P3 LOP3.LUT R9, RZ, R9, RZ, 0x33, !PT ;  /* 0x00000009ff09b212 */ /* 0x000fe400078e33ff */
[----:B------:R-:W-:Y:S02]  /*28e0*/  LOP3.LUT R2, R7, R2, RZ, 0xc0, !PT ;  /* 0x0000000207027212 */ /* 0x000fe400078ec0ff */
[----:B------:R-:W-:Y:S02]  /*28f0*/  VOTE.ANY R5, PT, P4 ;  /* 0x0000000000057806 */ /* 0x000fe400020e0100 */
[----:B------:R-:W-:Y:S02]  /*2900*/  LOP3.LUT R2, R9, R2, RZ, 0xc0, !PT ;  /* 0x0000000209027212 */ /* 0x000fe400078ec0ff */
[----:B------:R-:W-:Y:S02]  /*2910*/  @!P4 LOP3.LUT R5, RZ, R5, RZ, 0x33, !PT ;  /* 0x00000005ff05c212 */ /* 0x000fe400078e33ff */
[----:B------:R-:W-:-:S02]  /*2920*/  VOTE.ANY R7, PT, P5 ;  /* 0x0000000000077806 */ /* 0x000fc400028e0100 */
[----:B------:R-:W-:Y:S02]  /*2930*/  LOP3.LUT R2, R5, R2, RZ, 0xc0, !PT ;  /* 0x0000000205027212 */ /* 0x000fe400078ec0ff */
[----:B------:R-:W-:Y:S02]  /*2940*/  LOP3.LUT P0, RZ, R51, 0x80, RZ, 0xc0, !PT ;  /* 0x0000008033ff7812 */ /* 0x000fe4000780c0ff */
[----:B------:R-:W-:Y:S02]  /*2950*/  @!P5 LOP3.LUT R7, RZ, R7, RZ, 0x33, !PT ;  /* 0x00000007ff07d212 */ /* 0x000fe400078e33ff */
[----:B------:R-:W-:Y:S02]  /*2960*/  VOTE.ANY R6, PT, P6 ;  /* 0x0000000000067806 */ /* 0x000fe400030e0100 */
[----:B------:R-:W-:Y:S02]  /*2970*/  LOP3.LUT R7, R7, R2, RZ, 0xc0, !PT ;  /* 0x0000000207077212 */ /* 0x000fe400078ec0ff */
[----:B------:R-:W1:Y:S01]  /*2980*/  S2R R2, SR_LEMASK ;  /* 0x0000000000027919 */ /* 0x000e620000003a00 */
[----:B------:R-:W-:-:S04]  /*2990*/  @!P6 LOP3.LUT R6, RZ, R6, RZ, 0x33, !PT ;  /* 0x00000006ff06e212 */ /* 0x000fc800078e33ff */
[----:B------:R-:W-:Y:S02]  /*29a0*/  VOTE.ANY R8, PT, P0 ;  /* 0x0000000000087806 */ /* 0x000fe400000e0100 */
[----:B------:R-:W-:Y:S02]  /*29b0*/  LOP3.LUT R7, R6, R7, RZ, 0xc0, !PT ;  /* 0x0000000706077212 */ /* 0x000fe400078ec0ff */
[----:B------:R-:W-:-:S04]  /*29c0*/  @!P0 LOP3.LUT R8, RZ, R8, RZ, 0x33, !PT ;  /* 0x00000008ff088212 */ /* 0x000fc800078e33ff */
[----:B------:R-:W-:Y:S01]  /*29d0*/  LOP3.LUT R9, R8, R7, RZ, 0xc0, !PT ;  /* 0x0000000708097212 */ /* 0x000fe200078ec0ff */
[----:B------:R-:W-:-:S03]  /*29e0*/  IMAD.MOV.U32 R8, RZ, RZ, RZ ;  /* 0x000000ffff087224 */ /* 0x000fc600078e00ff */
[----:B------:R-:W0:Y:S01]  /*29f0*/  FLO.U32 R7, R9 ;  /* 0x0000000900077300 */ /* 0x000e2200000e0000 */
[----:B-1----:R-:W-:Y:S02]  /*2a00*/  LOP3.LUT R5, R2, R9, RZ, 0xc0, !PT ;  /* 0x0000000902057212 */ /* 0x002fe400078ec0ff */
[----:B0-----:R-:W-:-:S05]  /*2a10*/  ISETP.NE.AND P0, PT, R4, R7, PT ;  /* 0x000000070400720c */ /* 0x001fca0003f05270 */
[----:B------:R-:W0:Y:S08]  /*2a20*/  POPC R5, R5 ;  /* 0x0000000500057309 */ /* 0x000e300000000000 */
[----:B------:R-:W-:Y:S05]  /*2a30*/  @P0 BRA `(.L_x_30) ;  /* 0x0000000000040947 */ /* 0x000fea0003800000 */
[----:B0-----:R1:W2:Y:S02]  /*2a40*/  ATOMS.ADD R8, [R30], R5 ;  /* 0x000000051e08738c */ /* 0x0012a40000000000 */
.L_x_30:
[----:B------:R-:W-:Y:S05]  /*2a50*/  BSYNC.RECONVERGENT B0 ;  /* 0x0000000000007941 */ /* 0x000fea0003800200 */
.L_x_29:
[----:B------:R-:W3:Y:S01]  /*2a60*/  LDCU UR5, c[0x0][0x3c4] ;  /* 0x00007880ff0577ac */ /* 0x000ee20008000800 */
[----:B--2---:R2:W4:Y:S01]  /*2a70*/  SHFL.IDX PT, R8, R8, R7, 0x1f ;  /* 0x00001f0708087589 */ /* 0x00452200000e0000 */
[----:B------:R-:W-:Y:S01]  /*2a80*/  BSSY.RECONVERGENT B0, `(.L_x_31) ;  /* 0x0000023000007945 */ /* 0x000fe20003800200 */
[----:B------:R-:W-:Y:S01]  /*2a90*/  IMAD.MOV.U32 R12, RZ, RZ, RZ ;  /* 0x000000ffff0c7224 */ /* 0x000fe200078e00ff */
[----:B---3--:R-:W-:-:S04]  /*2aa0*/  SHF.R.U32.HI R6, RZ, UR5, R70 ;  /* 0x00000005ff067c19 */ /* 0x008fc80008011646 */
[----:B------:R-:W-:-:S04]  /*2ab0*/  LOP3.LUT R10, R6, UR4, RZ, 0x30, !PT ;  /* 0x00000004060a7c12 */ /* 0x000fc8000f8e30ff */
[----:B------:R-:W-:-:S13]  /*2ac0*/  R2P PR, R10, 0x7f ;  /* 0x0000007f0a007804 */ /* 0x000fda0000000000 */
[----:B------:R-:W-:Y:S02]  /*2ad0*/  VOTE.ANY R6, PT, P0 ;  /* 0x0000000000067806 */ /* 0x000fe400000e0100 */
[----:B------:R-:W-:Y:S02]  /*2ae0*/  VOTE.ANY R9, PT, P1 ;  /* 0x0000000000097806 */ /* 0x000fe400008e0100 */
[----:B------:R-:W-:Y:S02]  /*2af0*/  @!P0 LOP3.LUT R6, RZ, R6, RZ, 0x33, !PT ;  /* 0x00000006ff068212 */ /* 0x000fe400078e33ff */
[----:B------:R-:W-:Y:S02]  /*2b00*/  @!P1 LOP3.LUT R9, RZ, R9, RZ, 0x33, !PT ;  /* 0x00000009ff099212 */ /* 0x000fe400078e33ff */
[----:B------:R-:W-:Y:S02]  /*2b10*/  VOTE.ANY R11, PT, P2 ;  /* 0x00000000000b7806 */ /* 0x000fe400010e0100 */
[----:B------:R-:W-:-:S02]  /*2b20*/  LOP3.LUT R6, R9, R6, RZ, 0xc0, !PT ;  /* 0x0000000609067212 */ /* 0x000fc400078ec0ff */
[----:B------:R-:W-:Y:S02]  /*2b30*/  @!P2 LOP3.LUT R11, RZ, R11, RZ, 0x33, !PT ;  /* 0x0000000bff0ba212 */ /* 0x000fe400078e33ff */
[----:B------:R-:W-:Y:S02]  /*2b40*/  VOTE.ANY R9, PT, P3 ;  /* 0x0000000000097806 */ /* 0x000fe400018e0100 */
[----:B------:R-:W-:Y:S02]  /*2b50*/  LOP3.LUT R6, R11, R6, RZ, 0xc0, !PT ;  /* 0x000000060b067212 */ /* 0x000fe400078ec0ff */
[----:B------:R-:W-:Y:S02]  /*2b60*/  @!P3 LOP3.LUT R9, RZ, R9, RZ, 0x33, !PT ;  /* 0x00000009ff09b212 */ /* 0x000fe400078e33ff */
[----:B------:R-:W-:Y:S02]  /*2b70*/  LOP3.LUT P0, RZ, R10, 0x80, RZ, 0xc0, !PT ;  /* 0x000000800aff7812 */ /* 0x000fe4000780c0ff */
[----:B------:R-:W-:-:S02]  /*2b80*/  VOTE.ANY R11, PT, P4 ;  /* 0x00000000000b7806 */ /* 0x000fc400020e0100 */
[----:B------:R-:W-:Y:S02]  /*2b90*/  LOP3.LUT R6, R9, R6, RZ, 0xc0, !PT ;  /* 0x0000000609067212 */ /* 0x000fe400078ec0ff */
[----:B------:R-:W-:Y:S02]  /*2ba0*/  VOTE.ANY R9, PT, P5 ;  /* 0x0000000000097806 */ /* 0x000fe400028e0100 */
[----:B------:R-:W-:Y:S02]  /*2bb0*/  @!P4 LOP3.LUT R11, RZ, R11, RZ, 0x33, !PT ;  /* 0x0000000bff0bc212 */ /* 0x000fe400078e33ff */
[----:B------:R-:W-:Y:S02]  /*2bc0*/  @!P5 LOP3.LUT R9, RZ, R9, RZ, 0x33, !PT ;  /* 0x00000009ff09d212 */ /* 0x000fe400078e33ff */
[----:B------:R-:W-:Y:S02]  /*2bd0*/  LOP3.LUT R6, R11, R6, RZ, 0xc0, !PT ;  /* 0x000000060b067212 */ /* 0x000fe400078ec0ff */
[----:B------:R-:W-:-:S02]  /*2be0*/  VOTE.ANY R11, PT, P6 ;  /* 0x00000000000b7806 */ /* 0x000fc400030e0100 */
[----:B------:R-:W-:Y:S02]  /*2bf0*/  LOP3.LUT R6, R9, R6, RZ, 0xc0, !PT ;  /* 0x0000000609067212 */ /* 0x000fe400078ec0ff */
[----:B------:R-:W-:Y:S02]  /*2c00*/  VOTE.ANY R9, PT, P0 ;  /* 0x0000000000097806 */ /* 0x000fe400000e0100 */
[----:B------:R-:W-:Y:S02]  /*2c10*/  @!P6 LOP3.LUT R11, RZ, R11, RZ, 0x33, !PT ;  /* 0x0000000bff0be212 */ /* 0x000fe400078e33ff */
[----:B------:R-:W-:Y:S02]  /*2c20*/  @!P0 LOP3.LUT R9, RZ, R9, RZ, 0x33, !PT ;  /* 0x00000009ff098212 */ /* 0x000fe400078e33ff */
[----:B------:R-:W-:-:S04]  /*2c30*/  LOP3.LUT R6, R11, R6, RZ, 0xc0, !PT ;  /* 0x000000060b067212 */ /* 0x000fc800078ec0ff */
[----:B------:R-:W-:-:S04]  /*2c40*/  LOP3.LUT R11, R9, R6, RZ, 0xc0, !PT ;  /* 0x00000006090b7212 */ /* 0x000fc800078ec0ff */
[----:B------:R-:W3:Y:S01]  /*2c50*/  FLO.U32 R9, R11 ;  /* 0x0000000b00097300 */ /* 0x000ee200000e0000 */
[----:B------:R-:W-:-:S07]  /*2c60*/  LOP3.LUT R6, R2, R11, RZ, 0xc0, !PT ;  /* 0x0000000b02067212 */ /* 0x000fce00078ec0ff */
[----:B------:R-:W0:Y:S01]  /*2c70*/  POPC R6, R6 ;  /* 0x0000000600067309 */ /* 0x000e220000000000 */
[----:B---3--:R-:W-:-:S13]  /*2c80*/  ISETP.NE.AND P0, PT, R4, R9, PT ;  /* 0x000000090400720c */ /* 0x008fda0003f05270 */
[----:B0-2-4-:R-:W-:Y:S05]  /*2c90*/  @P0 BRA `(.L_x_32) ;  /* 0x0000000000040947 */ /* 0x015fea0003800000 */
[----:B------:R0:W2:Y:S02]  /*2ca0*/  ATOMS.ADD R12, [R31], R6 ;  /* 0x000000061f0c738c */ /* 0x0000a40000000000 */
.L_x_32:
[----:B------:R-:W-:Y:S05]  /*2cb0*/  BSYNC.RECONVERGENT B0 ;  /* 0x0000000000007941 */ /* 0x000fea0003800200 */
.L_x_31:
[----:B------:R-:W-:Y:S01]  /*2cc0*/  R2P PR, R50, 0x7f ;  /* 0x0000007f32007804 */ /* 0x000fe20000000000 */
[----:B------:R-:W-:-:S12]  /*2cd0*/  BSSY.RECONVERGENT B0, `(.L_x_33) ;  /* 0x0000021000007945 */ /* 0x000fd80003800200 */
        /* <DEDUP_REMOVED lines=22> */
[----:B------:R-:W-:Y:S01]  /*2e40*/  LOP3.LUT R7, R14, R7, RZ, 0xc0, !PT ;  /* 0x000000070e077212 */ /* 0x000fe200078ec0ff */
[----:B------:R-:W-:-:S03]  /*2e50*/  IMAD.MOV.U32 R14, RZ, RZ, RZ ;  /* 0x000000ffff0e7224 */ /* 0x000fc600078e00ff */
[----:B------:R-:W-:Y:S02]  /*2e60*/  LOP3.LUT R13, R10, R7, RZ, 0xc0, !PT ;  /* 0x000000070a0d7212 */ /* 0x000fe400078ec0ff */
[----:B--2---:R2:W3:Y:S02]  /*2e70*/  SHFL.IDX PT, R7, R12, R9, 0x1f ;  /* 0x00001f090c077589 */ /* 0x0044e400000e0000 */
[----:B------:R-:W4:Y:S01]  /*2e80*/  FLO.U32 R11, R13 ;  /* 0x0000000d000b7300 */ /* 0x000f2200000e0000 */
[----:B------:R-:W-:-:S07]  /*2e90*/  LOP3.LUT R10, R2, R13, RZ, 0xc0, !PT ;  /* 0x0000000d020a7212 */ /* 0x000fce00078ec0ff */
[----:B------:R-:W0:Y:S01]  /*2ea0*/  POPC R10, R10 ;  /* 0x0000000a000a7309 */ /* 0x000e220000000000 */
[----:B----4-:R-:W-:-:S13]  /*2eb0*/  ISETP.NE.AND P0, PT, R4, R11, PT ;  /* 0x0000000b0400720c */ /* 0x010fda0003f05270 */
[----:B0-23--:R-:W-:Y:S05]  /*2ec0*/  @P0 BRA `(.L_x_34) ;  /* 0x0000000000040947 */ /* 0x00dfea0003800000 */
[----:B------:R0:W2:Y:S02]  /*2ed0*/  ATOMS.ADD R14, [R29], R10 ;  /* 0x0000000a1d0e738c */ /* 0x0000a40000000000 */
.L_x_34:
[----:B------:R-:W-:Y:S05]  /*2ee0*/  BSYNC.RECONVERGENT B0 ;  /* 0x0000000000007941 */ /* 0x000fea0003800200 */
.L_x_33:
[----:B------:R-:W-:Y:S01]  /*2ef0*/  R2P PR, R49, 0x7f ;  /* 0x0000007f31007804 */ /* 0x000fe20000000000 */
[----:B--2---:R2:W3:Y:S01]  /*2f00*/  SHFL.IDX PT, R11, R14, R11, 0x1f ;  /* 0x00001f0b0e0b7589 */ /* 0x0044e200000e0000 */
[----:B------:R-:W-:Y:S11]  /*2f10*/  BSSY.RECONVERGENT B0, `(.L_x_35) ;  /* 0x0000020000007945 */ /* 0x000ff60003800200 */
[----:B------:R-:W-:-:S02]  /*2f20*/  VOTE.ANY R9, PT, P0 ;  /* 0x0000000000097806 */ /* 0x000fc400000e0100 */
[----:B------:R-:W-:Y:S02]  /*2f30*/  VOTE.ANY R12, PT, P1 ;  /* 0x00000000000c7806 */ /* 0x000fe400008e0100 */
[----:B------:R-:W-:Y:S02]  /*2f40*/  @!P0 LOP3.LUT R9, RZ, R9, RZ, 0x33, !PT ;  /* 0x00000009ff098212 */ /* 0x000fe400078e33ff */
[----:B------:R-:W-:Y:S02]  /*2f50*/  @!P1 LOP3.LUT R12, RZ, R12, RZ, 0x33, !PT ;  /* 0x0000000cff0c9212 */ /* 0x000fe400078e33ff */
[----:B-1----:R-:W-:Y:S02]  /*2f60*/  VOTE.ANY R30, PT, P2 ;  /* 0x00000000001e7806 */ /* 0x002fe400010e0100 */
[----:B------:R-:W-:Y:S02]  /*2f70*/  LOP3.LUT R9, R12, R9, RZ, 0xc0, !PT ;  /* 0x000000090c097212 */ /* 0x000fe400078ec0ff */
[----:B------:R-:W-:-:S02]  /*2f80*/  @!P2 LOP3.LUT R30, RZ, R30, RZ, 0x33, !PT ;  /* 0x0000001eff1ea212 */ /* 0x000fc400078e33ff */
[----:B------:R-:W-:Y:S02]  /*2f90*/  VOTE.ANY R12, PT, P3 ;  /* 0x00000000000c7806 */ /* 0x000fe400018e0100 */
[----:B------:R-:W-:Y:S02]  /*2fa0*/  LOP3.LUT R9, R30, R9, RZ, 0xc0, !PT ;  /* 0x000000091e097212 */ /* 0x000fe400078ec0ff */
[----:B------:R-:W-:Y:S02]  /*2fb0*/  @!P3 LOP3.LUT R12, RZ, R12, RZ, 0x33, !PT ;  /* 0x0000000cff0cb212 */ /* 0x000fe400078e33ff */
[----:B------:R-:W-:Y:S02]  /*2fc0*/  LOP3.LUT P0, RZ, R49, 0x80, RZ, 0xc0, !PT ;  /* 0x0000008031ff7812 */ /* 0x000fe4000780c0ff */
[----:B------:R-:W-:Y:S02]  /*2fd0*/  VOTE.ANY R30, PT, P4 ;  /* 0x00000000001e7806 */ /* 0x000fe400020e0100 */
[----:B------:R-:W-:-:S02]  /*2fe0*/  LOP3.LUT R9, R12, R9, RZ, 0xc0, !PT ;  /* 0x000000090c097212 */ /* 0x000fc400078ec0ff */
[----:B------:R-:W-:Y:S02]  /*2ff0*/  VOTE.ANY R12, PT, P5 ;  /* 0x00000000000c7806 */ /* 0x000fe400028e0100 */
[----:B------:R-:W-:Y:S02]  /*3000*/  @!P4 LOP3.LUT R30, RZ, R30, RZ, 0x33, !PT ;  /* 0x0000001eff1ec212 */ /* 0x000fe400078e33ff */
[----:B------:R-:W-:Y:S02]  /*3010*/  @!P5 LOP3.LUT R12, RZ, R12, RZ, 0x33, !PT ;  /* 0x0000000cff0cd212 */ /* 0x000fe400078e33ff */
[----:B------:R-:W-:Y:S02]  /*3020*/  LOP3.LUT R9, R30, R9, RZ, 0xc0, !PT ;  /* 0x000000091e097212 */ /* 0x000fe400078ec0ff */
[----:B------:R-:W-:Y:S02]  /*3030*/  VOTE.ANY R30, PT, P6 ;  /* 0x00000000001e7806 */ /* 0x000fe400030e0100 */
[----:B------:R-:W-:-:S02]  /*3040*/  LOP3.LUT R9, R12, R9, RZ, 0xc0, !PT ;  /* 0x000000090c097212 */ /* 0x000fc400078ec0ff */
[----:B------:R-:W-:Y:S02]  /*3050*/  VOTE.ANY R12, PT, P0 ;  /* 0x00000000000c7806 */ /* 0x000fe400000e0100 */
[----:B------:R-:W-:Y:S02]  /*3060*/  @!P6 LOP3.LUT R30, RZ, R30, RZ, 0x33, !PT ;  /* 0x0000001eff1ee212 */ /* 0x000fe400078e33ff */
[----:B------:R-:W-:Y:S02]  /*3070*/  @!P0 LOP3.LUT R12, RZ, R12, RZ, 0x33, !PT ;  /* 0x0000000cff0c8212 */ /* 0x000fe400078e33ff */
[----:B------:R-:W-:Y:S01]  /*3080*/  LOP3.LUT R9, R30, R9, RZ, 0xc0, !PT ;  /* 0x000000091e097212 */ /* 0x000fe200078ec0ff */
[----:B------:R-:W-:-:S03]  /*3090*/  IMAD.MOV.U32 R30, RZ, RZ, RZ ;  /* 0x000000ffff1e7224 */ /* 0x000fc600078e00ff */
[----:B0-----:R-:W-:-:S04]  /*30a0*/  LOP3.LUT R29, R12, R9, RZ, 0xc0, !PT ;  /* 0x000000090c1d7212 */ /* 0x001fc800078ec0ff */
[----:B------:R-:W0:Y:S01]  /*30b0*/  FLO.U32 R13, R29 ;  /* 0x0000001d000d7300 */ /* 0x000e2200000e0000 */
[----:B------:R-:W-:-:S07]  /*30c0*/  LOP3.LUT R9, R2, R29, RZ, 0xc0, !PT ;  /* 0x0000001d02097212 */ /* 0x000fce00078ec0ff */
[----:B------:R-:W1:Y:S01]  /*30d0*/  POPC R9, R9 ;  /* 0x0000000900097309 */ /* 0x000e620000000000 */
[----:B0-----:R-:W-:-:S13]  /*30e0*/  ISETP.NE.AND P0, PT, R4, R13, PT ;  /* 0x0000000d0400720c */ /* 0x001fda0003f05270 */
[----:B-123--:R-:W-:Y:S05]  /*30f0*/  @P0 BRA `(.L_x_36) ;  /* 0x0000000000040947 */ /* 0x00efea0003800000 */
[----:B------:R0:W1:Y:S02]  /*3100*/  ATOMS.ADD R30, [R28], R9 ;  /* 0x000000091c1e738c */ /* 0x0000640000000000 */
.L_x_36:
[----:B------:R-:W-:Y:S05]  /*3110*/  BSYNC.RECONVERGENT B0 ;  /* 0x0000000000007941 */ /* 0x000fea0003800200 */
.L_x_35:
[----:B------:R-:W-:Y:S01]  /*3120*/  R2P PR, R48, 0x7f ;  /* 0x0000007f30007804 */ /* 0x000fe20000000000 */
[----:B-1----:R1:W2:Y:S01]  /*3130*/  SHFL.IDX PT, R14, R30, R13, 0x1f ;  /* 0x00001f0d1e0e7589 */ /* 0x0022a200000e0000 */
[----:B------:R-:W-:Y:S01]  /*3140*/  BSSY.RECONVERGENT B0, `(.L_x_37) ;  /* 0x0000020000007945 */ /* 0x000fe20003800200 */
[----:B0-----:R-:W-:-:S10]  /*3150*/  IMAD.MOV.U32 R28, RZ, RZ, RZ ;  /* 0x000000ffff1c7224 */ /* 0x001fd400078e00ff */
        /* <DEDUP_REMOVED lines=24> */
[----:B------:R-:W0:Y:S01]  /*32e0*/  FLO.U32 R29, R31 ;  /* 0x0000001f001d7300 */ /* 0x000e2200000e0000 */
[----:B------:R-:W-:-:S07]  /*32f0*/  LOP3.LUT R12, R2, R31, RZ, 0xc0, !PT ;  /* 0x0000001f020c7212 */ /* 0x000fce00078ec0ff */
[----:B------:R-:W3:Y:S01]  /*3300*/  POPC R12, R12 ;  /* 0x0000000c000c7309 */ /* 0x000ee20000000000 */
[----:B0-----:R-:W-:-:S13]  /*3310*/  ISETP.NE.AND P0, PT, R4, R29, PT ;  /* 0x0000001d0400720c */ /* 0x001fda0003f05270 */
[----:B-123--:R-:W-:Y:S05]  /*3320*/  @P0 BRA `(.L_x_38) ;  /* 0x0000000000040947 */ /* 0x00efea0003800000 */
[----:B------:R0:W1:Y:S02]  /*3330*/  ATOMS.ADD R28, [R27], R12 ;  /* 0x0000000c1b1c738c */ /* 0x0000640000000000 */
.L_x_38:
[----:B------:R-:W-:Y:S05]  /*3340*/  BSYNC.RECONVERGENT B0 ;  /* 0x0000000000007941 */ /* 0x000fea0003800200 */
.L_x_37:
[----:B------:R-:W-:Y:S01]  /*3350*/  R2P PR, R47, 0x7f ;  /* 0x0000007f2f007804 */ /* 0x000fe20000000000 */
[----:B01----:R0:W1:Y:S01]  /*3360*/  SHFL.IDX PT, R27, R28, R29, 0x1f ;  /* 0x00001f1d1c1b7589 */ /* 0x00306200000e0000 */
[----:B------:R-:W-:Y:S11]  /*3370*/  BSSY.RECONVERGENT B0, `(.L_x_39) ;  /* 0x0000020000007945 */ /* 0x000ff60003800200 */
[----:B------:R-:W-:-:S02]  /*3380*/  VOTE.ANY R13, PT, P0 ;  /* 0x00000000000d7806 */ /* 0x000fc400000e0100 */
[----:B------:R-:W-:Y:S02]  /*3390*/  VOTE.ANY R30, PT, P1 ;  /* 0x00000000001e7806 */ /* 0x000fe400008e0100 */
[----:B------:R-:W-:Y:S02]  /*33a0*/  @!P0 LOP3.LUT R13, RZ, R13, RZ, 0x33, !PT ;  /* 0x0000000dff0d8212 */ /* 0x000fe400078e33ff */
[----:B------:R-:W-:Y:S02]  /*33b0*/  @!P1 LOP3.LUT R30, RZ, R30, RZ, 0x33, !PT ;  /* 0x0000001eff1e9212 */ /* 0x000fe400078e33ff */
[----:B------:R-:W-:Y:S02]  /*33c0*/  VOTE.ANY R48, PT, P2 ;  /* 0x0000000000307806 */ /* 0x000fe400010e0100 */
        /* <DEDUP_REMOVED lines=17> */
[----:B------:R-:W-:-:S04]  /*34e0*/  LOP3.LUT R13, R48, R13, RZ, 0xc0, !PT ;  /* 0x0000000d300d7212 */ /* 0x000fc800078ec0ff */
[----:B------:R-:W-:Y:S01]  /*34f0*/  LOP3.LUT R47, R30, R13, RZ, 0xc0, !PT ;  /* 0x0000000d1e2f7212 */ /* 0x000fe200078ec0ff */
[----:B------:R-:W-:-:S03]  /*3500*/  IMAD.MOV.U32 R30, RZ, RZ, RZ ;  /* 0x000000ffff1e7224 */ /* 0x000fc600078e00ff */
[----:B------:R-:W2:Y:S01]  /*3510*/  FLO.U32 R31, R47 ;  /* 0x0000002f001f7300 */ /* 0x000ea200000e0000 */
[----:B------:R-:W-:-:S07]  /*3520*/  LOP3.LUT R13, R2, R47, RZ, 0xc0, !PT ;  /* 0x0000002f020d7212 */ /* 0x000fce00078ec0ff */
[----:B------:R-:W3:Y:S01]  /*3530*/  POPC R13, R13 ;  /* 0x0000000d000d7309 */ /* 0x000ee20000000000 */
[----:B--2---:R-:W-:-:S13]  /*3540*/  ISETP.NE.AND P0, PT, R4, R31, PT ;  /* 0x0000001f0400720c */ /* 0x004fda0003f05270 */
[----:B01-3--:R-:W-:Y:S05]  /*3550*/  @P0 BRA `(.L_x_40) ;  /* 0x0000000000040947 */ /* 0x00bfea0003800000 */
[----:B------:R0:W1:Y:S02]  /*3560*/  ATOMS.ADD R30, [R26], R13 ;  /* 0x0000000d1a1e738c */ /* 0x0000640000000000 */
.L_x_40:
[----:B------:R-:W-:Y:S05]  /*3570*/  BSYNC.RECONVERGENT B0 ;  /* 0x0000000000007941 */ /* 0x000fea0003800200 */
.L_x_39:
[----:B------:R-:W-:Y:S01]  /*3580*/  R2P PR, R46, 0x7f ;  /* 0x0000007f2e007804 */ /* 0x000fe20000000000 */
[----:B-1----:R1:W2:Y:S01]  /*3590*/  SHFL.IDX PT, R28, R30, R31, 0x1f ;  /* 0x00001f1f1e1c7589 */ /* 0x0022a200000e0000 */
[----:B------:R-:W-:Y:S11]  /*35a0*/  BSSY.RECONVERGENT B0, `(.L_x_41) ;  /* 0x0000020000007945 */ /* 0x000ff60003800200 */
[----:B0-----:R-:W-:-:S02]  /*35b0*/  VOTE.ANY R26, PT, P0 ;  /* 0x00000000001a7806 */ /* 0x001fc400000e0100 */
        /* <DEDUP_REMOVED lines=9> */
[----:B------:R-:W-:Y:S01]  /*3650*/  LOP3.LUT P0, RZ, R46, 0x80, RZ, 0xc0, !PT ;  /* 0x000000802eff7812 */ /* 0x000fe2000780c0ff */
[----:B------:R-:W-:Y:S01]  /*3660*/  IMAD.MOV.U32 R46, RZ, RZ, RZ ;  /* 0x000000ffff2e7224 */ /* 0x000fe200078e00ff */
        /* <DEDUP_REMOVED lines=19> */
.L_x_42:
[----:B------:R-:W-:Y:S05]  /*37a0*/  BSYNC.RECONVERGENT B0 ;  /* 0x0000000000007941 */ /* 0x000fea0003800200 */
.L_x_41:
        /* <DEDUP_REMOVED lines=27> */
[----:B------:R-:W-:-:S04]  /*3960*/  LOP3.LUT R45, R30, R25, RZ, 0xc0, !PT ;  /* 0x000000191e2d7212 */ /* 0x000fc800078ec0ff */
[----:B------:R-:W0:Y:S01]  /*3970*/  FLO.U32 R31, R45 ;  /* 0x0000002d001f7300 */ /* 0x000e2200000e0000 */
[----:B------:R-:W-:-:S07]  /*3980*/  LOP3.LUT R25, R2, R45, RZ, 0xc0, !PT ;  /* 0x0000002d02197212 */ /* 0x000fce00078ec0ff */
[----:B------:R-:W3:Y:S01]  /*3990*/  POPC R25, R25 ;  /* 0x0000001900197309 */ /* 0x000ee20000000000 */
[----:B0-----:R-:W-:-:S13]  /*39a0*/  ISETP.NE.AND P0, PT, R4, R31, PT ;  /* 0x0000001f0400720c */ /* 0x001fda0003f05270 */
[----:B-123--:R-:W-:Y:S05]  /*39b0*/  @P0 BRA `(.L_x_44) ;  /* 0x0000000000080947 */ /* 0x00efea0003800000 */
[----:B------:R-:W2:Y:S04]  /*39c0*/  LDL.LU R47, [R1+0x4] ;  /* 0x00000400012f7983 */ /* 0x000ea80000300800 */
[----:B--2---:R0:W1:Y:S02]  /*39d0*/  ATOMS.ADD R48, [R47], R25 ;  /* 0x000000192f30738c */ /* 0x0040640000000000 */
.L_x_44:
[----:B------:R-:W-:Y:S05]  /*39e0*/  BSYNC.RECONVERGENT B0 ;  /* 0x0000000000007941 */ /* 0x000fea0003800200 */
.L_x_43:
[----:B------:R-:W-:Y:S01]  /*39f0*/  R2P PR, R44, 0x7f ;  /* 0x0000007f2c007804 */ /* 0x000fe20000000000 */
[----:B------:R-:W-:Y:S01]  /*3a00*/  BSSY.RECONVERGENT B0, `(.L_x_45) ;  /* 0x0000022000007945 */ /* 0x000fe20003800200 */
[----:B------:R-:W-:-:S11]  /*3a10*/  IMAD.MOV.U32 R46, RZ, RZ, RZ ;  /* 0x000000ffff2e7224 */ /* 0x000fd600078e00ff */
[----:B------:R-:W-:Y:S02]  /*3a20*/  VOTE.ANY R30, PT, P0 ;  /* 0x00000000001e7806 */ /* 0x000fe400000e0100 */
[----:B------:R-:W-:Y:S02]  /*3a30*/  VOTE.ANY R45, PT, P1 ;  /* 0x00000000002d7806 */ /* 0x000fe400008e0100 */
[----:B------:R-:W-:Y:S02]  /*3a40*/  @!P0 LOP3.LUT R30, RZ, R30, RZ, 0x33, !PT ;  /* 0x0000001eff1e8212 */ /* 0x000fe400078e33ff */
[----:B------:R-:W-:Y:S02]  /*3a50*/  @!P1 LOP3.LUT R45, RZ, R45, RZ, 0x33, !PT ;  /* 0x0000002dff2d9212 */ /* 0x000fe400078e33ff */
[----:B0-----:R-:W-:Y:S02]  /*3a60*/  VOTE.ANY R47, PT, P2 ;  /* 0x00000000002f7806 */ /* 0x001fe400010e0100 */
[----:B------:R-:W-:-:S02]  /*3a70*/  LOP3.LUT R30, R45, R30, RZ, 0xc0, !PT ;  /* 0x0000001e2d1e7212 */ /* 0x000fc400078ec0ff */
[----:B------:R-:W-:Y:S02]  /*3a80*/  @!P2 LOP3.LUT R47, RZ, R47, RZ, 0x33, !PT ;  /* 0x0000002fff2fa212 */ /* 0x000fe400078e33ff */
[----:B------:R-:W-:Y:S02]  /*3a90*/  VOTE.ANY R45, PT, P3 ;  /* 0x00000000002d7806 */ /* 0x000fe400018e0100 */
[----:B------:R-:W-:Y:S02]  /*3aa0*/  LOP3.LUT R30, R47, R30, RZ, 0xc0, !PT ;  /* 0x0000001e2f1e7212 */ /* 0x000fe400078ec0ff */
[----:B------:R-:W-:Y:S02]  /*3ab0*/  @!P3 LOP3.LUT R45, RZ, R45, RZ, 0x33, !PT ;  /* 0x0000002dff2db212 */ /* 0x000fe400078e33ff */
[----:B------:R-:W-:Y:S02]  /*3ac0*/  LOP3.LUT P0, RZ, R44, 0x80, RZ, 0xc0, !PT ;  /* 0x000000802cff7812 */ /* 0x000fe4000780c0ff */
[----:B------:R-:W-:Y:S01]  /*3ad0*/  VOTE.ANY R47, PT, P4 ;  /* 0x00000000002f7806 */ /* 0x000fe200020e0100 */
[----:B-1----:R0:W1:Y:S01]  /*3ae0*/  SHFL.IDX PT, R44, R48, R31, 0x1f ;  /* 0x00001f1f302c7589 */ /* 0x00206200000e0000 */
        /* <DEDUP_REMOVED lines=12> */
[----:B------:R-:W2:Y:S01]  /*3bb0*/  FLO.U32 R45, R47 ;  /* 0x0000002f002d7300 */ /* 0x000ea200000e0000 */
[----:B------:R-:W-:-:S07]  /*3bc0*/  LOP3.LUT R30, R2, R47, RZ, 0xc0, !PT ;  /* 0x0000002f021e7212 */ /* 0x000fce00078ec0ff */
[----:B------:R-:W3:Y:S01]  /*3bd0*/  POPC R30, R30 ;  /* 0x0000001e001e7309 */ /* 0x000ee20000000000 */
[----:B--2---:R-:W-:-:S13]  /*3be0*/  ISETP.NE.AND P0, PT, R4, R45, PT ;  /* 0x0000002d0400720c */ /* 0x004fda0003f05270 */
[----:B01-3--:R-:W-:Y:S05]  /*3bf0*/  @P0 BRA `(.L_x_46) ;  /* 0x0000000000080947 */ /* 0x00bfea0003800000 */
[----:B------:R-:W2:Y:S04]  /*3c00*/  LDL.LU R49, [R1] ;  /* 0x0000000001317983 */ /* 0x000ea80000300800 */
[----:B--2---:R0:W1:Y:S02]  /*3c10*/  ATOMS.ADD R46, [R49], R30 ;  /* 0x0000001e312e738c */ /* 0x0040640000000000 */
.L_x_46:
[----:B------:R-:W-:Y:S05]  /*3c20*/  BSYNC.RECONVERGENT B0 ;  /* 0x0000000000007941 */ /* 0x000fea0003800200 */
.L_x_45:
        /* <DEDUP_REMOVED lines=13> */
[----:B------:R-:W-:Y:S01]  /*3d00*/  VOTE.ANY R50, PT, P4 ;  /* 0x0000000000327806 */ /* 0x000fe200020e0100 */
[----:B-1----:R1:W2:Y:S01]  /*3d10*/  SHFL.IDX PT, R43, R46, R45, 0x1f ;  /* 0x00001f2d2e2b7589 */ /* 0x0022a200000e0000 */
        /* <DEDUP_REMOVED lines=11> */
[----:B0-----:R-:W-:Y:S01]  /*3dd0*/  LOP3.LUT R49, R48, R31, RZ, 0xc0, !PT ;  /* 0x0000001f30317212 */ /* 0x001fe200078ec0ff */
[----:B------:R-:W-:-:S03]  /*3de0*/  IMAD.MOV.U32 R48, RZ, RZ, RZ ;  /* 0x000000ffff307224 */ /* 0x000fc600078e00ff */
[----:B------:R-:W0:Y:S01]  /*3df0*/  FLO.U32 R47, R49 ;  /* 0x00000031002f7300 */ /* 0x000e2200000e0000 */
[----:B------:R-:W-:-:S07]  /*3e00*/  LOP3.LUT R31, R2, R49, RZ, 0xc0, !PT ;  /* 0x00000031021f7212 */ /* 0x000fce00078ec0ff */
[----:B------:R-:W3:Y:S01]  /*3e10*/  POPC R31, R31 ;  /* 0x0000001f001f7309 */ /* 0x000ee20000000000 */
[----:B0-----:R-:W-:-:S13]  /*3e20*/  ISETP.NE.AND P0, PT, R4, R47, PT ;  /* 0x0000002f0400720c */ /* 0x001fda0003f05270 */
[----:B-123--:R-:W-:Y:S05]  /*3e30*/  @P0 BRA `(.L_x_48) ;  /* 0x0000000000040947 */ /* 0x00efea0003800000 */
[----:B------:R0:W1:Y:S02]  /*3e40*/  ATOMS.ADD R48, [R24], R31 ;  /* 0x0000001f1830738c */ /* 0x0000640000000000 */
.L_x_48:
[----:B------:R-:W-:Y:S05]  /*3e50*/  BSYNC.RECONVERGENT B0 ;  /* 0x0000000000007941 */ /* 0x000fea0003800200 */
.L_x_47:
[----:B------:R-:W-:Y:S01]  /*3e60*/  R2P PR, R42, 0x7f ;  /* 0x0000007f2a007804 */ /* 0x000fe20000000000 */
[----:B------:R-:W-:Y:S01]  /*3e70*/  BSSY.RECONVERGENT B0, `(.L_x_49) ;  /* 0x0000021000007945 */ /* 0x000fe20003800200 */
[----:B------:R-:W-:-:S11]  /*3e80*/  IMAD.MOV.U32 R46, RZ, RZ, RZ ;  /* 0x000000ffff2e7224 */ /* 0x000fd600078e00ff */
[----:B0-----:R-:W-:Y:S02]  /*3e90*/  VOTE.ANY R24, PT, P0 ;  /* 0x0000000000187806 */ /* 0x001fe400000e0100 */
        /* <DEDUP_REMOVED lines=29> */
[----:B------:R0:W1:Y:S02]  /*4070*/  ATOMS.ADD R46, [R23], R24 ;  /* 0x00000018172e738c */ /* 0x0000640000000000 */
.L_x_50:
[----:B------:R-:W-:Y:S05]  /*4080*/  BSYNC.RECONVERGENT B0 ;  /* 0x0000000000007941 */ /* 0x000fea0003800200 */
.L_x_49:
[----:B------:R-:W-:Y:S01]  /*4090*/  R2P PR, R41, 0x7f ;  /* 0x0000007f29007804 */ /* 0x000fe20000000000 */
[----:B------:R-:W-:-:S12]  /*40a0*/  BSSY.RECONVERGENT B0, `(.L_x_51) ;  /* 0x0000021000007945 */ /* 0x000fd80003800200 */
        /* <DEDUP_REMOVED lines=23> */
[----:B------:R-:W-:Y:S01]  /*4220*/  LOP3.LUT R49, R48, R23, RZ, 0xc0, !PT ;  /* 0x0000001730317212 */ /* 0x000fe200078ec0ff */
[----:B------:R-:W-:Y:S01]  /*4230*/  IMAD.MOV.U32 R48, RZ, RZ, RZ ;  /* 0x000000ffff307224 */ /* 0x000fe200078e00ff */
[----:B-1----:R0:W1:Y:S02]  /*4240*/  SHFL.IDX PT, R23, R46, R45, 0x1f ;  /* 0x00001f2d2e177589 */ /* 0x00206400000e0000 */
[----:B------:R-:W2:Y:S01]  /*4250*/  FLO.U32 R47, R49 ;  /* 0x00000031002f7300 */ /* 0x000ea200000e0000 */
[----:B------:R-:W-:-:S07]  /*4260*/  LOP3.LUT R41, R2, R49, RZ, 0xc0, !PT ;  /* 0x0000003102297212 */ /* 0x000fce00078ec0ff */
[----:B------:R-:W3:Y:S01]  /*4270*/  POPC R41, R41 ;  /* 0x0000002900297309 */ /* 0x000ee20000000000 */
[----:B--2---:R-:W-:-:S13]  /*4280*/  ISETP.NE.AND P0, PT, R4, R47, PT ;  /* 0x0000002f0400720c */ /* 0x004fda0003f05270 */
[----:B01-3--:R-:W-:Y:S05]  /*4290*/  @P0 BRA `(.L_x_52) ;  /* 0x0000000000040947 */ /* 0x00bfea0003800000 */
[----:B------:R0:W1:Y:S02]  /*42a0*/  ATOMS.ADD R48, [R22], R41 ;  /* 0x000000291630738c */ /* 0x0000640000000000 */
.L_x_52:
[----:B------:R-:W-:Y:S05]  /*42b0*/  BSYNC.RECONVERGENT B0 ;  /* 0x0000000000007941 */ /* 0x000fea0003800200 */
.L_x_51:
        /* <DEDUP_REMOVED lines=34> */
.L_x_54:
[----:B------:R-:W-:Y:S05]  /*44e0*/  BSYNC.RECONVERGENT B0 ;  /* 0x0000000000007941 */ /* 0x000fea0003800200 */
.L_x_53:
        /* <DEDUP_REMOVED lines=34> */
.L_x_56:
[----:B------:R-:W-:Y:S05]  /*4710*/  BSYNC.RECONVERGENT B0 ;  /* 0x0000000000007941 */ /* 0x000fea0003800200 */
.L_x_55:
        /* <DEDUP_REMOVED lines=34> */
.L_x_58:
[----:B------:R-:W-:Y:S05]  /*4940*/  BSYNC.RECONVERGENT B0 ;  /* 0x0000000000007941 */ /* 0x000fea0003800200 */
.L_x_57:
        /* <DEDUP_REMOVED lines=34> */
.L_x_60:
[----:B------:R-:W-:Y:S05]  /*4b70*/  BSYNC.RECONVERGENT B0 ;  /* 0x0000000000007941 */ /* 0x000fea0003800200 */
.L_x_59:
        /* <DEDUP_REMOVED lines=26> */
[----:B------:R-:W-:Y:S02]  /*4d20*/  LOP3.LUT R49, R45, R18, RZ, 0xc0, !PT ;  /* 0x000000122d317212 */ /* 0x000fe400078ec0ff */
[----:B-1----:R0:W1:Y:S02]  /*4d30*/  SHFL.IDX PT, R18, R48, R47, 0x1f ;  /* 0x00001f2f30127589 */ /* 0x00206400000e0000 */
[----:B------:R-:W2:Y:S01]  /*4d40*/  FLO.U32 R45, R49 ;  /* 0x00000031002d7300 */ /* 0x000ea200000e0000 */
[----:B------:R-:W-:-:S07]  /*4d50*/  LOP3.LUT R34, R2, R49, RZ, 0xc0, !PT ;  /* 0x0000003102227212 */ /* 0x000fce00078ec0ff */
[----:B------:R-:W3:Y:S01]  /*4d60*/  POPC R34, R34 ;  /* 0x0000002200227309 */ /* 0x000ee20000000000 */
[----:B--2---:R-:W-:-:S13]  /*4d70*/  ISETP.NE.AND P0, PT, R4, R45, PT ;  /* 0x0000002d0400720c */ /* 0x004fda0003f05270 */
[----:B01-3--:R-:W-:Y:S05]  /*4d80*/  @P0 BRA `(.L_x_62) ;  /* 0x0000000000040947 */ /* 0x00bfea0003800000 */
[----:B------:R0:W1:Y:S02]  /*4d90*/  ATOMS.ADD R46, [R17], R34 ;  /* 0x00000022112e738c */ /* 0x0000640000000000 */
.L_x_62:
[----:B------:R-:W-:Y:S05]  /*4da0*/  BSYNC.RECONVERGENT B0 ;  /* 0x0000000000007941 */ /* 0x000fea0003800200 */
.L_x_61:
        /* <DEDUP_REMOVED lines=28> */
[----:B------:R-:W0:Y:S01]  /*4f70*/  FLO.U32 R33, R47 ;  /* 0x0000002f00217300 */ /* 0x000e2200000e0000 */
[----:B------:R-:W-:-:S07]  /*4f80*/  LOP3.LUT R17, R2, R47, RZ, 0xc0, !PT ;  /* 0x0000002f02117212 */ /* 0x000fce00078ec0ff */
[----:B------:R-:W3:Y:S01]  /*4f90*/  POPC R17, R17 ;  /* 0x0000001100117309 */ /* 0x000ee20000000000 */
[----:B0-----:R-:W-:-:S13]  /*4fa0*/  ISETP.NE.AND P0, PT, R4, R33, PT ;  /* 0x000000210400720c */ /* 0x001fda0003f05270 */
[----:B-123--:R-:W-:Y:S05]  /*4fb0*/  @P0 BRA `(.L_x_64) ;  /* 0x0000000000040947 */ /* 0x00efea0003800000 */
[----:B------:R0:W1:Y:S02]  /*4fc0*/  ATOMS.ADD R48, [R16], R17 ;  /* 0x000000111030738c */ /* 0x0000640000000000 */
.L_x_64:
[----:B------:R-:W-:Y:S05]  /*4fd0*/  BSYNC.RECONVERGENT B0 ;  /* 0x0000000000007941 */ /* 0x000fea0003800200 */
.L_x_63:
[----:B------:R-:W-:Y:S01]  /*4fe0*/  R2P PR, R32, 0x7f ;  /* 0x0000007f20007804 */ /* 0x000fe20000000000 */
[----:B-1----:R1:W2:Y:S01]  /*4ff0*/  SHFL.IDX PT, R48, R48, R33, 0x1f ;  /* 0x00001f2130307589 */ /* 0x0022a200000e0000 */
[----:B------:R-:W-:Y:S01]  /*5000*/  BSSY.RECONVERGENT B0, `(.L_x_65) ;  /* 0x0000021000007945 */ /* 0x000fe20003800200 */
[----:B------:R-:W-:Y:S02]  /*5010*/  IMAD.IADD R8, R5, 0x1, R8 ;  /* 0x0000000105087824 */ /* 0x000fe400078e0208 */
[----:B------:R-:W-:-:S08]  /*5020*/  IMAD.MOV.U32 R5, RZ, RZ, RZ ;  /* 0x000000ffff057224 */ /* 0x000fd000078e00ff */
        /* <DEDUP_REMOVED lines=30> */
.L_x_66:
[----:B------:R-:W-:Y:S05]  /*5210*/  BSYNC.RECONVERGENT B0 ;  /* 0x0000000000007941 */ /* 0x000fea0003800200 */
.L_x_65:
[----:B------:R-:W2:Y:S01]  /*5220*/  LDL.LU R4, [R1+0x8] ;  /* 0x0000080001047983 */ /* 0x000ea20000300800 */
[----:B------:R-:W-:Y:S01]  /*5230*/  IMAD.IADD R6, R6, 0x1, R7 ;  /* 0x0000000106067824 */ /* 0x000fe200078e0207 */
[----:B------:R-:W-:Y:S01]  /*5240*/  BSSY B1, `(.L_x_67) ;  /* 0x000006c000017945 */ /* 0x000fe20003800000 */
[----:B------:R-:W-:Y:S01]  /*5250*/  IMAD.IADD R10, R10, 0x1, R11 ;  /* 0x000000010a0a7824 */ /* 0x000fe200078e020b */
[----:B-1----:R-:W0:Y:S01]  /*5260*/  SHFL.IDX PT, R5, R5, R16, 0x1f ;  /* 0x00001f1005057589 */ /* 0x002e2200000e0000 */
[----:B------:R-:W-:Y:S02]  /*5270*/  IMAD.IADD R14, R9, 0x1, R14 ;  /* 0x00000001090e7824 */ /* 0x000fe400078e020e */
[--C-:B------:R-:W-:Y:S01]  /*5280*/  IMAD R8, R8, 0x4, R73.reuse ;  /* 0x0000000408087824 */ /* 0x100fe200078e0249 */
[----:B------:R-:W-:Y:S01]  /*5290*/  BAR.SYNC.DEFER_BLOCKING 0x0 ;  /* 0x0000000000007b1d */ /* 0x000fe20000010000 */
[----:B------:R-:W-:Y:S02]  /*52a0*/  IMAD.IADD R28, R13, 0x1, R28 ;  /* 0x000000010d1c7824 */ /* 0x000fe400078e021c */
[----:B------:R-:W-:-:S02]  /*52b0*/  IMAD R7, R6, 0x4, R73 ;  /* 0x0000000406077824 */ /* 0x000fc400078e0249 */
[----:B------:R-:W-:Y:S02]  /*52c0*/  IMAD.IADD R26, R26, 0x1, R29 ;  /* 0x000000011a1a7824 */ /* 0x000fe400078e021d */
[--C-:B------:R-:W-:Y:S02]  /*52d0*/  IMAD R10, R10, 0x4, R73.reuse ;  /* 0x000000040a0a7824 */ /* 0x100fe400078e0249 */
[----:B------:R-:W-:Y:S02]  /*52e0*/  IMAD.IADD R44, R25, 0x1, R44 ;  /* 0x00000001192c7824 */ /* 0x000fe400078e022c */
[----:B------:R-:W-:Y:S02]  /*52f0*/  IMAD R9, R14, 0x4, R73 ;  /* 0x000000040e097824 */ /* 0x000fe400078e0249 */
[----:B------:R-:W-:Y:S02]  /*5300*/  IMAD.IADD R42, R31, 0x1, R42 ;  /* 0x000000011f2a7824 */ /* 0x000fe400078e022a */
[----:B------:R-:W-:-:S02]  /*5310*/  IMAD.IADD R24, R24, 0x1, R23 ;  /* 0x0000000118187824 */ /* 0x000fc400078e0217 */
[----:B------:R-:W-:Y:S02]  /*5320*/  IMAD R6, R26, 0x4, R73 ;  /* 0x000000041a067824 */ /* 0x000fe400078e0249 */
[----:B------:R-:W-:Y:S02]  /*5330*/  IMAD.IADD R40, R41, 0x1, R40 ;  /* 0x0000000129287824 */ /* 0x000fe400078e0228 */
[----:B0-----:R-:W-:Y:S02]  /*5340*/  IMAD.IADD R2, R2, 0x1, R5 ;  /* 0x0000000102027824 */ /* 0x001fe400078e0205 */
[--C-:B------:R-:W-:Y:S01]  /*5350*/  IMAD R5, R28, 0x4, R73.reuse ;  /* 0x000000041c057824 */ /* 0x100fe200078e0249 */
[----:B------:R0:W-:Y:S01]  /*5360*/  STS [R8+-0x4], R71 ;  /* 0xfffffc4708007388 */ /* 0x0001e20000000800 */
[----:B------:R-:W-:Y:S02]  /*5370*/  IMAD R11, R44, 0x4, R73 ;  /* 0x000000042c0b7824 */ /* 0x000fe400078e0249 */
[----:B------:R-:W-:Y:S01]  /*5380*/  IMAD.IADD R22, R22, 0x1, R37 ;  /* 0x0000000116167824 */ /* 0x000fe200078e0225 */
[----:B------:R1:W-:Y:S01]  /*5390*/  STS [R7+-0x4], R70 ;  /* 0xfffffc4607007388 */ /* 0x0003e20000000800 */
[----:B------:R-:W-:-:S02]  /*53a0*/  IMAD.IADD R36, R21, 0x1, R36 ;  /* 0x0000000115247824 */ /* 0x000fc400078e0224 */
[----:B------:R-:W-:Y:S01]  /*53b0*/  IMAD.IADD R20, R20, 0x1, R35 ;  /* 0x0000000114147824 */ /* 0x000fe200078e0223 */
[----:B------:R3:W-:Y:S01]  /*53c0*/  STS [R10+-0x4], R69 ;  /* 0xfffffc450a007388 */ /* 0x0007e20000000800 */
[----:B------:R-:W-:Y:S02]  /*53d0*/  IMAD.IADD R18, R19, 0x1, R18 ;  /* 0x0000000113127824 */ /* 0x000fe400078e0212 */
[----:B0-----:R-:W-:Y:S01]  /*53e0*/  IMAD R8, R24, 0x4, R73 ;  /* 0x0000000418087824 */ /* 0x001fe200078e0249 */
[----:B------:R0:W-:Y:S01]  /*53f0*/  STS [R9+-0x4], R68 ;  /* 0xfffffc4409007388 */ /* 0x0001e20000000800 */
[----:B------:R-:W-:Y:S02]  /*5400*/  IMAD.IADD R34, R34, 0x1, R45 ;  /* 0x0000000122227824 */ /* 0x000fe400078e022d */
[----:B-1----:R-:W-:Y:S02]  /*5410*/  IMAD R7, R42, 0x4, R73 ;  /* 0x000000042a077824 */ /* 0x002fe400078e0249 */
[----:B------:R-:W-:-:S02]  /*5420*/  IMAD.IADD R48, R17, 0x1, R48 ;  /* 0x0000000111307824 */ /* 0x000fc400078e0230 */
[--C-:B---3--:R-:W-:Y:S02]  /*5430*/  IMAD R10, R22, 0x4, R73.reuse ;  /* 0x00000004160a7824 */ /* 0x108fe400078e0249 */
[--C-:B------:R-:W-:Y:S02]  /*5440*/  IMAD R13, R36, 0x4, R73.reuse ;  /* 0x00000004240d7824 */ /* 0x100fe400078e0249 */
[--C-:B0-----:R-:W-:Y:S02]  /*5450*/  IMAD R9, R40, 0x4, R73.reuse ;  /* 0x0000000428097824 */ /* 0x101fe400078e0249 */
[----:B------:R-:W-:Y:S01]  /*5460*/  IMAD R2, R2, 0x4, R73 ;  /* 0x0000000402027824 */ /* 0x000fe200078e0249 */
[----:B--2---:R-:W-:Y:S01]  /*5470*/  ISETP.NE.AND P0, PT, R4, RZ, PT ;  /* 0x000000ff0400720c */ /* 0x004fe20003f05270 */
[----:B------:R-:W-:Y:S02]  /*5480*/  IMAD.IADD R4, R12, 0x1, R27 ;  /* 0x000000010c047824 */ /* 0x000fe400078e021b */
[----:B------:R-:W-:-:S02]  /*5490*/  IMAD.IADD R12, R30, 0x1, R43 ;  /* 0x000000011e0c7824 */ /* 0x000fc400078e022b */
[--C-:B------:R-:W-:Y:S02]  /*54a0*/  IMAD R4, R4, 0x4, R73.reuse ;  /* 0x0000000404047824 */ /* 0x100fe400078e0249 */
[----:B------:R-:W-:-:S03]  /*54b0*/  IMAD R12, R12, 0x4, R73 ;  /* 0x000000040c0c7824 */ /* 0x000fc600078e0249 */
[----:B------:R0:W-:Y:S04]  /*54c0*/  STS [R4+-0x4], R67 ;  /* 0xfffffc4304007388 */ /* 0x0001e80000000800 */
[----:B------:R1:W-:Y:S04]  /*54d0*/  STS [R5+-0x4], R66 ;  /* 0xfffffc4205007388 */ /* 0x0003e80000000800 */
[----:B------:R2:W-:Y:S01]  /*54e0*/  STS [R6+-0x4], R65 ;  /* 0xfffffc4106007388 */ /* 0x0005e20000000800 */
[----:B0-----:R-:W-:-:S03]  /*54f0*/  IMAD R4, R20, 0x4, R73 ;  /* 0x0000000414047824 */ /* 0x001fc600078e0249 */
[----:B------:R0:W-:Y:S01]  /*5500*/  STS [R11+-0x4], R64 ;  /* 0xfffffc400b007388 */ /* 0x0001e20000000800 */
[----:B-1----:R-:W-:-:S03]  /*5510*/  IMAD R5, R18, 0x4, R73 ;  /* 0x0000000412057824 */ /* 0x002fc600078e0249 */
[----:B------:R-:W-:Y:S01]  /*5520*/  STS [R12+-0x4], R63 ;  /* 0xfffffc3f0c007388 */ /* 0x000fe20000000800 */
[----:B--2---:R-:W-:-:S03]  /*5530*/  IMAD R6, R34, 0x4, R73 ;  /* 0x0000000422067824 */ /* 0x004fc600078e0249 */
[----:B------:R-:W-:Y:S01]  /*5540*/  STS [R7+-0x4], R62 ;  /* 0xfffffc3e07007388 */ /* 0x000fe20000000800 */
[----:B0-----:R-:W-:-:S03]  /*5550*/  IMAD R11, R48, 0x4, R73 ;  /* 0x00000004300b7824 */ /* 0x001fc600078e0249 */
[----:B------:R-:W-:Y:S04]  /*5560*/  STS [R8+-0x4], R61 ;  /* 0xfffffc3d08007388 */ /* 0x000fe80000000800 */
[----:B------:R-:W-:Y:S04]  /*5570*/  STS [R9+-0x4], R60 ;  /* 0xfffffc3c09007388 */ /* 0x000fe80000000800 */
[----:B------:R-:W-:Y:S04]  /*5580*/  STS [R10+-0x4], R59 ;  /* 0xfffffc3b0a007388 */ /* 0x000fe80000000800 */
[----:B------:R0:W-:Y:S04]  /*5590*/  STS [R13+-0x4], R58 ;  /* 0xfffffc3a0d007388 */ /* 0x0001e80000000800 */
[----:B------:R1:W-:Y:S04]  /*55a0*/  STS [R4+-0x4], R57 ;  /* 0xfffffc3904007388 */ /* 0x0003e80000000800 */
[----:B------:R1:W-:Y:S01]  /*55b0*/  STS [R5+-0x4], R56 ;  /* 0xfffffc3805007388 */ /* 0x0003e20000000800 */
[----:B0-----:R-:W-:-:S03]  /*55c0*/  IMAD R13, R39, 0x8, R73 ;  /* 0x00000008270d7824 */ /* 0x001fc600078e0249 */
[----:B------:R1:W-:Y:S04]  /*55d0*/  STS [R6+-0x4], R55 ;  /* 0xfffffc3706007388 */ /* 0x0003e80000000800 */
[----:B------:R1:W-:Y:S04]  /*55e0*/  STS [R11+-0x4], R54 ;  /* 0xfffffc360b007388 */ /* 0x0003e80000000800 */
[----:B------:R1:W-:Y:S01]  /*55f0*/  STS [R2+-0x4], R53 ;  /* 0xfffffc3502007388 */ /* 0x0003e20000000800 */
[----:B------:R-:W-:Y:S05]  /*5600*/  @P0 BRA `(.L_x_68) ;  /* 0x0000000000bc0947 */ /* 0x000fea0003800000 */
[----:B------:R-:W1:Y:S02]  /*5610*/  LDCU.64 UR8, c[0x0][0x398] ;  /* 0x00007300ff0877ac */ /* 0x000e640008000a00 */
[----:B-1----:R-:W-:-:S04]  /*5620*/  LEA R6, P0, R39, UR8, 0x3 ;  /* 0x0000000827067c11 */ /* 0x002fc8000f8018ff */
[----:B------:R-:W-:-:S05]  /*5630*/  LEA.HI.X R7, R39, UR9, RZ, 0x3, P0 ;  /* 0x0000000927077c11 */ /* 0x000fca00080f1cff */
[----:B------:R-:W2:Y:S01]  /*5640*/  LDG.E.64 R4, desc[UR6][R6.64] ;  /* 0x0000000606047981 */ /* 0x000ea2000c1e1b00 */
[----:B------:R-:W-:Y:S02]  /*5650*/  SHF.R.S32.HI R9, RZ, 0x1f, R3 ;  /* 0x0000001fff097819 */ /* 0x000fe40000011403 */
[----:B--2---:R-:W-:-:S05]  /*5660*/  IADD3 R4, P0, PT, -R3, R4, RZ ;  /* 0x0000000403047210 */ /* 0x004fca0007f1e1ff */
[----:B------:R-:W-:Y:S01]  /*5670*/  IMAD.X R5, R5, 0x1, ~R9, P0 ;  /* 0x0000000105057824 */ /* 0x000fe200000e0e09 */
[----:B------:R-:W-:Y:S01]  /*5680*/  ISETP.GE.AND P0, PT, R72, 0x1, PT ;  /* 0x000000014800780c */ /* 0x000fe20003f06270 */
[----:B------:R-:W-:-:S03]  /*5690*/  IMAD.MOV.U32 R9, RZ, RZ, R52 ;  /* 0x000000ffff097224 */ /* 0x000fc600078e0034 */
[----:B------:R0:W-:Y:S09]  /*56a0*/  STS.64 [R13+0x7200], R4 ;  /* 0x007200040d007388 */ /* 0x0001f20000000a00 */
[----:B------:R-:W-:Y:S05]  /*56b0*/  @!P0 BRA `(.L_x_69) ;  /* 0x00000000006c8947 */ /* 0x000fea0003800000 */
[----:B------:R-:W-:Y:S01]  /*56c0*/  BSSY B0, `(.L_x_70) ;  /* 0x0000019000007945 */ /* 0x000fe20003800000 */
[----:B------:R-:W-:Y:S02]  /*56d0*/  IMAD.MOV.U32 R2, RZ, RZ, -0x1 ;  /* 0xffffffffff027424 */ /* 0x000fe400078e00ff */
[----:B------:R-:W-:Y:S02]  /*56e0*/  IMAD.MOV.U32 R6, RZ, RZ, R72 ;  /* 0x000000ffff067224 */ /* 0x000fe400078e0048 */
[----:B------:R-:W-:-:S07]  /*56f0*/  IMAD.MOV.U32 R9, RZ, RZ, R52 ;  /* 0x000000ffff097224 */ /* 0x000fce00078e0034 */
.L_x_74:
[----:B0-----:R-:W0:Y:S01]  /*5700*/  LDC.64 R4, c[0x0][0x380] ;  /* 0x0000e000ff047b82 */ /* 0x001e220000000a00 */
[----:B------:R-:W-:Y:S01]  /*5710*/  VIADD R11, R6, 0xffffffff ;  /* 0xffffffff060b7836 */ /* 0x000fe20000000000 */
[----:B------:R-:W-:Y:S03]  /*5720*/  BSSY B2, `(.L_x_71) ;  /* 0x0000008000027945 */ /* 0x000fe60003800000 */
[----:B------:R-:W-:-:S04]  /*5730*/  IMAD R7, R11, 0x100, R39 ;  /* 0x000001000b077824 */ /* 0x000fc800078e0227 */
[----:B0-----:R-:W-:-:S07]  /*5740*/  IMAD.WIDE R4, R7, 0x4, R4 ;  /* 0x0000000407047825 */ /* 0x001fce00078e0204 */
.L_x_72:
[----:B------:R-:W-:Y:S05]  /*5750*/  YIELD ;  /* 0x0000000000007946 */ /* 0x000fea0003800000 */
[----:B------:R0:W-:Y:S06]  /*5760*/  MEMBAR.SC.CTA ;  /* 0x0000000000007992 */ /* 0x0001ec0000000000 */
[----:B0-----:R-:W2:Y:S02]  /*5770*/  LDG.E.STRONG.SYS R7, desc[UR6][R4.64] ;  /* 0x0000000604077981 */ /* 0x001ea4000c1f5900 */
[----:B--2---:R-:W-:-:S13]  /*5780*/  ISETP.NE.AND P0, PT, R7, RZ, PT ;  /* 0x000000ff0700720c */ /* 0x004fda0003f05270 */
[----:B------:R-:W-:Y:S05]  /*5790*/  @!P0 BRA `(.L_x_72) ;  /* 0xfffffffc00ec8947 */ /* 0x000fea000383ffff */
[----:B------:R-:W-:Y:S05]  /*57a0*/  BSYNC B2 ;  /* 0x0000000000027941 */ /* 0x000fea0003800000 */
.L_x_71:
[----:B------:R-:W-:Y:S01]  /*57b0*/  BSSY.RECONVERGENT B2, `(.L_x_73) ;  /* 0x0000006000027945 */ /* 0x000fe20003800200 */
[C---:B------:R-:W-:Y:S02]  /*57c0*/  ISETP.GT.AND P0, PT, R7.reuse, -0x1, PT ;  /* 0xffffffff0700780c */ /* 0x040fe40003f04270 */
[----:B------:R-:W-:Y:S01]  /*57d0*/  LOP3.LUT R4, R7, 0x3fffffff, RZ, 0xc0, !PT ;  /* 0x3fffffff07047812 */ /* 0x000fe200078ec0ff */
[----:B------:R-:W-:Y:S05]  /*57e0*/  WARPSYNC.EXCLUSIVE R2 ;  /* 0x0000000002007348 */ /* 0x000fea0003a00000 */
[----:B------:R-:W-:-:S05]  /*57f0*/  IMAD.IADD R9, R4, 0x1, R9 ;  /* 0x0000000104097824 */ /* 0x000fca00078e0209 */
[----:B------:R-:W-:-:S07]  /*5800*/  VOTE.ANY R2, PT, P0 ;  /* 0x0000000000027806 */ /* 0x000fce00000e0100 */
[----:B------:R-:W-:Y:S05]  /*5810*/  BSYNC.RECONVERGENT B2 ;  /* 0x0000000000027941 */ /* 0x000fea0003800200 */
.L_x_73:
[----:B------:R-:W-:Y:S01]  /*5820*/  ISETP.GT.U32.AND P1, PT, R6, 0x1, PT ;  /* 0x000000010600780c */ /* 0x000fe20003f24070 */
[----:B------:R-:W-:-:S12]  /*5830*/  IMAD.MOV.U32 R6, RZ, RZ, R11 ;  /* 0x000000ffff067224 */ /* 0x000fd800078e000b */
[----:B------:R-:W-:Y:S05]  /*5840*/  @P0 BRA P1, `(.L_x_74) ;  /* 0xfffffffc00ac0947 */ /* 0x000fea000083ffff */
[----:B------:R-:W-:Y:S05]  /*5850*/  BSYNC B0 ;  /* 0x0000000000007941 */ /* 0x000fea0003800000 */
.L_x_70:
[----:B------:R1:W2:Y:S02]  /*5860*/  LDS.64 R4, [R13+0x7200] ;  /* 0x007200000d047984 */ /* 0x0002a40000000a00 */
.L_x_69:
        /* <DEDUP_REMOVED lines=9> */
.L_x_68:
[----:B------:R-:W-:Y:S05]  /*5900*/  BSYNC B1 ;  /* 0x0000000000017941 */ /* 0x000fea0003800000 */
.L_x_67:
[----:B0-----:R-:W0:Y:S01]  /*5910*/  LDC.64 R8, c[0x0][0x390] ;  /* 0x0000e400ff087b82 */ /* 0x001e220000000a00 */
[----:B-1----:R-:W-:-:S04]  /*5920*/  IMAD.MOV.U32 R5, RZ, RZ, 0x1c80 ;  /* 0x00001c80ff057424 */ /* 0x002fc800078e00ff */
[----:B------:R-:W-:-:S03]  /*5930*/  IMAD R5, R72, R5, 0x1c80 ;  /* 0x00001c8048057424 */ /* 0x000fc600078e0205 */
[----:B------:R-:W1:Y:S01]  /*5940*/  LDC R6, c[0x0][0x3c0] ;  /* 0x0000f000ff067b82 */ /* 0x000e620000000800 */
[----:B0-----:R-:W-:Y:S02]  /*5950*/  ISETP.EQ.U32.AND P1, PT, R8, RZ, PT ;  /* 0x000000ff0800720c */ /* 0x001fe40003f22070 */
[CC--:B-1----:R-:W-:Y:S02]  /*5960*/  ISETP.GE.AND P0, PT, R5.reuse, R6.reuse, PT ;  /* 0x000000060500720c */ /* 0x0c2fe40003f06270 */
[----:B------:R-:W-:Y:S02]  /*5970*/  ISETP.GT.AND P3, PT, R5, R6, PT ;  /* 0x000000060500720c */ /* 0x000fe40003f64270 */
[----:B------:R-:W-:-:S04]  /*5980*/  ISETP.EQ.OR.EX P0, PT, R9, RZ, !P0, P1 ;  /* 0x000000ff0900720c */ /* 0x000fc80004702710 */
[----:B------:R-:W-:-:S13]  /*5990*/  ISETP.GT.U32.OR P0, PT, R39, 0xff, P0 ;  /* 0x000000ff2700780c */ /* 0x000fda0000704470 */
[----:B------:R-:W-:Y:S05]  /*59a0*/  @P0 BRA `(.L_x_75) ;  /* 0x0000000000200947 */ /* 0x000fea0003800000 */
[----:B------:R-:W0:Y:S01]  /*59b0*/  LDS.64 R4, [R13+0x7200] ;  /* 0x007200000d047984 */ /* 0x000e220000000a00 */
[--C-:B------:R-:W-:Y:S02]  /*59c0*/  SHF.R.S32.HI R7, RZ, 0x1f, R52.reuse ;  /* 0x0000001fff077819 */ /* 0x100fe40000011434 */
[C---:B------:R-:W-:Y:S02]  /*59d0*/  LEA R2, P2, R39.reuse, R8, 0x3 ;  /* 0x0000000827027211 */ /* 0x040fe400078418ff */
[----:B0-----:R-:W-:Y:S02]  /*59e0*/  IADD3 R52, P0, P1, R4, R3, R52 ;  /* 0x0000000304347210 */ /* 0x001fe4000791e034 */
[----:B------:R-:W-:Y:S02]  /*59f0*/  SHF.R.S32.HI R4, RZ, 0x1f, R3 ;  /* 0x0000001fff047819 */ /* 0x000fe40000011403 */
[----:B------:R-:W-:Y:S02]  /*5a00*/  LEA.HI.X R3, R39, R9, RZ, 0x3, P2 ;  /* 0x0000000927037211 */ /* 0x000fe400010f1cff */
[----:B------:R-:W-:-:S05]  /*5a10*/  IADD3.X R53, PT, PT, R5, R4, R7, P0, P1 ;  /* 0x0000000405357210 */ /* 0x000fca00007e2407 */
[----:B------:R0:W-:Y:S02]  /*5a20*/  STG.E.64 desc[UR6][R2.64], R52 ;  /* 0x0000003402007986 */ /* 0x0001e4000c101b06 */
.L_x_75:
[----:B------:R-:W-:Y:S05]  /*5a30*/  WARPSYNC.ALL ;  /* 0x0000000000007948 */ /* 0x000fea0003800000 */
[----:B------:R-:W-:Y:S06]  /*5a40*/  BAR.SYNC.DEFER_BLOCKING 0x0 ;  /* 0x0000000000007b1d */ /* 0x000fec0000010000 */
[----:B------:R-:W-:Y:S05]  /*5a50*/  @P3 BRA `(.L_x_76) ;  /* 0x0000000c00503947 */ /* 0x000fea0003800000 */
[----:B------:R-:W0:Y:S01]  /*5a60*/  LDS R9, [R0] ;  /* 0x0000000000097984 */ /* 0x000e220000000800 */
[----:B------:R-:W0:Y:S01]  /*5a70*/  LDCU UR5, c[0x0][0x3c4] ;  /* 0x00007880ff0577ac */ /* 0x000e220008000800 */
[----:B------:R-:W1:Y:S01]  /*5a80*/  LDCU.64 UR8, c[0x0][0x3a0] ;  /* 0x00007400ff0877ac */ /* 0x000e620008000a00 */
[----:B0-----:R-:W-:-:S04]  /*5a90*/  SHF.R.U32.HI R2, RZ, UR5, R9 ;  /* 0x00000005ff027c19 */ /* 0x001fc80008011609 */
[----:B------:R-:W-:-:S05]  /*5aa0*/  LOP3.LUT R2, R2, UR4, RZ, 0x30, !PT ;  /* 0x0000000402027c12 */ /* 0x000fca000f8e30ff */
[----:B------:R-:W-:-:S06]  /*5ab0*/  IMAD R3, R2, 0x8, R73 ;  /* 0x0000000802037824 */ /* 0x000fcc00078e0249 */
[----:B------:R-:W0:Y:S02]  /*5ac0*/  LDS.64 R2, [R3+0x7200] ;  /* 0x0072000003027984 */ /* 0x000e240000000a00 */
[----:B0-----:R-:W-:-:S05]  /*5ad0*/  IADD3 R2, P0, PT, R2, R39, RZ ;  /* 0x0000002702027210 */ /* 0x001fca0007f1e0ff */
[----:B------:R-:W-:Y:S01]  /*5ae0*/  IMAD.X R5, RZ, RZ, R3, P0 ;  /* 0x000000ffff057224 */ /* 0x000fe200000e0603 */
[----:B-1----:R-:W-:-:S04]  /*5af0*/  LEA R4, P0, R2, UR8, 0x2 ;  /* 0x0000000802047c11 */ /* 0x002fc8000f8010ff */
[----:B------:R-:W-:-:S05]  /*5b00*/  LEA.HI.X R5, R2, UR9, R5, 0x2, P0 ;  /* 0x0000000902057c11 */ /* 0x000fca00080f1405 */
[----:B------:R-:W-:Y:S01]  /*5b10*/  STG.E desc[UR6][R4.64], R9 ;  /* 0x0000000904007986 */ /* 0x000fe2000c101906 */
[----:B------:R-:W-:-:S03]  /*5b20*/  NOP ;  /* 0x0000000000007918 */ /* 0x000fc60000000000 */
[----:B------:R-:W0:Y:S02]  /*5b30*/  LDS R11, [R0+0x600] ;  /* 0x00060000000b7984 */ /* 0x000e240000000800 */
[----:B0-----:R-:W-:-:S04]  /*5b40*/  SHF.R.U32.HI R2, RZ, UR5, R11 ;  /* 0x00000005ff027c19 */ /* 0x001fc8000801160b */
[----:B------:R-:W-:-:S05]  /*5b50*/  LOP3.LUT R2, R2, UR4, RZ, 0x30, !PT ;  /* 0x0000000402027c12 */ /* 0x000fca000f8e30ff */
[----:B------:R-:W-:-:S06]  /*5b60*/  IMAD R3, R2, 0x8, R73 ;  /* 0x0000000802037824 */ /* 0x000fcc00078e0249 */
[----:B------:R-:W0:Y:S02]  /*5b70*/  LDS.64 R2, [R3+0x7200] ;  /* 0x0072000003027984 */ /* 0x000e240000000a00 */
[----:B0-----:R-:W-:-:S05]  /*5b80*/  IADD3 R2, P0, PT, R2, R39, RZ ;  /* 0x0000002702027210 */ /* 0x001fca0007f1e0ff */
[----:B------:R-:W-:Y:S01]  /*5b90*/  IMAD.X R7, RZ, RZ, R3, P0 ;  /* 0x000000ffff077224 */ /* 0x000fe200000e0603 */
[----:B------:R-:W-:-:S04]  /*5ba0*/  LEA R6, P0, R2, UR8, 0x2 ;  /* 0x0000000802067c11 */ /* 0x000fc8000f8010ff */
[----:B------:R-:W-:-:S05]  /*5bb0*/  LEA.HI.X R7, R2, UR9, R7, 0x2, P0 ;  /* 0x0000000902077c11 */ /* 0x000fca00080f1407 */
[----:B------:R-:W-:Y:S01]  /*5bc0*/  STG.E desc[UR6][R6.64+0x600], R11 ;  /* 0x0006000b06007986 */ /* 0x000fe2000c101906 */
[----:B------:R-:W-:-:S03]  /*5bd0*/  NOP ;  /* 0x0000000000007918 */ /* 0x000fc60000000000 */
[----:B------:R-:W0:Y:S02]  /*5be0*/  LDS R9, [R0+0xc00] ;  /* 0x000c000000097984 */ /* 0x000e240000000800 */
[----:B0-----:R-:W-:-:S04]  /*5bf0*/  SHF.R.U32.HI R2, RZ, UR5, R9 ;  /* 0x00000005ff027c19 */ /* 0x001fc80008011609 */
[----:B------:R-:W-:-:S05]  /*5c00*/  LOP3.LUT R2, R2, UR4, RZ, 0x30, !PT ;  /* 0x0000000402027c12 */ /* 0x000fca000f8e30ff */
[----:B------:R-:W-:-:S05]  /*5c10*/  IMAD R8, R2, 0x8, R73 ;  /* 0x0000000802087824 */ /* 0x000fca00078e0249 */
        /* <DEDUP_REMOVED lines=182> */
[----:B------:R-:W-:Y:S01]  /*6780*/  NOP ;  /* 0x0000000000007918 */ /* 0x000fe20000000000 */
[----:B------:R-:W-:Y:S05]  /*6790*/  EXIT ;  /* 0x000000000000794d */ /* 0x000fea0003800000 */
.L_x_76:
[----:B0-----:R-:W-:Y:S01]  /*67a0*/  IMAD R3, R72, -0x1c80, R6 ;  /* 0xffffe38048037824 */ /* 0x001fe200078e0206 */
[----:B------:R-:W-:Y:S01]  /*67b0*/  BSSY.RECONVERGENT B0, `(.L_x_77) ;  /* 0x000001c000007945 */ /* 0x000fe20003800200 */
[C---:B------:R-:W-:Y:S02]  /*67c0*/  VIADD R6, R39.reuse, 0x480 ;  /* 0x0000048027067836 */ /* 0x040fe40000000000 */
[C---:B------:R-:W-:Y:S01]  /*67d0*/  VIADD R2, R39.reuse, 0x180 ;  /* 0x0000018027027836 */ /* 0x040fe20000000000 */
[CC--:B------:R-:W-:Y:S01]  /*67e0*/  ISETP.GE.AND P1, PT, R39.reuse, R3.reuse, PT ;  /* 0x000000032700720c */ /* 0x0c0fe20003f26270 */
[C---:B------:R-:W-:Y:S01]  /*67f0*/  VIADD R4, R39.reuse, 0x300 ;  /* 0x0000030027047836 */ /* 0x040fe20000000000 */
[-C--:B------:R-:W-:Y:S01]  /*6800*/  ISETP.GE.AND P4, PT, R6, R3.reuse, PT ;  /* 0x000000030600720c */ /* 0x080fe20003f86270 */
[C---:B------:R-:W-:Y:S01]  /*6810*/  VIADD R6, R39.reuse, 0x900 ;  /* 0x0000090027067836 */ /* 0x040fe20000000000 */
[-C--:B------:R-:W-:Y:S01]  /*6820*/  ISETP.GE.AND P2, PT, R2, R3.reuse, PT ;  /* 0x000000030200720c */ /* 0x080fe20003f46270 */
[C---:B------:R-:W-:Y:S01]  /*6830*/  VIADD R2, R39.reuse, 0x600 ;  /* 0x0000060027027836 */ /* 0x040fe20000000000 */
[-C--:B------:R-:W-:Y:S01]  /*6840*/  ISETP.GE.AND P3, PT, R4, R3.reuse, PT ;  /* 0x000000030400720c */ /* 0x080fe20003f66270 */
[C---:B------:R-:W-:Y:S01]  /*6850*/  VIADD R4, R39.reuse, 0x780 ;  /* 0x0000078027047836 */ /* 0x040fe20000000000 */
[-C--:B------:R-:W-:Y:S01]  /*6860*/  ISETP.GE.AND P0, PT, R6, R3.reuse, PT ;  /* 0x000000030600720c */ /* 0x080fe20003f06270 */
[----:B------:R-:W-:Y:S01]  /*6870*/  VIADD R6, R39, 0xa80 ;  /* 0x00000a8027067836 */ /* 0x000fe20000000000 */
[----:B------:R-:W-:-:S02]  /*6880*/  ISETP.GE.AND P5, PT, R2, R3, PT ;  /* 0x000000030200720c */ /* 0x000fc40003fa6270 */
[----:B------:R-:W-:Y:S01]  /*6890*/  ISETP.GE.AND P6, PT, R4, R3, PT ;  /* 0x000000030400720c */ /* 0x000fe20003fc6270 */
[----:B------:R-:W-:-:S12]  /*68a0*/  @P1 BRA `(.L_x_78) ;  /* 0x0000000000301947 */ /* 0x000fd80003800000 */
[----:B------:R-:W0:Y:S01]  /*68b0*/  LDS R7, [R0] ;  /* 0x0000000000077984 */ /* 0x000e220000000800 */
[----:B------:R-:W0:Y:S01]  /*68c0*/  LDCU UR5, c[0x0][0x3c4] ;  /* 0x00007880ff0577ac */ /* 0x000e220008000800 */
[----:B------:R-:W1:Y:S01]  /*68d0*/  LDCU.64 UR8, c[0x0][0x3a0] ;  /* 0x00007400ff0877ac */ /* 0x000e620008000a00 */
[----:B0-----:R-:W-:-:S04]  /*68e0*/  SHF.R.U32.HI R2, RZ, UR5, R7 ;  /* 0x00000005ff027c19 */ /* 0x001fc80008011607 */
[----:B------:R-:W-:-:S05]  /*68f0*/  LOP3.LUT R2, R2, UR4, RZ, 0x30, !PT ;  /* 0x0000000402027c12 */ /* 0x000fca000f8e30ff */
[----:B------:R-:W-:-:S05]  /*6900*/  IMAD R2, R2, 0x8, R73 ;  /* 0x0000000802027824 */ /* 0x000fca00078e0249 */
[----:B------:R-:W0:Y:S02]  /*6910*/  LDS.64 R4, [R2+0x7200] ;  /* 0x0072000002047984 */ /* 0x000e240000000a00 */
[----:B0-----:R-:W-:-:S05]  /*6920*/  IADD3 R8, P1, PT, R4, R39, RZ ;  /* 0x0000002704087210 */ /* 0x001fca0007f3e0ff */
[----:B------:R-:W-:Y:S01]  /*6930*/  IMAD.X R5, RZ, RZ, R5, P1 ;  /* 0x000000ffff057224 */ /* 0x000fe200008e0605 */
[----:B-1----:R-:W-:-:S04]  /*6940*/  LEA R4, P1, R8, UR8, 0x2 ;  /* 0x0000000808047c11 */ /* 0x002fc8000f8210ff */
[----:B------:R-:W-:-:S05]  /*6950*/  LEA.HI.X R5, R8, UR9, R5, 0x2, P1 ;  /* 0x0000000908057c11 */ /* 0x000fca00088f1405 */
[----:B------:R0:W-:Y:S04]  /*6960*/  STG.E desc[UR6][R4.64], R7 ;  /* 0x0000000704007986 */ /* 0x0001e8000c101906 */
.L_x_78:
[----:B------:R-:W-:Y:S05]  /*6970*/  BSYNC.RECONVERGENT B0 ;  /* 0x0000000000007941 */ /* 0x000fea0003800200 */
.L_x_77:
[----:B------:R-:W-:Y:S01]  /*6980*/  NOP ;  /* 0x0000000000007918 */ /* 0x000fe20000000000 */
[----:B------:R-:W-:Y:S01]  /*6990*/  BSSY.RECONVERGENT B0, `(.L_x_79) ;  /* 0x0000010000007945 */ /* 0x000fe20003800200 */
[----:B------:R-:W-:Y:S02]  /*69a0*/  ISETP.GE.AND P1, PT, R6, R3, PT ;  /* 0x000000030600720c */ /* 0x000fe40003f26270 */
[----:B------:R-:W-:Y:S01]  /*69b0*/  LOP3.LUT R6, R39, 0xc00, RZ, 0xfc, !PT ;  /* 0x00000c0027067812 */ /* 0x000fe200078efcff */
[----:B------:R-:W-:Y:S10]  /*69c0*/  @P2 BRA `(.L_x_80) ;  /* 0x0000000000302947 */ /* 0x000ff40003800000 */
[----:B0-----:R-:W0:Y:S01]  /*69d0*/  LDS R7, [R0+0x600] ;  /* 0x0006000000077984 */ /* 0x001e220000000800 */
        /* <DEDUP_REMOVED lines=11> */
.L_x_80:
[----:B------:R-:W-:Y:S05]  /*6a90*/  BSYNC.RECONVERGENT B0 ;  /* 0x0000000000007941 */ /* 0x000fea0003800200 */
.L_x_79:
[----:B------:R-:W-:Y:S01]  /*6aa0*/  NOP ;  /* 0x0000000000007918 */ /* 0x000fe20000000000 */
[----:B------:R-:W-:Y:S01]  /*6ab0*/  BSSY.RECONVERGENT B0, `(.L_x_81) ;  /* 0x0000010000007945 */ /* 0x000fe20003800200 */
[----:B------:R-:W-:Y:S01]  /*6ac0*/  ISETP.GE.AND P2, PT, R6, R3, PT ;  /* 0x000000030600720c */ /* 0x000fe20003f46270 */
[----:B------:R-:W-:Y:S02]  /*6ad0*/  VIADD R6, R39, 0xd80 ;  /* 0x00000d8027067836 */ /* 0x000fe40000000000 */
[----:B------:R-:W-:Y:S10]  /*6ae0*/  @P3 BRA `(.L_x_82) ;  /* 0x0000000000303947 */ /* 0x000ff40003800000 */
[----:B01----:R-:W0:Y:S01]  /*6af0*/  LDS R7, [R0+0xc00] ;  /* 0x000c000000077984 */ /* 0x003e220000000800 */
        /* <DEDUP_REMOVED lines=11> */
.L_x_82:
[----:B------:R-:W-:Y:S05]  /*6bb0*/  BSYNC.RECONVERGENT B0 ;  /* 0x0000000000007941 */ /* 0x000fea0003800200 */
.L_x_81:
[----:B------:R-:W-:Y:S01]  /*6bc0*/  NOP ;  /* 0x0000000000007918 */ /* 0x000fe20000000000 */
[----:B------:R-:W-:Y:S01]  /*6bd0*/  BSSY.RECONVERGENT B0, `(.L_x_83) ;  /* 0x0000010000007945 */ /* 0x000fe20003800200 */
[----:B------:R-:W-:Y:S01]  /*6be0*/  ISETP.GE.AND P3, PT, R6, R3, PT ;  /* 0x000000030600720c */ /* 0x000fe20003f66270 */
[----:B------:R-:W-:Y:S02]  /*6bf0*/  VIADD R6, R39, 0xf00 ;  /* 0x00000f0027067836 */ /* 0x000fe40000000000 */
[----:B------:R-:W-:Y:S10]  /*6c00*/  @P4 BRA `(.L_x_84) ;  /* 0x0000000000304947 */ /* 0x000ff40003800000 */
[----:B012---:R-:W0:Y:S01]  /*6c10*/  LDS R7, [R0+0x1200] ;  /* 0x0012000000077984 */ /* 0x007e220000000800 */
        /* <DEDUP_REMOVED lines=11> */
.L_x_84:
[----:B------:R-:W-:Y:S05]  /*6cd0*/  BSYNC.RECONVERGENT B0 ;  /* 0x0000000000007941 */ /* 0x000fea0003800200 */
.L_x_83:
[----:B------:R-:W-:Y:S01]  /*6ce0*/  NOP ;  /* 0x0000000000007918 */ /* 0x000fe20000000000 */
[----:B------:R-:W-:Y:S01]  /*6cf0*/  BSSY.RECONVERGENT B0, `(.L_x_85) ;  /* 0x0000010000007945 */ /* 0x000fe20003800200 */
[----:B------:R-:W-:Y:S01]  /*6d00*/  ISETP.GE.AND P4, PT, R6, R3, PT ;  /* 0x000000030600720c */ /* 0x000fe20003f86270 */
[----:B------:R-:W-:Y:S02]  /*6d10*/  VIADD R6, R39, 0x1080 ;  /* 0x0000108027067836 */ /* 0x000fe40000000000 */
[----:B------:R-:W-:Y:S10]  /*6d20*/  @P5 BRA `(.L_x_86) ;  /* 0x0000000000305947 */ /* 0x000ff40003800000 */
[----:B0123--:R-:W0:Y:S01]  /*6d30*/  LDS R7, [R0+0x1800] ;  /* 0x0018000000077984 */ /* 0x00fe220000000800 */
        /* <DEDUP_REMOVED lines=11> */
.L_x_86:
[----:B------:R-:W-:Y:S05]  /*6df0*/  BSYNC.RECONVERGENT B0 ;  /* 0x0000000000007941 */ /* 0x000fea0003800200 */
.L_x_85:
[----:B------:R-:W-:Y:S01]  /*6e00*/  NOP ;  /* 0x0000000000007918 */ /* 0x000fe20000000000 */
[----:B------:R-:W-:Y:S01]  /*6e10*/  BSSY.RECONVERGENT B0, `(.L_x_87) ;  /* 0x0000010000007945 */ /* 0x000fe20003800200 */
[----:B------:R-:W-:Y:S01]  /*6e20*/  ISETP.GE.AND P5, PT, R6, R3, PT ;  /* 0x000000030600720c */ /* 0x000fe20003fa6270 */
[----:B------:R-:W-:Y:S02]  /*6e30*/  VIADD R6, R39, 0x1200 ;  /* 0x0000120027067836 */ /* 0x000fe40000000000 */
[----:B------:R-:W-:Y:S10]  /*6e40*/  @P6 BRA `(.L_x_88) ;  /* 0x0000000000306947 */ /* 0x000ff40003800000 */
[----:B01234-:R-:W0:Y:S01]  /*6e50*/  LDS R7, [R0+0x1e00] ;  /* 0x001e000000077984 */ /* 0x01fe220000000800 */
        /* <DEDUP_REMOVED lines=11> */
.L_x_88:
[----:B------:R-:W-:Y:S05]  /*6f10*/  BSYNC.RECONVERGENT B0 ;  /* 0x0000000000007941 */ /* 0x000fea0003800200 */
.L_x_87:
        /* <DEDUP_REMOVED lines=17> */
.L_x_90:
[----:B------:R-:W-:Y:S05]  /*7030*/  BSYNC.RECONVERGENT B0 ;  /* 0x0000000000007941 */ /* 0x000fea0003800200 */
.L_x_89:
        /* <DEDUP_REMOVED lines=17> */
.L_x_92:
[----:B------:R-:W-:Y:S05]  /*7150*/  BSYNC.RECONVERGENT B0 ;  /* 0x0000000000007941 */ /* 0x000fea0003800200 */
.L_x_91:
        /* <DEDUP_REMOVED lines=17> */
.L_x_94:
[----:B------:R-:W-:Y:S05]  /*7270*/  BSYNC.RECONVERGENT B0 ;  /* 0x0000000000007941 */ /* 0x000fea0003800200 */
.L_x_93:
[----:B------:R-:W-:Y:S01]  /*7280*/  NOP ;  /* 0x0000000000007918 */ /* 0x000fe20000000000 */
[----:B------:R-:W-:Y:S01]  /*7290*/  BSSY.RECONVERGENT B0, `(.L_x_95) ;  /* 0x0000010000007945 */ /* 0x000fe20003800200 */
[----:B------:R-:W-:Y:S02]  /*72a0*/  ISETP.GE.AND P2, PT, R6, R3, PT ;  /* 0x000000030600720c */ /* 0x000fe40003f46270 */
[----:B------:R-:W-:Y:S01]  /*72b0*/  LOP3.LUT R6, R39, 0x1800, RZ, 0xfc, !PT ;  /* 0x0000180027067812 */ /* 0x000fe200078efcff */
        /* <DEDUP_REMOVED lines=13> */
.L_x_96:
[----:B------:R-:W-:Y:S05]  /*7390*/  BSYNC.RECONVERGENT B0 ;  /* 0x0000000000007941 */ /* 0x000fea0003800200 */
.L_x_95:
        /* <DEDUP_REMOVED lines=17> */
.L_x_98:
[----:B------:R-:W-:Y:S05]  /*74b0*/  BSYNC.RECONVERGENT B0 ;  /* 0x0000000000007941 */ /* 0x000fea0003800200 */
.L_x_97:
[----:B------:R-:W-:Y:S01]  /*74c0*/  NOP ;  /* 0x0000000000007918 */ /* 0x000fe20000000000 */
[----:B------:R-:W-:Y:S01]  /*74d0*/  BSSY.RECONVERGENT B0, `(.L_x_99) ;  /* 0x000000f000007945 */ /* 0x000fe20003800200 */
[----:B------:R-:W-:-:S03]  /*74e0*/  ISETP.GE.AND P4, PT, R6, R3, PT ;  /* 0x000000030600720c */ /* 0x000fc60003f86270 */
        /* <DEDUP_REMOVED lines=13> */
.L_x_100:
[----:B------:R-:W-:Y:S05]  /*75c0*/  BSYNC.RECONVERGENT B0 ;  /* 0x0000000000007941 */ /* 0x000fea0003800200 */
.L_x_99:
[----:B------:R-:W-:Y:S01]  /*75d0*/  NOP ;  /* 0x0000000000007918 */ /* 0x000fe20000000000 */
[----:B------:R-:W-:Y:S04]  /*75e0*/  BSSY.RECONVERGENT B0, `(.L_x_101) ;  /* 0x000000e000007945 */ /* 0x000fe80003800200 */
[----:B------:R-:W-:Y:S05]  /*75f0*/  @P6 BRA `(.L_x_102) ;  /* 0x0000000000306947 */ /* 0x000fea0003800000 */
        /* <DEDUP_REMOVED lines=12> */
.L_x_102:
[----:B------:R-:W-:Y:S05]  /*76c0*/  BSYNC.RECONVERGENT B0 ;  /* 0x0000000000007941 */ /* 0x000fea0003800200 */
.L_x_101:
        /* <DEDUP_REMOVED lines=15> */
.L_x_104:
[----:B------:R-:W-:Y:S05]  /*77c0*/  BSYNC.RECONVERGENT B0 ;  /* 0x0000000000007941 */ /* 0x000fea0003800200 */
.L_x_103:
        /* <DEDUP_REMOVED lines=15> */
.L_x_106:
[----:B------:R-:W-:Y:S05]  /*78c0*/  BSYNC.RECONVERGENT B0 ;  /* 0x0000000000007941 */ /* 0x000fea0003800200 */
.L_x_105:
        /* <DEDUP_REMOVED lines=15> */
.L_x_108:
[----:B------:R-:W-:Y:S05]  /*79c0*/  BSYNC.RECONVERGENT B0 ;  /* 0x0000000000007941 */ /* 0x000fea0003800200 */
.L_x_107:
        /* <DEDUP_REMOVED lines=15> */
.L_x_110:
[----:B------:R-:W-:Y:S05]  /*7ac0*/  BSYNC.RECONVERGENT B0 ;  /* 0x0000000000007941 */ /* 0x000fea0003800200 */
.L_x_109:
        /* <DEDUP_REMOVED lines=15> */
.L_x_112:
[----:B------:R-:W-:Y:S05]  /*7bc0*/  BSYNC.RECONVERGENT B0 ;  /* 0x0000000000007941 */ /* 0x000fea0003800200 */
.L_x_111:
[----:B------:R-:W-:Y:S01]  /*7bd0*/  NOP ;  /* 0x0000000000007918 */ /* 0x000fe20000000000 */
[----:B01234-:R-:W0:Y:S01]  /*7be0*/  LDS R7, [R0+0x6c00] ;  /* 0x006c000000077984 */ /* 0x01fe220000000800 */
[----:B------:R-:W0:Y:S02]  /*7bf0*/  LDCU UR5, c[0x0][0x3c4] ;  /* 0x00007880ff0577ac */ /* 0x000e240008000800 */
[----:B0-----:R-:W-:-:S04]  /*7c00*/  SHF.R.U32.HI R2, RZ, UR5, R7 ;  /* 0x00000005ff027c19 */ /* 0x001fc80008011607 */
[----:B------:R-:W-:-:S05]  /*7c10*/  LOP3.LUT R2, R2, UR4, RZ, 0x30, !PT ;  /* 0x0000000402027c12 */ /* 0x000fca000f8e30ff */
[----:B------:R-:W-:Y:S02]  /*7c20*/  IMAD R4, R2, 0x8, R73 ;  /* 0x0000000802047824 */ /* 0x000fe400078e0249 */
[----:B------:R-:W-:-:S04]  /*7c30*/  VIADD R2, R39, 0x1b00 ;  /* 0x00001b0027027836 */ /* 0x000fc80000000000 */
[----:B------:R-:W0:Y:S01]  /*7c40*/  LDS.64 R4, [R4+0x7200] ;  /* 0x0072000004047984 */ /* 0x000e220000000a00 */
[----:B------:R-:W-:-:S13]  /*7c50*/  ISETP.GE.AND P0, PT, R2, R3, PT ;  /* 0x000000030200720c */ /* 0x000fda0003f06270 */
[----:B------:R-:W1:Y:S01]  /*7c60*/  @!P0 LDC.64 R2, c[0x0][0x3a0] ;  /* 0x0000e800ff028b82 */ /* 0x000e620000000a00 */
[----:B0-----:R-:W-:-:S05]  /*7c70*/  IADD3 R38, P1, PT, R4, R39, RZ ;  /* 0x0000002704267210 */ /* 0x001fca0007f3e0ff */
[----:B------:R-:W-:Y:S01]  /*7c80*/  IMAD.X R5, RZ, RZ, R5, P1 ;  /* 0x000000ffff057224 */ /* 0x000fe200008e0605 */
[----:B-1----:R-:W-:-:S04]  /*7c90*/  @!P0 LEA R2, P1, R38, R2, 0x2 ;  /* 0x0000000226028211 */ /* 0x002fc800078210ff */
[----:B------:R-:W-:-:S05]  /*7ca0*/  @!P0 LEA.HI.X R3, R38, R3, R5, 0x2, P1 ;  /* 0x0000000326038211 */ /* 0x000fca00008f1405 */
[----:B------:R-:W-:Y:S01]  /*7cb0*/  @!P0 STG.E desc[UR6][R2.64+0x6c00], R7 ;  /* 0x006c000702008986 */ /* 0x000fe2000c101906 */
[----:B------:R-:W-:Y:S01]  /*7cc0*/  NOP ;  /* 0x0000000000007918 */ /* 0x000fe20000000000 */
[----:B------:R-:W-:Y:S05]  /*7cd0*/  EXIT ;  /* 0x000000000000794d */ /* 0x000fea0003800000 */
.L_x_26:
[----:B------:R-:W-:Y:S02]  /*7ce0*/  IMAD.MOV.U32 R0, RZ, RZ, 0x1 ;  /* 0x00000001ff007424 */ /* 0x000fe400078e00ff */
[----:B------:R-:W-:Y:S02]  /*7cf0*/  IMAD.MOV.U32 R77, RZ, RZ, R2 ;  /* 0x000000ffff4d7224 */ /* 0x000fe400078e0002 */
[----:B------:R-:W-:Y:S02]  /*7d00*/  IMAD.MOV.U32 R75, RZ, RZ, RZ ;  /* 0x000000ffff4b7224 */ /* 0x000fe400078e00ff */
[----:B------:R-:W-:-:S07]  /*7d10*/  IMAD.MOV.U32 R76, RZ, RZ, -0x1 ;  /* 0xffffffffff4c7424 */ /* 0x000fce00078e00ff */
[----:B------:R-:W-:Y:S05]  /*7d20*/  WARPSYNC.COLLECTIVE R76, `(.L_x_113) ;  /* 0x000000004c087348 */ /* 0x000fea0003c00000 */
[----:B------:R0:W1:Y:S02]  /*7d30*/  SHFL.UP P0, R0, R77, R0, R75 ;  /* 0x040000004d007389 */ /* 0x000064000000004b */
[----:B01----:R-:W-:Y:S05]  /*7d40*/  ENDCOLLECTIVE ;  /* 0x000000000000791b */ /* 0x003fea0003800000 */
.L_x_113:
[----:B------:R-:W-:Y:S02]  /*7d50*/  IMAD.MOV.U32 R77, RZ, RZ, R0 ;  /* 0x000000ffff4d7224 */ /* 0x000fe400078e0000 */
[----:B------:R-:W-:Y:S02]  /*7d60*/  IMAD.MOV.U32 R0, RZ, RZ, 0x2 ;  /* 0x00000002ff007424 */ /* 0x000fe400078e00ff */
[----:B------:R-:W-:-:S07]  /*7d70*/  @P0 IMAD.IADD R77, R2, 0x1, R77 ;  /* 0x00000001024d0824 */ /* 0x000fce00078e024d */
[----:B------:R-:W-:Y:S05]  /*7d80*/  WARPSYNC.COLLECTIVE R76, `(.L_x_114) ;  /* 0x000000004c087348 */ /* 0x000fea0003c00000 */
[----:B------:R0:W1:Y:S02]  /*7d90*/  SHFL.UP P0, R0, R77, R0, R75 ;  /* 0x040000004d007389 */ /* 0x000064000000004b */
[----:B01----:R-:W-:Y:S05]  /*7da0*/  ENDCOLLECTIVE ;  /* 0x000000000000791b */ /* 0x003fea0003800000 */
.L_x_114:
[----:B------:R-:W-:Y:S02]  /*7db0*/  IMAD.MOV.U32 R74, RZ, RZ, R0 ;  /* 0x000000ffff4a7224 */ /* 0x000fe400078e0000 */
[----:B------:R-:W-:Y:S02]  /*7dc0*/  IMAD.MOV.U32 R0, RZ, RZ, 0x4 ;  /* 0x00000004ff007424 */ /* 0x000fe400078e00ff */
[----:B------:R-:W-:-:S04]  /*7dd0*/  @P0 IMAD.IADD R74, R77, 0x1, R74 ;  /* 0x000000014d4a0824 */ /* 0x000fc800078e024a */
[----:B------:R-:W-:-:S07]  /*7de0*/  IMAD.MOV.U32 R77, RZ, RZ, R74 ;  /* 0x000000ffff4d7224 */ /* 0x000fce00078e004a */
[----:B------:R-:W-:Y:S05]  /*7df0*/  WARPSYNC.COLLECTIVE R76, `(.L_x_115) ;  /* 0x000000004c087348 */ /* 0x000fea0003c00000 */
[----:B------:R0:W1:Y:S02]  /*7e00*/  SHFL.UP P0, R0, R77, R0, R75 ;  /* 0x040000004d007389 */ /* 0x000064000000004b */
[----:B01----:R-:W-:Y:S05]  /*7e10*/  ENDCOLLECTIVE ;  /* 0x000000000000791b */ /* 0x003fea0003800000 */
.L_x_115:
[----:B------:R-:W-:Y:S02]  /*7e20*/  IMAD.MOV.U32 R77, RZ, RZ, R0 ;  /* 0x000000ffff4d7224 */ /* 0x000fe400078e0000 */
[----:B------:R-:W-:Y:S02]  /*7e30*/  IMAD.MOV.U32 R0, RZ, RZ, 0x8 ;  /* 0x00000008ff007424 */ /* 0x000fe400078e00ff */
[----:B------:R-:W-:-:S07]  /*7e40*/  @P0 IMAD.IADD R77, R74, 0x1, R77 ;  /* 0x000000014a4d0824 */ /* 0x000fce00078e024d */
[----:B------:R-:W-:Y:S05]  /*7e50*/  WARPSYNC.COLLECTIVE R76, `(.L_x_116) ;  /* 0x000000004c087348 */ /* 0x000fea0003c00000 */
[----:B------:R0:W1:Y:S02]  /*7e60*/  SHFL.UP P0, R0, R77, R0, R75 ;  /* 0x040000004d007389 */ /* 0x000064000000004b */
[----:B01----:R-:W-:Y:S05]  /*7e70*/  ENDCOLLECTIVE ;  /* 0x000000000000791b */ /* 0x003fea0003800000 */
.L_x_116:
[----:B------:R-:W-:Y:S02]  /*7e80*/  IMAD.MOV.U32 R74, RZ, RZ, R0 ;  /* 0x000000ffff4a7224 */ /* 0x000fe400078e0000 */
[----:B------:R-:W-:Y:S02]  /*7e90*/  IMAD.MOV.U32 R0, RZ, RZ, 0x10 ;  /* 0x00000010ff007424 */ /* 0x000fe400078e00ff */
[----:B------:R-:W-:-:S04]  /*7ea0*/  @P0 IMAD.IADD R74, R77, 0x1, R74 ;  /* 0x000000014d4a0824 */ /* 0x000fc800078e024a */
[----:B------:R-:W-:-:S07]  /*7eb0*/  IMAD.MOV.U32 R77, RZ, RZ, R74 ;  /* 0x000000ffff4d7224 */ /* 0x000fce00078e004a */
[----:B------:R-:W-:Y:S05]  /*7ec0*/  WARPSYNC.COLLECTIVE R76, `(.L_x_117) ;  /* 0x000000004c087348 */ /* 0x000fea0003c00000 */
[----:B------:R0:W1:Y:S02]  /*7ed0*/  SHFL.UP P0, R0, R77, R0, R75 ;  /* 0x040000004d007389 */ /* 0x000064000000004b */
[----:B01----:R-:W-:Y:S05]  /*7ee0*/  ENDCOLLECTIVE ;  /* 0x000000000000791b */ /* 0x003fea0003800000 */
.L_x_117:
[----:B------:R-:W-:Y:S05]  /*7ef0*/  BRA `(.L_x_118) ;  /* 0xffffffa4001c7947 */ /* 0x000fea000383ffff */
.L_x_119:
[----:B------:R-:W-:-:S00]  /*7f00*/  BRA `(.L_x_119) ;  /* 0xfffffffc00fc7947 */ /* 0x000fc0000383ffff */
[----:B------:R-:W-:-:S00]  /*7f10*/  NOP ;  /* 0x0000000000007918 */ /* 0x000fc00000000000 */
        /* <DEDUP_REMOVED lines=14> */
.L_x_245:


//--------------------- .text._ZN3cub18CUB_300001_SM_10006detail10radix_sort33DeviceRadixSortExclusiveSumKernelINS1_5radix10policy_hubIjNS0_8NullTypeEyE10Policy1000EyEEvPT0_ --------------------------
	.section	.text._ZN3cub18CUB_300001_SM_10006detail10radix_sort33DeviceRadixSortExclusiveSumKernelINS1_5radix10policy_hubIjNS0_8NullTypeEyE10Policy1000EyEEvPT0_,"ax",@progbits
	.align	128
        .global         _ZN3cub18CUB_300001_SM_10006detail10radix_sort33DeviceRadixSortExclusiveSumKernelINS1_5radix10policy_hubIjNS0_8NullTypeEyE10Policy1000EyEEvPT0_
        .type           _ZN3cub18CUB_300001_SM_10006detail10radix_sort33DeviceRadixSortExclusiveSumKernelINS1_5radix10policy_hubIjNS0_8NullTypeEyE10Policy1000EyEEvPT0_,@function
        .size           _ZN3cub18CUB_300001_SM_10006detail10radix_sort33DeviceRadixSortExclusiveSumKernelINS1_5radix10policy_hubIjNS0_8NullTypeEyE10Policy1000EyEEvPT0_,(.L_x_246 - _ZN3cub18CUB_300001_SM_10006detail10radix_sort33DeviceRadixSortExclusiveSumKernelINS1_5radix10policy_hubIjNS0_8NullTypeEyE10Policy1000EyEEvPT0_)
        .other          _ZN3cub18CUB_300001_SM_10006detail10radix_sort33DeviceRadixSortExclusiveSumKernelINS1_5radix10policy_hubIjNS0_8NullTypeEyE10Policy1000EyEEvPT0_,@"STO_CUDA_ENTRY STV_DEFAULT"
_ZN3cub18CUB_300001_SM_10006detail10radix_sort33DeviceRadixSortExclusiveSumKernelINS1_5radix10policy_hubIjNS0_8NullTypeEyE10Policy1000EyEEvPT0_:
.text._ZN3cub18CUB_300001_SM_10006detail10radix_sort33DeviceRadixSortExclusiveSumKernelINS1_5radix10policy_hubIjNS0_8NullTypeEyE10Policy1000EyEEvPT0_:
[----:B------:R-:W-:Y:S01]  /*0000*/  LDC R1, c[0x0][0x37c] ;  /* 0x0000df00ff017b82 */ /* 0x000fe20000000800 */
[----:B------:R-:W0:Y:S07]  /*0010*/  S2R R18, SR_TID.X ;  /* 0x0000000000127919 */ /* 0x000e2e0000002100 */
[----:B------:R-:W1:Y:S01]  /*0020*/  LDC.64 R16, c[0x0][0x380] ;  /* 0x0000e000ff107b82 */ /* 0x000e620000000a00 */
[----:B------:R-:W2:Y:S01]  /*0030*/  LDCU.64 UR4, c[0x0][0x358] ;  /* 0x00006b00ff0477ac */ /* 0x000ea20008000a00 */
[----:B------:R-:W3:Y:S01]  /*0040*/  S2R R5, SR_CTAID.X ;  /* 0x0000000000057919 */ /* 0x000ee20000002500 */
[----:B0-----:R-:W-:Y:S01]  /*0050*/  ISETP.GT.U32.AND P1, PT, R18, 0xff, PT ;  /* 0x000000ff1200780c */ /* 0x001fe20003f24070 */
[----:B---3--:R-:W-:-:S04]  /*0060*/  IMAD R5, R5, 0x100, R18 ;  /* 0x0000010005057824 */ /* 0x008fc800078e0212 */
[----:B-1----:R-:W-:-:S08]  /*0070*/  IMAD.WIDE R16, R5, 0x8, R16 ;  /* 0x0000000805107825 */ /* 0x002fd000078e0210 */
[----:B--2---:R-:W2:Y:S01]  /*0080*/  @!P1 LDG.E.64 R2, desc[UR4][R16.64] ;  /* 0x0000000410029981 */ /* 0x004ea2000c1e1b00 */
[----:B------:R-:W-:Y:S02]  /*0090*/  MOV R0, 0x400 ;  /* 0x0000040000007802 */ /* 0x000fe40000000f00 */
[C---:B------:R-:W-:Y:S01]  /*00a0*/  ISETP.GT.U32.AND P0, PT, R18.reuse, 0x1f, PT ;  /* 0x0000001f1200780c */ /* 0x040fe20003f04070 */
[----:B------:R-:W0:Y:S02]  /*00b0*/  S2R R5, SR_CgaCtaId ;  /* 0x0000000000057919 */ /* 0x000e240000008800 */
[----:B0-----:R-:W-:Y:S02]  /*00c0*/  LEA R5, R5, R0, 0x18 ;  /* 0x0000000005057211 */ /* 0x001fe400078ec0ff */
[----:B------:R-:W-:-:S05]  /*00d0*/  LEA.HI R0, R18, R18, RZ, 0x1d ;  /* 0x0000001212007211 */ /* 0x000fca00078fe8ff */
[----:B------:R-:W-:-:S05]  /*00e0*/  IMAD R0, R0, 0x8, R5 ;  /* 0x0000000800007824 */ /* 0x000fca00078e0205 */
[----:B--2---:R0:W-:Y:S01]  /*00f0*/  STS.64 [R0+0x10], R2 ;  /* 0x0000100200007388 */ /* 0x0041e20000000a00 */
[----:B------:R-:W-:Y:S06]  /*0100*/  BAR.SYNC.DEFER_BLOCKING 0x0 ;  /* 0x0000000000007b1d */ /* 0x000fec0000010000 */
[----:B------:R-:W-:Y:S05]  /*0110*/  @P0 BRA `(.L_x_120) ;  /* 0x0000000400240947 */ /* 0x000fea0003800000 */
[----:B------:R-:W-:Y:S01]  /*0120*/  IMAD R18, R18, 0x48, R5 ;  /* 0x0000004812127824 */ /* 0x000fe200078e0205 */
[----:B------:R-:W-:-:S04]  /*0130*/  UMOV UR6, 0xffffffff ;  /* 0xffffffff00067882 */ /* 0x000fc80000000000 */
[----:B------:R-:W-:Y:S04]  /*0140*/  LDS.64 R14, [R18+0x10] ;  /* 0x00001000120e7984 */ /* 0x000fe80000000a00 */
[----:B------:R-:W-:Y:S04]  /*0150*/  LDS.64 R12, [R18+0x18] ;  /* 0x00001800120c7984 */ /* 0x000fe80000000a00 */
[----:B------:R-:W1:Y:S04]  /*0160*/  LDS.64 R10, [R18+0x20] ;  /* 0x00002000120a7984 */ /* 0x000e680000000a00 */
[----:B------:R-:W-:Y:S04]  /*0170*/  LDS.64 R8, [R18+0x28] ;  /* 0x0000280012087984 */ /* 0x000fe80000000a00 */
[----:B------:R-:W2:Y:S04]  /*0180*/  LDS.64 R6, [R18+0x30] ;  /* 0x0000300012067984 */ /* 0x000ea80000000a00 */
[----:B------:R-:W-:Y:S04]  /*0190*/  LDS.64 R4, [R18+0x38] ;  /* 0x0000380012047984 */ /* 0x000fe80000000a00 */
[----:B0-----:R-:W0:Y:S04]  /*01a0*/  LDS.64 R2, [R18+0x40] ;  /* 0x0000400012027984 */ /* 0x001e280000000a00 */
[----:B------:R-:W3:Y:S01]  /*01b0*/  LDS.64 R20, [R18+0x48] ;  /* 0x0000480012147984 */ /* 0x000ee20000000a00 */
[----:B-1----:R-:W-:-:S04]  /*01c0*/  IADD3 R19, P3, P4, R10, R12, R14 ;  /* 0x0000000c0a137210 */ /* 0x002fc80007c7e00e */
[----:B------:R-:W-:Y:S02]  /*01d0*/  IADD3.X R23, PT, PT, R11, R13, R15, P3, P4 ;  /* 0x0000000d0b177210 */ /* 0x000fe40001fe840f */
[----:B--2---:R-:W-:-:S04]  /*01e0*/  IADD3 R19, P0, P2, R6, R19, R8 ;  /* 0x0000001306137210 */ /* 0x004fc80007a1e008 */
[----:B------:R-:W-:Y:S02]  /*01f0*/  IADD3.X R23, PT, PT, R7, R23, R9, P0, P2 ;  /* 0x0000001707177210 */ /* 0x000fe400007e4409 */
[----:B0-----:R-:W-:-:S04]  /*0200*/  IADD3 R19, P3, P4, R2, R19, R4 ;  /* 0x0000001302137210 */ /* 0x001fc80007c7e004 */
[----:B---3--:R-:W-:Y:S02]  /*0210*/  IADD3 R20, P0, PT, R20, R19, RZ ;  /* 0x0000001314147210 */ /* 0x008fe40007f1e0ff */
[----:B------:R-:W-:-:S05]  /*0220*/  IADD3.X R19, PT, PT, R3, R23, R5, P3, P4 ;  /* 0x0000001703137210 */ /* 0x000fca0001fe8405 */
[----:B------:R-:W-:Y:S01]  /*0230*/  IMAD.X R19, R21, 0x1, R19, P0 ;  /* 0x0000000115137824 */ /* 0x000fe200000e0613 */
[----:B------:R-:W-:Y:S06]  /*0240*/  BRA.DIV UR6, `(.L_x_121) ;  /* 0x0000000206f07947 */ /* 0x000fec000b800000 */
[----:B------:R-:W0:Y:S04]  /*0250*/  SHFL.UP PT, R27, R20, 0x1, RZ ;  /* 0x04200000141b7989 */ /* 0x000e2800000e00ff */
[----:B------:R-:W1:Y:S01]  /*0260*/  SHFL.UP P0, R25, R19, 0x1, RZ ;  /* 0x0420000013197989 */ /* 0x000e6200000000ff */
[----:B0-----:R-:W-:-:S04]  /*0270*/  IADD3 R22, P2, PT, R27, R20, RZ ;  /* 0x000000141b167210 */ /* 0x001fc80007f5e0ff */
[----:B-1----:R-:W-:Y:S01]  /*0280*/  SEL R27, R22, R27, P0 ;  /* 0x0000001b161b7207 */ /* 0x002fe20000000000 */
[----:B------:R-:W-:-:S04]  /*0290*/  IMAD.X R26, R25, 0x1, R19, P2 ;  /* 0x00000001191a7824 */ /* 0x000fc800010e0613 */
[----:B------:R-:W0:Y:S01]  /*02a0*/  SHFL.UP PT, R28, R27, 0x2, RZ ;  /* 0x044000001b1c7989 */ /* 0x000e2200000e00ff */
[----:B------:R-:W-:-:S05]  /*02b0*/  SEL R26, R26, R25, P0 ;  /* 0x000000191a1a7207 */ /* 0x000fca0000000000 */
[----:B------:R-:W1:Y:S01]  /*02c0*/  SHFL.UP P0, R25, R26, 0x2, RZ ;  /* 0x044000001a197989 */ /* 0x000e6200000000ff */
[----:B0-----:R-:W-:-:S05]  /*02d0*/  IADD3 R21, P2, PT, R28, R27, RZ ;  /* 0x0000001b1c157210 */ /* 0x001fca0007f5e0ff */
[----:B-1----:R-:W-:Y:S01]  /*02e0*/  IMAD.X R22, R25, 0x1, R26, P2 ;  /* 0x0000000119167824 */ /* 0x002fe200010e061a */
[----:B------:R-:W-:-:S04]  /*02f0*/  SEL R28, R21, R28, P0 ;  /* 0x0000001c151c7207 */ /* 0x000fc80000000000 */
[----:B------:R-:W-:Y:S01]  /*0300*/  SEL R29, R22, R25, P0 ;  /* 0x00000019161d7207 */ /* 0x000fe20000000000 */
        /* <DEDUP_REMOVED lines=12> */
[----:B------:R0:W1:Y:S04]  /*03d0*/  SHFL.UP PT, R28, R27, 0x10, RZ ;  /* 0x060000001b1c7989 */ /* 0x00006800000e00ff */
[----:B------:R0:W2:Y:S02]  /*03e0*/  SHFL.UP P0, R25, R26, 0x10, RZ ;  /* 0x060000001a197989 */ /* 0x0000a400000000ff */
.L_x_132:
[----:B-1----:R-:W-:-:S04]  /*03f0*/  IADD3 R21, P2, PT, R28, R27, RZ ;  /* 0x0000001b1c157210 */ /* 0x002fc80007f5e0ff */
[----:B--2---:R-:W-:Y:S01]  /*0400*/  SEL R21, R21, R28, P0 ;  /* 0x0000001c15157207 */ /* 0x004fe20000000000 */
[----:B------:R-:W-:-:S05]  /*0410*/  IMAD.X R22, R25, 0x1, R26, P2 ;  /* 0x0000000119167824 */ /* 0x000fca00010e061a */
[----:B------:R-:W-:Y:S02]  /*0420*/  SEL R22, R22, R25, P0 ;  /* 0x0000001916167207 */ /* 0x000fe40000000000 */
[----:B------:R-:W-:-:S05]  /*0430*/  IADD3 R20, P0, PT, R21, -R20, RZ ;  /* 0x8000001415147210 */ /* 0x000fca0007f1e0ff */
[----:B------:R-:W-:Y:S01]  /*0440*/  IMAD.X R21, R22, 0x1, ~R19, P0 ;  /* 0x0000000116157824 */ /* 0x000fe200000e0e13 */
[----:B------:R-:W-:-:S04]  /*0450*/  IADD3 R14, P0, PT, R14, R20, RZ ;  /* 0x000000140e0e7210 */ /* 0x000fc80007f1e0ff */
[----:B------:R1:W-:Y:S01]  /*0460*/  STS.64 [R18+0x10], R20 ;  /* 0x0000101412007388 */ /* 0x0003e20000000a00 */
[----:B------:R-:W-:Y:S01]  /*0470*/  IMAD.X R15, R15, 0x1, R21, P0 ;  /* 0x000000010f0f7824 */ /* 0x000fe200000e0615 */
        /* <DEDUP_REMOVED lines=17> */
[----:B------:R-:W-:-:S05]  /*0590*/  IMAD.X R3, R3, 0x1, R5, P0 ;  /* 0x0000000103037824 */ /* 0x000fca00000e0605 */
[----:B------:R1:W-:Y:S03]  /*05a0*/  STS.64 [R18+0x48], R2 ;  /* 0x0000480212007388 */ /* 0x0003e60000000a00 */
.L_x_120:
[----:B------:R-:W-:Y:S05]  /*05b0*/  WARPSYNC.ALL ;  /* 0x0000000000007948 */ /* 0x000fea0003800000 */
[----:B------:R-:W-:Y:S06]  /*05c0*/  BAR.SYNC.DEFER_BLOCKING 0x0 ;  /* 0x0000000000007b1d */ /* 0x000fec0000010000 */
[----:B------:R-:W-:Y:S05]  /*05d0*/  @P1 EXIT ;  /* 0x000000000000194d */ /* 0x000fea0003800000 */
[----:B01----:R-:W0:Y:S04]  /*05e0*/  LDS.64 R2, [R0+0x10] ;  /* 0x0000100000027984 */ /* 0x003e280000000a00 */
[----:B0-----:R-:W-:Y:S01]  /*05f0*/  STG.E.64 desc[UR4][R16.64], R2 ;  /* 0x0000000210007986 */ /* 0x001fe2000c101b04 */
[----:B------:R-:W-:Y:S05]  /*0600*/  EXIT ;  /* 0x000000000000794d */ /* 0x000fea0003800000 */
.L_x_121:
[----:B------:R-:W-:Y:S02]  /*0610*/  IMAD.MOV.U32 R24, RZ, RZ, R20 ;  /* 0x000000ffff187224 */ /* 0x000fe400078e0014 */
[----:B------:R-:W-:Y:S02]  /*0620*/  IMAD.MOV.U32 R23, RZ, RZ, 0x1 ;  /* 0x00000001ff177424 */ /* 0x000fe400078e00ff */
[----:B------:R-:W-:Y:S02]  /*0630*/  IMAD.MOV.U32 R22, RZ, RZ, RZ ;  /* 0x000000ffff167224 */ /* 0x000fe400078e00ff */
[----:B------:R-:W-:-:S07]  /*0640*/  IMAD.MOV.U32 R21, RZ, RZ, -0x1 ;  /* 0xffffffffff157424 */ /* 0x000fce00078e00ff */
[----:B------:R-:W-:Y:S05]  /*0650*/  WARPSYNC.COLLECTIVE R21, `(.L_x_122) ;  /* 0x0000000015087348 */ /* 0x000fea0003c00000 */
[----:B------:R0:W1:Y:S02]  /*0660*/  SHFL.UP P0, R25, R24, R23, R22 ;  /* 0x0400001718197389 */ /* 0x0000640000000016 */
[----:B01----:R-:W-:Y:S05]  /*0670*/  ENDCOLLECTIVE ;  /* 0x000000000000791b */ /* 0x003fea0003800000 */
.L_x_122:
[----:B------:R-:W-:Y:S02]  /*0680*/  IMAD.MOV.U32 R24, RZ, RZ, R19 ;  /* 0x000000ffff187224 */ /* 0x000fe400078e0013 */
[----:B------:R-:W-:-:S07]  /*0690*/  IMAD.MOV.U32 R27, RZ, RZ, R25 ;  /* 0x000000ffff1b7224 */ /* 0x000fce00078e0019 */
[----:B------:R-:W-:Y:S05]  /*06a0*/  WARPSYNC.COLLECTIVE R21, `(.L_x_123) ;  /* 0x0000000015087348 */ /* 0x000fea0003c00000 */
[----:B------:R0:W1:Y:S02]  /*06b0*/  SHFL.UP P0, R25, R24, R23, R22 ;  /* 0x0400001718197389 */ /* 0x0000640000000016 */
[----:B01----:R-:W-:Y:S05]  /*06c0*/  ENDCOLLECTIVE ;  /* 0x000000000000791b */ /* 0x003fea0003800000 */
.L_x_123:
[----:B------:R-:W-:Y:S01]  /*06d0*/  IADD3 R26, P2, PT, R27, R20, RZ ;  /* 0x000000141b1a7210 */ /* 0x000fe20007f5e0ff */
[----:B------:R-:W-:-:S03]  /*06e0*/  IMAD.MOV.U32 R23, RZ, RZ, 0x2 ;  /* 0x00000002ff177424 */ /* 0x000fc600078e00ff */
[----:B------:R-:W-:Y:S01]  /*06f0*/  SEL R27, R26, R27, P0 ;  /* 0x0000001b1a1b7207 */ /* 0x000fe20000000000 */
[----:B------:R-:W-:-:S04]  /*0700*/  IMAD.X R26, R25, 0x1, R19, P2 ;  /* 0x00000001191a7824 */ /* 0x000fc800010e0613 */
[----:B------:R-:W-:Y:S01]  /*0710*/  IMAD.MOV.U32 R24, RZ, RZ, R27 ;  /* 0x000000ffff187224 */ /* 0x000fe200078e001b */
[----:B------:R-:W-:-:S07]  /*0720*/  SEL R26, R26, R25, P0 ;  /* 0x000000191a1a7207 */ /* 0x000fce0000000000 */
[----:B------:R-:W-:Y:S05]  /*0730*/  WARPSYNC.COLLECTIVE R21, `(.L_x_124) ;  /* 0x0000000015087348 */ /* 0x000fea0003c00000 */
[----:B------:R0:W1:Y:S02]  /*0740*/  SHFL.UP P0, R25, R24, R23, R22 ;  /* 0x0400001718197389 */ /* 0x0000640000000016 */
[----:B01----:R-:W-:Y:S05]  /*0750*/  ENDCOLLECTIVE ;  /* 0x000000000000791b */ /* 0x003fea0003800000 */
.L_x_124:
[----:B------:R-:W-:Y:S02]  /*0760*/  IMAD.MOV.U32 R24, RZ, RZ, R26 ;  /* 0x000000ffff187224 */ /* 0x000fe400078e001a */
[----:B------:R-:W-:-:S07]  /*0770*/  IMAD.MOV.U32 R28, RZ, RZ, R25 ;  /* 0x000000ffff1c7224 */ /* 0x000fce00078e0019 */
[----:B------:R-:W-:Y:S05]  /*0780*/  WARPSYNC.COLLECTIVE R21, `(.L_x_125) ;  /* 0x0000000015087348 */ /* 0x000fea0003c00000 */
[----:B------:R0:W1:Y:S02]  /*0790*/  SHFL.UP P0, R25, R24, R23, R22 ;  /* 0x0400001718197389 */ /* 0x0000640000000016 */
[----:B01----:R-:W-:Y:S05]  /*07a0*/  ENDCOLLECTIVE ;  /* 0x000000000000791b */ /* 0x003fea0003800000 */
.L_x_125:
        /* <DEDUP_REMOVED lines=9> */
.L_x_126:
[----:B------:R-:W-:Y:S02]  /*0840*/  IMAD.MOV.U32 R24, RZ, RZ, R29 ;  /* 0x000000ffff187224 */ /* 0x000fe400078e001d */
[----:B------:R-:W-:-:S07]  /*0850*/  IMAD.MOV.U32 R27, RZ, RZ, R25 ;  /* 0x000000ffff1b7224 */ /* 0x000fce00078e0019 */
[----:B------:R-:W-:Y:S05]  /*0860*/  WARPSYNC.COLLECTIVE R21, `(.L_x_127) ;  /* 0x0000000015087348 */ /* 0x000fea0003c00000 */
[----:B------:R0:W1:Y:S02]  /*0870*/  SHFL.UP P0, R25, R24, R23, R22 ;  /* 0x0400001718197389 */ /* 0x0000640000000016 */
[----:B01----:R-:W-:Y:S05]  /*0880*/  ENDCOLLECTIVE ;  /* 0x000000000000791b */ /* 0x003fea0003800000 */
.L_x_127:
        /* <DEDUP_REMOVED lines=9> */
.L_x_128:
[----:B------:R-:W-:Y:S02]  /*0920*/  IMAD.MOV.U32 R24, RZ, RZ, R29 ;  /* 0x000000ffff187224 */ /* 0x000fe400078e001d */
[----:B------:R-:W-:-:S07]  /*0930*/  IMAD.MOV.U32 R27, RZ, RZ, R25 ;  /* 0x000000ffff1b7224 */ /* 0x000fce00078e0019 */
[----:B------:R-:W-:Y:S05]  /*0940*/  WARPSYNC.COLLECTIVE R21, `(.L_x_129) ;  /* 0x0000000015087348 */ /* 0x000fea0003c00000 */
[----:B------:R0:W1:Y:S02]  /*0950*/  SHFL.UP P0, R25, R24, R23, R22 ;  /* 0x0400001718197389 */ /* 0x0000640000000016 */
[----:B01----:R-:W-:Y:S05]  /*0960*/  ENDCOLLECTIVE ;  /* 0x000000000000791b */ /* 0x003fea0003800000 */
.L_x_129:
        /* <DEDUP_REMOVED lines=9> */
.L_x_130:
[----:B------:R-:W-:Y:S02]  /*0a00*/  IMAD.MOV.U32 R24, RZ, RZ, R26 ;  /* 0x000000ffff187224 */ /* 0x000fe400078e001a */
[----:B------:R-:W-:-:S07]  /*0a10*/  IMAD.MOV.U32 R28, RZ, RZ, R25 ;  /* 0x000000ffff1c7224 */ /* 0x000fce00078e0019 */
[----:B------:R-:W-:Y:S05]  /*0a20*/  WARPSYNC.COLLECTIVE R21, `(.L_x_131) ;  /* 0x0000000015087348 */ /* 0x000fea0003c00000 */
[----:B------:R0:W1:Y:S02]  /*0a30*/  SHFL.UP P0, R25, R24, R23, R22 ;  /* 0x0400001718197389 */ /* 0x0000640000000016 */
[----:B01----:R-:W-:Y:S05]  /*0a40*/  ENDCOLLECTIVE ;  /* 0x000000000000791b */ /* 0x003fea0003800000 */
.L_x_131:
[----:B------:R-:W-:Y:S05]  /*0a50*/  BRA `(.L_x_132) ;  /* 0xfffffff800647947 */ /* 0x000fea000383ffff */
.L_x_133:
        /* <DEDUP_REMOVED lines=10> */
.L_x_246:


//--------------------- .text._ZN3cub18CUB_300001_SM_10006detail10radix_sort30DeviceRadixSortHistogramKernelINS1_5radix10policy_hubIjNS0_8NullTypeEyE10Policy1000ELNS0_9SortOrderE0EjyNS1_21identity_decomposer_tEEEvPT2_PKT1_SB_iiT3_ --------------------------
	.section	.text._ZN3cub18CUB_300001_SM_10006detail10radix_sort30DeviceRadixSortHistogramKernelINS1_5radix10policy_hubIjNS0_8NullTypeEyE10Policy1000ELNS0_9SortOrderE0EjyNS1_21identity_decomposer_tEEEvPT2_PKT1_SB_iiT3_,"ax",@progbits
	.align	128
        .global         _ZN3cub18CUB_300001_SM_10006detail10radix_sort30DeviceRadixSortHistogramKernelINS1_5radix10policy_hubIjNS0_8NullTypeEyE10Policy1000ELNS0_9SortOrderE0EjyNS1_21identity_decomposer_tEEEvPT2_PKT1_SB_iiT3_
        .type           _ZN3cub18CUB_300001_SM_10006detail10radix_sort30DeviceRadixSortHistogramKernelINS1_5radix10policy_hubIjNS0_8NullTypeEyE10Policy1000ELNS0_9SortOrderE0EjyNS1_21identity_decomposer_tEEEvPT2_PKT1_SB_iiT3_,@function
        .size           _ZN3cub18CUB_300001_SM_10006detail10radix_sort30DeviceRadixSortHistogramKernelINS1_5radix10policy_hubIjNS0_8NullTypeEyE10Policy1000ELNS0_9SortOrderE0EjyNS1_21identity_decomposer_tEEEvPT2_PKT1_SB_iiT3_,(.L_x_247 - _ZN3cub18CUB_300001_SM_10006detail10radix_sort30DeviceRadixSortHistogramKernelINS1_5radix10policy_hubIjNS0_8NullTypeEyE10Policy1000ELNS0_9SortOrderE0EjyNS1_21identity_decomposer_tEEEvPT2_PKT1_SB_iiT3_)
        .other          _ZN3cub18CUB_300001_SM_10006detail10radix_sort30DeviceRadixSortHistogramKernelINS1_5radix10policy_hubIjNS0_8NullTypeEyE10Policy1000ELNS0_9SortOrderE0EjyNS1_21identity_decomposer_tEEEvPT2_PKT1_SB_iiT3_,@"STO_CUDA_ENTRY STV_DEFAULT"
_ZN3cub18CUB_300001_SM_10006detail10radix_sort30DeviceRadixSortHistogramKernelINS1_5radix10policy_hubIjNS0_8NullTypeEyE10Policy1000ELNS0_9SortOrderE0EjyNS1_21identity_decomposer_tEEEvPT2_PKT1_SB_iiT3_:
.text._ZN3cub18CUB_300001_SM_10006detail10radix_sort30DeviceRadixSortHistogramKernelINS1_5radix10policy_hubIjNS0_8NullTypeEyE10Policy1000ELNS0_9SortOrderE0EjyNS1_21identity_decomposer_tEEEvPT2_PKT1_SB_iiT3_:
[----:B------:R-:W-:Y:S01]  /*0000*/  LDC R1, c[0x0][0x37c] ;  /* 0x0000df00ff017b82 */ /* 0x000fe20000000800 */
[----:B------:R-:W0:Y:S02]  /*0010*/  LDCU.64 UR4, c[0x0][0x390] ;  /* 0x00007200ff0477ac */ /* 0x000e240008000a00 */
[----:B0-----:R-:W-:-:S04]  /*0020*/  ISETP.NE.U32.AND P0, PT, RZ, UR4, PT ;  /* 0x00000004ff007c0c */ /* 0x001fc8000bf05070 */
[----:B------:R-:W-:-:S13]  /*0030*/  ISETP.NE.AND.EX P0, PT, RZ, UR5, PT, P0 ;  /* 0x00000005ff007c0c */ /* 0x000fda000bf05300 */
[----:B------:R-:W-:Y:S05]  /*0040*/  @!P0 EXIT ;  /* 0x000000000000894d */ /* 0x000fea0003800000 */
[----:B------:R-:W0:Y:S01]  /*0050*/  S2R R18, SR_TID.X ;  /* 0x0000000000127919 */ /* 0x000e220000002100 */
[----:B------:R-:W1:Y:S01]  /*0060*/  LDCU.64 UR4, c[0x0][0x398] ;  /* 0x00007300ff0477ac */ /* 0x000e620008000a00 */
[----:B------:R-:W2:Y:S01]  /*0070*/  S2UR UR7, SR_CgaCtaId ;  /* 0x00000000000779c3 */ /* 0x000ea20000008800 */
[----:B------:R-:W-:Y:S01]  /*0080*/  UMOV UR6, 0x400 ;  /* 0x0000040000067882 */ /* 0x000fe20000000000 */
[----:B------:R-:W3:Y:S06]  /*0090*/  LDCU.64 UR18, c[0x0][0x358] ;  /* 0x00006b00ff1277ac */ /* 0x000eec0008000a00 */
[----:B------:R-:W4:Y:S01]  /*00a0*/  S2UR UR8, SR_CTAID.X ;  /* 0x00000000000879c3 */ /* 0x000f220000002500 */
[----:B------:R-:W0:Y:S01]  /*00b0*/  LDCU UR21, c[0x0][0x370] ;  /* 0x00006e00ff1577ac */ /* 0x000e220008000800 */
[----:B-1----:R-:W-:-:S04]  /*00c0*/  UIADD3 UR4, UPT, UPT, UR5, 0x7, -UR4 ;  /* 0x0000000705047890 */ /* 0x002fc8000fffe804 */
[----:B------:R-:W-:Y:S02]  /*00d0*/  UISETP.GE.AND UP0, UPT, UR4, 0x8, UPT ;  /* 0x000000080400788c */ /* 0x000fe4000bf06270 */
[----:B------:R-:W-:Y:S02]  /*00e0*/  USHF.R.S32.HI UR5, URZ, 0x1f, UR4 ;  /* 0x0000001fff057899 */ /* 0x000fe40008011404 */
[----:B--2---:R-:W-:Y:S02]  /*00f0*/  ULEA UR6, UR7, UR6, 0x18 ;  /* 0x0000000607067291 */ /* 0x004fe4000f8ec0ff */
[----:B------:R-:W-:Y:S01]  /*0100*/  PLOP3.LUT P0, PT, PT, PT, UP0, 0x80, 0x8 ;  /* 0x000000000008781c */ /* 0x000fe20003f0f008 */
[----:B------:R-:W-:Y:S01]  /*0110*/  ULEA.HI UR5, UR5, UR4, URZ, 0x3 ;  /* 0x0000000405057291 */ /* 0x000fe2000f8f18ff */
[C---:B0-----:R-:W-:Y:S02]  /*0120*/  VIADD R19, R18.reuse, 0x80 ;  /* 0x0000008012137836 */ /* 0x041fe40000000000 */
[C---:B------:R-:W-:Y:S01]  /*0130*/  ISETP.GT.U32.OR P0, PT, R18.reuse, 0xff, !P0 ;  /* 0x000000ff1200780c */ /* 0x040fe20004704470 */
[----:B------:R-:W-:Y:S01]  /*0140*/  USHF.R.S32.HI UR5, URZ, 0x3, UR5 ;  /* 0x00000003ff057899 */ /* 0x000fe20008011405 */
[C---:B------:R-:W-:Y:S01]  /*0150*/  VIADD R20, R18.reuse, 0x100 ;  /* 0x0000010012147836 */ /* 0x040fe20000000000 */
[C---:B------:R-:W-:Y:S01]  /*0160*/  IADD3 R25, PT, PT, R18.reuse, 0x500, RZ ;  /* 0x0000050012197810 */ /* 0x040fe20007ffe0ff */
[C---:B------:R-:W-:Y:S01]  /*0170*/  VIADD R21, R18.reuse, 0x180 ;  /* 0x0000018012157836 */ /* 0x040fe20000000000 */
[----:B------:R-:W-:Y:S01]  /*0180*/  P2R R28, PR, RZ, 0x1 ;  /* 0x00000001ff1c7803 */ /* 0x000fe20000000000 */
[C---:B------:R-:W-:Y:S01]  /*0190*/  VIADD R22, R18.reuse, 0x200 ;  /* 0x0000020012167836 */ /* 0x040fe20000000000 */
[C---:B------:R-:W-:Y:S01]  /*01a0*/  LEA R27, R18.reuse, UR6, 0x2 ;  /* 0x00000006121b7c11 */ /* 0x040fe2000f8e10ff */
[C---:B------:R-:W-:Y:S01]  /*01b0*/  VIADD R23, R18.reuse, 0x280 ;  /* 0x0000028012177836 */ /* 0x040fe20000000000 */
[----:B----4-:R-:W-:Y:S01]  /*01c0*/  USHF.L.U32 UR8, UR8, 0xb, URZ ;  /* 0x0000000b08087899 */ /* 0x010fe200080006ff */
[C---:B------:R-:W-:Y:S01]  /*01d0*/  VIADD R24, R18.reuse, 0x300 ;  /* 0x0000030012187836 */ /* 0x040fe20000000000 */
[----:B------:R-:W-:Y:S01]  /*01e0*/  ULOP3.LUT UR20, UR5, 0x7, URZ, 0xc0, !UPT ;  /* 0x0000000705147892 */ /* 0x000fe2000f8ec0ff */
[----:B------:R-:W-:Y:S01]  /*01f0*/  VIADD R26, R18, 0x780 ;  /* 0x00000780121a7836 */ /* 0x000fe20000000000 */
[----:B------:R-:W-:Y:S01]  /*0200*/  ULOP3.LUT UR9, UR5, 0x3, URZ, 0xc0, !UPT ;  /* 0x0000000305097892 */ /* 0x000fe2000f8ec0ff */
[----:B------:R-:W-:Y:S01]  /*0210*/  UMOV UR6, URZ ;  /* 0x000000ff00067c82 */ /* 0x000fe20008000000 */
[----:B---3--:R-:W-:-:S10]  /*0220*/  UMOV UR7, URZ ;  /* 0x000000ff00077c82 */ /* 0x008fd40008000000 */
.L_x_217:
[----:B------:R-:W-:Y:S01]  /*0230*/  ISETP.NE.AND P0, PT, R28, RZ, PT ;  /* 0x000000ff1c00720c */ /* 0x000fe20003f05270 */
[----:B------:R-:W-:-:S12]  /*0240*/  BSSY.RECONVERGENT B0, `(.L_x_134) ;  /* 0x0000082000007945 */ /* 0x000fd80003800200 */
[----:B0-2345:R-:W-:Y:S05]  /*0250*/  @P0 BRA `(.L_x_135) ;  /* 0x0000000800000947 */ /* 0x03dfea0003800000 */
[----:B------:R-:W0:Y:S02]  /*0260*/  LDC.64 R2, c[0x0][0x398] ;  /* 0x0000e600ff027b82 */ /* 0x000e240000000a00 */
[----:B0-----:R-:W-:-:S04]  /*0270*/  IADD3 R2, PT, PT, R3, 0x7, -R2 ;  /* 0x0000000703027810 */ /* 0x001fc80007ffe802 */
[----:B------:R-:W-:-:S04]  /*0280*/  SHF.R.S32.HI R3, RZ, 0x1f, R2 ;  /* 0x0000001fff037819 */ /* 0x000fc80000011402 */
[----:B------:R-:W-:-:S04]  /*0290*/  LEA.HI R3, R3, R2, RZ, 0x3 ;  /* 0x0000000203037211 */ /* 0x000fc800078f18ff */
[----:B------:R-:W-:-:S04]  /*02a0*/  SHF.R.S32.HI R3, RZ, 0x3, R3 ;  /* 0x00000003ff037819 */ /* 0x000fc80000011403 */
[C---:B------:R-:W-:Y:S01]  /*02b0*/  LOP3.LUT R5, R3.reuse, 0xffffff0, RZ, 0xc0, !PT ;  /* 0x0ffffff003057812 */ /* 0x040fe200078ec0ff */
[----:B------:R-:W-:-:S05]  /*02c0*/  VIADD R0, R3, 0xffffffff ;  /* 0xffffffff03007836 */ /* 0x000fca0000000000 */
[----:B------:R-:W-:Y:S01]  /*02d0*/  ISETP.GE.U32.AND P0, PT, R0, 0xf, PT ;  /* 0x0000000f0000780c */ /* 0x000fe20003f06070 */
[----:B------:R-:W-:-:S12]  /*02e0*/  IMAD.MOV.U32 R0, RZ, RZ, RZ ;  /* 0x000000ffff007224 */ /* 0x000fd800078e00ff */
[----:B------:R-:W-:Y:S05]  /*02f0*/  @!P0 BRA `(.L_x_136) ;  /* 0x00000000005c8947 */ /* 0x000fea0003800000 */
[----:B------:R-:W-:Y:S02]  /*0300*/  IMAD.MOV R2, RZ, RZ, -R5 ;  /* 0x000000ffff027224 */ /* 0x000fe400078e0a05 */
[----:B------:R-:W-:-:S07]  /*0310*/  VIADD R0, R27, 0x2000 ;  /* 0x000020001b007836 */ /* 0x000fce0000000000 */
.L_x_137:
[----:B------:R-:W-:Y:S01]  /*0320*/  VIADD R2, R2, 0x10 ;  /* 0x0000001002027836 */ /* 0x000fe20000000000 */
[----:B------:R-:W-:Y:S04]  /*0330*/  STS [R0+-0x2000], RZ ;  /* 0xffe000ff00007388 */ /* 0x000fe80000000800 */
        /* <DEDUP_REMOVED lines=16> */
[----:B0-----:R-:W-:Y:S01]  /*0440*/  IADD3 R0, PT, PT, R0, 0x4000, RZ ;  /* 0x0000400000007810 */ /* 0x001fe20007ffe0ff */
[----:B------:R-:W-:Y:S06]  /*0450*/  @P1 BRA `(.L_x_137) ;  /* 0xfffffffc00b01947 */ /* 0x000fec000383ffff */
[----:B------:R-:W-:-:S07]  /*0460*/  IMAD.MOV.U32 R0, RZ, RZ, R5 ;  /* 0x000000ffff007224 */ /* 0x000fce00078e0005 */
.L_x_136:
[----:B------:R-:W-:Y:S01]  /*0470*/  LOP3.LUT R2, R3, 0xf, RZ, 0xc0, !PT ;  /* 0x0000000f03027812 */ /* 0x000fe200078ec0ff */
[----:B------:R-:W-:-:S03]  /*0480*/  IMAD.U32 R4, RZ, RZ, UR20 ;  /* 0x00000014ff047e24 */ /* 0x000fc6000f8e00ff */
[C---:B------:R-:W-:Y:S01]  /*0490*/  ISETP.NE.AND P1, PT, R2.reuse, RZ, PT ;  /* 0x000000ff0200720c */ /* 0x040fe20003f25270 */
[----:B------:R-:W-:Y:S02]  /*04a0*/  VIADD R2, R2, 0xffffffff ;  /* 0xffffffff02027836 */ /* 0x000fe40000000000 */
[----:B------:R-:W-:-:S10]  /*04b0*/  VIADD R4, R4, 0xffffffff ;  /* 0xffffffff04047836 */ /* 0x000fd40000000000 */
[----:B------:R-:W-:Y:S05]  /*04c0*/  @!P1 BRA `(.L_x_138) ;  /* 0x00000000007c9947 */ /* 0x000fea0003800000 */
[----:B------:R-:W-:Y:S01]  /*04d0*/  ISETP.GE.U32.AND P2, PT, R2, 0x7, PT ;  /* 0x000000070200780c */ /* 0x000fe20003f46070 */
[----:B------:R-:W-:-:S12]  /*04e0*/  UISETP.NE.AND UP0, UPT, UR20, URZ, UPT ;  /* 0x000000ff1400728c */ /* 0x000fd8000bf05270 */
[----:B------:R-:W-:Y:S05]  /*04f0*/  @!P2 BRA `(.L_x_139) ;  /* 0x000000000028a947 */ /* 0x000fea0003800000 */
        /* <DEDUP_REMOVED lines=10> */
.L_x_139:
[----:B------:R-:W-:Y:S05]  /*05a0*/  BRA.U !UP0, `(.L_x_138) ;  /* 0x0000000108447547 */ /* 0x000fea000b800000 */
[----:B------:R-:W-:Y:S01]  /*05b0*/  ISETP.GE.U32.AND P2, PT, R4, 0x3, PT ;  /* 0x000000030400780c */ /* 0x000fe20003f46070 */
[----:B------:R-:W-:-:S12]  /*05c0*/  UISETP.NE.AND UP0, UPT, UR9, URZ, UPT ;  /* 0x000000ff0900728c */ /* 0x000fd8000bf05270 */
[C---:B0-----:R-:W-:Y:S01]  /*05d0*/  @P2 LEA R3, R0.reuse, R27, 0xa ;  /* 0x0000001b00032211 */ /* 0x041fe200078e50ff */
[----:B------:R-:W-:-:S04]  /*05e0*/  @P2 VIADD R0, R0, 0x4 ;  /* 0x0000000400002836 */ /* 0x000fc80000000000 */
[----:B------:R1:W-:Y:S04]  /*05f0*/  @P2 STS [R3], RZ ;  /* 0x000000ff03002388 */ /* 0x0003e80000000800 */
[----:B------:R1:W-:Y:S04]  /*0600*/  @P2 STS [R3+0x400], RZ ;  /* 0x000400ff03002388 */ /* 0x0003e80000000800 */
[----:B------:R1:W-:Y:S04]  /*0610*/  @P2 STS [R3+0x800], RZ ;  /* 0x000800ff03002388 */ /* 0x0003e80000000800 */
[----:B------:R1:W-:Y:S01]  /*0620*/  @P2 STS [R3+0xc00], RZ ;  /* 0x000c00ff03002388 */ /* 0x0003e20000000800 */
[----:B------:R-:W-:Y:S05]  /*0630*/  BRA.U !UP0, `(.L_x_138) ;  /* 0x0000000108207547 */ /* 0x000fea000b800000 */
[----:B------:R-:W-:Y:S01]  /*0640*/  IMAD R0, R0, 0x400, R27 ;  /* 0x0000040000007824 */ /* 0x000fe200078e021b */
[----:B------:R-:W-:-:S04]  /*0650*/  UISETP.NE.AND UP0, UPT, UR9, 0x1, UPT ;  /* 0x000000010900788c */ /* 0x000fc8000bf05270 */
[----:B------:R2:W-:Y:S05]  /*0660*/  STS [R0], RZ ;  /* 0x000000ff00007388 */ /* 0x0005ea0000000800 */
[----:B------:R-:W-:Y:S05]  /*0670*/  BRA.U !UP0, `(.L_x_138) ;  /* 0x0000000108107547 */ /* 0x000fea000b800000 */
[----:B------:R-:W-:Y:S01]  /*0680*/  UISETP.NE.AND UP0, UPT, UR9, 0x2, UPT ;  /* 0x000000020900788c */ /* 0x000fe2000bf05270 */
[----:B------:R3:W-:Y:S05]  /*0690*/  STS [R0+0x400], RZ ;  /* 0x000400ff00007388 */ /* 0x0007ea0000000800 */
[----:B------:R-:W-:-:S13]  /*06a0*/  PLOP3.LUT P2, PT, PT, PT, UP0, 0x80, 0x8 ;  /* 0x000000000008781c */ /* 0x000fda0003f4f008 */
[----:B------:R3:W-:Y:S02]  /*06b0*/  @P2 STS [R0+0x800], RZ ;  /* 0x000800ff00002388 */ /* 0x0007e40000000800 */
.L_x_138:
[----:B------:R-:W-:-:S13]  /*06c0*/  ISETP.GT.U32.AND P2, PT, R18, 0x7f, PT ;  /* 0x0000007f1200780c */ /* 0x000fda0003f44070 */
[----:B------:R-:W-:Y:S05]  /*06d0*/  @P2 BRA `(.L_x_135) ;  /* 0x0000000000e02947 */ /* 0x000fea0003800000 */
[----:B--23--:R-:W-:Y:S01]  /*06e0*/  IMAD.MOV.U32 R0, RZ, RZ, RZ ;  /* 0x000000ffff007224 */ /* 0x00cfe200078e00ff */
[----:B------:R-:W-:Y:S06]  /*06f0*/  @!P0 BRA `(.L_x_140) ;  /* 0x0000000000588947 */ /* 0x000fec0003800000 */
[----:B------:R-:W-:-:S07]  /*0700*/  IMAD.MOV.U32 R0, RZ, RZ, RZ ;  /* 0x000000ffff007224 */ /* 0x000fce00078e00ff */
.L_x_141:
[C---:B012---:R-:W-:Y:S02]  /*0710*/  IMAD R3, R0.reuse, 0x400, R27 ;  /* 0x0000040000037824 */ /* 0x047fe400078e021b */
[----:B------:R-:W-:-:S03]  /*0720*/  VIADD R0, R0, 0x10 ;  /* 0x0000001000007836 */ /* 0x000fc60000000000 */
[----:B------:R2:W-:Y:S02]  /*0730*/  STS [R3+0x200], RZ ;  /* 0x000200ff03007388 */ /* 0x0005e40000000800 */
[----:B------:R-:W-:Y:S02]  /*0740*/  ISETP.NE.AND P0, PT, R0, R5, PT ;  /* 0x000000050000720c */ /* 0x000fe40003f05270 */
[----:B------:R2:W-:Y:S04]  /*0750*/  STS [R3+0x600], RZ ;  /* 0x000600ff03007388 */ /* 0x0005e80000000800 */
        /* <DEDUP_REMOVED lines=13> */
[----:B------:R2:W-:Y:S01]  /*0830*/  STS [R3+0x3e00], RZ ;  /* 0x003e00ff03007388 */ /* 0x0005e20000000800 */
[----:B------:R-:W-:Y:S05]  /*0840*/  @P0 BRA `(.L_x_141) ;  /* 0xfffffffc00b00947 */ /* 0x000fea000383ffff */
[----:B------:R-:W-:-:S07]  /*0850*/  MOV R0, R5 ;  /* 0x0000000500007202 */ /* 0x000fce0000000f00 */
.L_x_140:
[----:B------:R-:W-:Y:S05]  /*0860*/  @!P1 BRA `(.L_x_135) ;  /* 0x00000000007c9947 */ /* 0x000fea0003800000 */
[----:B------:R-:W-:Y:S01]  /*0870*/  ISETP.GE.U32.AND P0, PT, R2, 0x7, PT ;  /* 0x000000070200780c */ /* 0x000fe20003f06070 */
[----:B------:R-:W-:-:S12]  /*0880*/  UISETP.NE.AND UP0, UPT, UR20, URZ, UPT ;  /* 0x000000ff1400728c */ /* 0x000fd8000bf05270 */
[----:B------:R-:W-:Y:S05]  /*0890*/  @!P0 BRA `(.L_x_142) ;  /* 0x0000000000288947 */ /* 0x000fea0003800000 */
[C---:B------:R-:W-:Y:S02]  /*08a0*/  IMAD R2, R0.reuse, 0x400, R27 ;  /* 0x0000040000027824 */ /* 0x040fe400078e021b */
[----:B------:R-:W-:-:S03]  /*08b0*/  VIADD R0, R0, 0x8 ;  /* 0x0000000800007836 */ /* 0x000fc60000000000 */
[----:B------:R3:W-:Y:S04]  /*08c0*/  STS [R2+0x200], RZ ;  /* 0x000200ff02007388 */ /* 0x0007e80000000800 */
[----:B------:R3:W-:Y:S04]  /*08d0*/  STS [R2+0x600], RZ ;  /* 0x000600ff02007388 */ /* 0x0007e80000000800 */
[----:B------:R3:W-:Y:S04]  /*08e0*/  STS [R2+0xa00], RZ ;  /* 0x000a00ff02007388 */ /* 0x0007e80000000800 */
[----:B------:R3:W-:Y:S04]  /*08f0*/  STS [R2+0xe00], RZ ;  /* 0x000e00ff02007388 */ /* 0x0007e80000000800 */
[----:B------:R3:W-:Y:S04]  /*0900*/  STS [R2+0x1200], RZ ;  /* 0x001200ff02007388 */ /* 0x0007e80000000800 */
[----:B------:R3:W-:Y:S04]  /*0910*/  STS [R2+0x1600], RZ ;  /* 0x001600ff02007388 */ /* 0x0007e80000000800 */
[----:B------:R3:W-:Y:S04]  /*0920*/  STS [R2+0x1a00], RZ ;  /* 0x001a00ff02007388 */ /* 0x0007e80000000800 */
[----:B------:R3:W-:Y:S02]  /*0930*/  STS [R2+0x1e00], RZ ;  /* 0x001e00ff02007388 */ /* 0x0007e40000000800 */
.L_x_142:
[----:B------:R-:W-:Y:S05]  /*0940*/  BRA.U !UP0, `(.L_x_135) ;  /* 0x0000000108447547 */ /* 0x000fea000b800000 */
[----:B------:R-:W-:Y:S01]  /*0950*/  ISETP.GE.U32.AND P0, PT, R4, 0x3, PT ;  /* 0x000000030400780c */ /* 0x000fe20003f06070 */
[----:B------:R-:W-:-:S12]  /*0960*/  UISETP.NE.AND UP0, UPT, UR9, URZ, UPT ;  /* 0x000000ff0900728c */ /* 0x000fd8000bf05270 */
[C---:B---3--:R-:W-:Y:S02]  /*0970*/  @P0 IMAD R2, R0.reuse, 0x400, R27 ;  /* 0x0000040000020824 */ /* 0x048fe400078e021b */
[----:B------:R-:W-:-:S03]  /*0980*/  @P0 VIADD R0, R0, 0x4 ;  /* 0x0000000400000836 */ /* 0x000fc60000000000 */
[----:B------:R4:W-:Y:S04]  /*0990*/  @P0 STS [R2+0x200], RZ ;  /* 0x000200ff02000388 */ /* 0x0009e80000000800 */
[----:B------:R4:W-:Y:S04]  /*09a0*/  @P0 STS [R2+0x600], RZ ;  /* 0x000600ff02000388 */ /* 0x0009e80000000800 */
[----:B------:R4:W-:Y:S04]  /*09b0*/  @P0 STS [R2+0xa00], RZ ;  /* 0x000a00ff02000388 */ /* 0x0009e80000000800 */
[----:B------:R4:W-:Y:S01]  /*09c0*/  @P0 STS [R2+0xe00], RZ ;  /* 0x000e00ff02000388 */ /* 0x0009e20000000800 */
[----:B------:R-:W-:Y:S05]  /*09d0*/  BRA.U !UP0, `(.L_x_135) ;  /* 0x0000000108207547 */ /* 0x000fea000b800000 */
[----:B------:R-:W-:Y:S01]  /*09e0*/  IMAD R0, R0, 0x400, R27 ;  /* 0x0000040000007824 */ /* 0x000fe200078e021b */
[----:B------:R-:W-:-:S04]  /*09f0*/  UISETP.NE.AND UP0, UPT, UR9, 0x1, UPT ;  /* 0x000000010900788c */ /* 0x000fc8000bf05270 */
[----:B------:R3:W-:Y:S05]  /*0a00*/  STS [R0+0x200], RZ ;  /* 0x000200ff00007388 */ /* 0x0007ea0000000800 */
[----:B------:R-:W-:Y:S05]  /*0a10*/  BRA.U !UP0, `(.L_x_135) ;  /* 0x0000000108107547 */ /* 0x000fea000b800000 */
[----:B------:R-:W-:Y:S01]  /*0a20*/  UISETP.NE.AND UP0, UPT, UR9, 0x2, UPT ;  /* 0x000000020900788c */ /* 0x000fe2000bf05270 */
[----:B------:R0:W-:Y:S05]  /*0a30*/  STS [R0+0x600], RZ ;  /* 0x000600ff00007388 */ /* 0x0001ea0000000800 */
[----:B------:R-:W-:-:S13]  /*0a40*/  PLOP3.LUT P0, PT, PT, PT, UP0, 0x80, 0x8 ;  /* 0x000000000008781c */ /* 0x000fda0003f0f008 */
[----:B------:R0:W-:Y:S02]  /*0a50*/  @P0 STS [R0+0xa00], RZ ;  /* 0x000a00ff00000388 */ /* 0x0001e40000000800 */
.L_x_135:
[----:B------:R-:W-:Y:S05]  /*0a60*/  BSYNC.RECONVERGENT B0 ;  /* 0x0000000000007941 */ /* 0x000fea0003800200 */
.L_x_134:
[----:B------:R-:W5:Y:S01]  /*0a70*/  LDCU.64 UR10, c[0x0][0x390] ;  /* 0x00007200ff0a77ac */ /* 0x000f620008000a00 */
[----:B------:R-:W-:Y:S02]  /*0a80*/  USHF.L.U32 UR4, UR6, 0x1e, URZ ;  /* 0x0000001e06047899 */ /* 0x000fe400080006ff */
[----:B------:R-:W-:Y:S02]  /*0a90*/  USHF.L.U64.HI UR5, UR6, 0x1e, UR7 ;  /* 0x0000001e06057899 */ /* 0x000fe40008010207 */
[----:B-----5:R-:W-:-:S04]  /*0aa0*/  UIADD3 UR4, UP0, UPT, -UR4, UR10, URZ ;  /* 0x0000000a04047290 */ /* 0x020fc8000ff1e1ff */
[----:B------:R-:W-:Y:S02]  /*0ab0*/  UIADD3.X UR5, UPT, UPT, ~UR5, UR11, URZ, UP0, !UPT ;  /* 0x0000000b05057290 */ /* 0x000fe400087fe5ff */
[----:B------:R-:W-:-:S04]  /*0ac0*/  UISETP.LT.U32.AND UP0, UPT, UR4, 0x40000000, UPT ;  /* 0x400000000400788c */ /* 0x000fc8000bf01070 */
[----:B------:R-:W-:-:S04]  /*0ad0*/  UISETP.LT.U32.AND.EX UP0, UPT, UR5, URZ, UPT, UP0 ;  /* 0x000000ff0500728c */ /* 0x000fc8000bf01100 */
[----:B------:R-:W-:Y:S02]  /*0ae0*/  USEL UR11, UR4, 0x40000000, UP0 ;  /* 0x40000000040b7887 */ /* 0x000fe40008000000 */
[----:B------:R-:W-:Y:S02]  /*0af0*/  USEL UR12, UR5, URZ, UP0 ;  /* 0x000000ff050c7287 */ /* 0x000fe40008000000 */
[----:B------:R-:W-:-:S04]  /*0b00*/  UISETP.GT.U32.AND UP0, UPT, UR11, UR8, UPT ;  /* 0x000000080b00728c */ /* 0x000fc8000bf04070 */
[----:B------:R-:W-:Y:S01]  /*0b10*/  UISETP.GT.U32.AND.EX UP0, UPT, UR12, URZ, UPT, UP0 ;  /* 0x000000ff0c00728c */ /* 0x000fe2000bf04100 */
[----:B------:R-:W-:Y:S08]  /*0b20*/  BAR.SYNC.DEFER_BLOCKING 0x0 ;  /* 0x0000000000007b1d */ /* 0x000ff00000010000 */
[----:B------:R-:W-:Y:S06]  /*0b30*/  BAR.SYNC.DEFER_BLOCKING 0x0 ;  /* 0x0000000000007b1d */ /* 0x000fec0000010000 */
[----:B------:R-:W-:Y:S05]  /*0b40*/  BRA.U !UP0, `(.L_x_143) ;  /* 0x0000000908d87547 */ /* 0x000fea000b800000 */
[----:B------:R-:W-:Y:S01]  /*0b50*/  UMOV UR10, UR8 ;  /* 0x00000008000a7c82 */ /* 0x000fe20008000000 */
[----:B------:R-:W-:-:S05]  /*0b60*/  UMOV UR5, URZ ;  /* 0x000000ff00057c82 */ /* 0x000fca0008000000 */
.L_x_148:
[----:B-----5:R-:W5:Y:S01]  /*0b70*/  LDCU.64 UR16, c[0x0][0x390] ;  /* 0x00007200ff1077ac */ /* 0x020f620008000a00 */
[----:B------:R-:W-:Y:S02]  /*0b80*/  USHF.L.U32 UR13, UR6, 0x1e, URZ ;  /* 0x0000001e060d7899 */ /* 0x000fe400080006ff */
[----:B------:R-:W-:Y:S02]  /*0b90*/  USHF.L.U64.HI UR14, UR6, 0x1e, UR7 ;  /* 0x0000001e060e7899 */ /* 0x000fe40008010207 */
[----:B------:R-:W-:-:S04]  /*0ba0*/  UIADD3 UR13, UP0, UPT, UR10, UR13, URZ ;  /* 0x0000000d0a0d7290 */ /* 0x000fc8000ff1e0ff */
[----:B------:R-:W-:Y:S02]  /*0bb0*/  UIADD3.X UR14, UPT, UPT, UR5, UR14, URZ, UP0, !UPT ;  /* 0x0000000e050e7290 */ /* 0x000fe400087fe4ff */
[----:B------:R-:W-:Y:S02]  /*0bc0*/  ULEA UR10, UP0, UR21, UR10, 0xb ;  /* 0x0000000a150a7291 */ /* 0x000fe4000f8058ff */
[----:B-----5:R-:W-:Y:S02]  /*0bd0*/  UIADD3 UR15, UP1, UPT, -UR13, UR16, URZ ;  /* 0x000000100d0f7290 */ /* 0x020fe4000ff3e1ff */
[----:B------:R-:W-:Y:S02]  /*0be0*/  UIADD3.X UR5, UPT, UPT, URZ, UR5, URZ, UP0, !UPT ;  /* 0x00000005ff057290 */ /* 0x000fe400087fe4ff */
[----:B------:R-:W-:Y:S02]  /*0bf0*/  UIADD3.X UR4, UPT, UPT, ~UR14, UR17, URZ, UP1, !UPT ;  /* 0x000000110e047290 */ /* 0x000fe40008ffe5ff */
[----:B------:R-:W-:-:S02]  /*0c00*/  UISETP.GE.U32.AND UP1, UPT, UR15, 0x800, UPT ;  /* 0x000008000f00788c */ /* 0x000fc4000bf26070 */
[----:B------:R-:W-:Y:S02]  /*0c10*/  UISETP.GE.U32.AND UP0, UPT, UR10, UR11, UPT ;  /* 0x0000000b0a00728c */ /* 0x000fe4000bf06070 */
[----:B------:R-:W-:Y:S02]  /*0c20*/  UISETP.GE.U32.AND.EX UP1, UPT, UR4, URZ, UPT, UP1 ;  /* 0x000000ff0400728c */ /* 0x000fe4000bf26110 */
[----:B------:R-:W-:-:S07]  /*0c30*/  UISETP.GE.U32.AND.EX UP0, UPT, UR5, UR12, UPT, UP0 ;  /* 0x0000000c0500728c */ /* 0x000fce000bf06100 */
[----:B012---:R-:W-:Y:S05]  /*0c40*/  BRA.U !UP1, `(.L_x_144) ;  /* 0x0000000109587547 */ /* 0x007fea000b800000 */
[----:B------:R-:W4:Y:S01]  /*0c50*/  LDCU.64 UR16, c[0x0][0x388] ;  /* 0x00007100ff1077ac */ /* 0x000f220008000a00 */
[----:B0-23--:R-:W-:-:S05]  /*0c60*/  IADD3 R0, P0, PT, R18, UR13, RZ ;  /* 0x0000000d12007c10 */ /* 0x00dfca000ff1e0ff */
[----:B-1----:R-:W-:Y:S01]  /*0c70*/  IMAD.X R3, RZ, RZ, UR14, P0 ;  /* 0x0000000eff037e24 */ /* 0x002fe200080e06ff */
[----:B----4-:R-:W-:-:S04]  /*0c80*/  LEA R14, P0, R0, UR16, 0x2 ;  /* 0x00000010000e7c11 */ /* 0x010fc8000f8010ff */
        /* <DEDUP_REMOVED lines=18> */
.L_x_144:
[C---:B------:R-:W-:Y:S01]  /*0db0*/  ISETP.GE.AND P5, PT, R18.reuse, UR15, PT ;  /* 0x0000000f12007c0c */ /* 0x040fe2000bfa6270 */
[----:B------:R-:W4:Y:S01]  /*0dc0*/  LDCU.64 UR16, c[0x0][0x388] ;  /* 0x00007100ff1077ac */ /* 0x000f220008000a00 */
[----:B0-23--:R-:W-:Y:S01]  /*0dd0*/  IADD3 R0, P0, PT, R18, UR13, RZ ;  /* 0x0000000d12007c10 */ /* 0x00dfe2000ff1e0ff */
[----:B------:R-:W-:Y:S01]  /*0de0*/  IMAD.MOV.U32 R17, RZ, RZ, -0x1 ;  /* 0xffffffffff117424 */ /* 0x000fe200078e00ff */
[----:B------:R-:W0:Y:S01]  /*0df0*/  S2R R18, SR_TID.X ;  /* 0x0000000000127919 */ /* 0x000e220000002100 */
[----:B------:R-:W-:Y:S01]  /*0e00*/  ISETP.GE.AND P2, PT, R19, UR15, PT ;  /* 0x0000000f13007c0c */ /* 0x000fe2000bf46270 */
[----:B------:R-:W-:Y:S01]  /*0e10*/  IMAD.MOV.U32 R16, RZ, RZ, -0x1 ;  /* 0xffffffffff107424 */ /* 0x000fe200078e00ff */
[----:B-1----:R-:W-:Y:S02]  /*0e20*/  IADD3.X R3, PT, PT, RZ, UR14, RZ, P0, !PT ;  /* 0x0000000eff037c10 */ /* 0x002fe400087fe4ff */
[----:B------:R-:W-:Y:S02]  /*0e30*/  ISETP.GE.AND P3, PT, R20, UR15, PT ;  /* 0x0000000f14007c0c */ /* 0x000fe4000bf66270 */
[----:B------:R-:W-:-:S02]  /*0e40*/  ISETP.GE.AND P4, PT, R21, UR15, PT ;  /* 0x0000000f15007c0c */ /* 0x000fc4000bf86270 */
[----:B----4-:R-:W-:-:S04]  /*0e50*/  LEA R14, P0, R0, UR16, 0x2 ;  /* 0x00000010000e7c11 */ /* 0x010fc8000f8010ff */
[----:B------:R-:W-:Y:S01]  /*0e60*/  LEA.HI.X R15, R0, UR17, R3, 0x2, P0 ;  /* 0x00000011000f7c11 */ /* 0x000fe200080f1403 */
[----:B------:R-:W-:Y:S02]  /*0e70*/  IMAD.MOV.U32 R13, RZ, RZ, -0x1 ;  /* 0xffffffffff0d7424 */ /* 0x000fe400078e00ff */
[----:B------:R-:W-:Y:S02]  /*0e80*/  IMAD.MOV.U32 R12, RZ, RZ, -0x1 ;  /* 0xffffffffff0c7424 */ /* 0x000fe400078e00ff */
[----:B------:R1:W5:Y:S01]  /*0e90*/  @!P5 LDG.E R17, desc[UR18][R14.64] ;  /* 0x000000120e11d981 */ /* 0x000362000c1e1900 */
[----:B------:R-:W-:-:S03]  /*0ea0*/  ISETP.GE.AND P5, PT, R22, UR15, PT ;  /* 0x0000000f16007c0c */ /* 0x000fc6000bfa6270 */
[----:B------:R1:W5:Y:S01]  /*0eb0*/  @!P2 LDG.E R16, desc[UR18][R14.64+0x200] ;  /* 0x000200120e10a981 */ /* 0x000362000c1e1900 */
[C---:B0-----:R-:W-:Y:S01]  /*0ec0*/  LOP3.LUT R0, R18.reuse, 0x400, RZ, 0xfc, !PT ;  /* 0x0000040012007812 */ /* 0x041fe200078efcff */
[----:B------:R-:W-:Y:S01]  /*0ed0*/  VIADD R2, R18, 0x380 ;  /* 0x0000038012027836 */ /* 0x000fe20000000000 */
[----:B------:R-:W-:Y:S01]  /*0ee0*/  ISETP.GE.AND P2, PT, R23, UR15, PT ;  /* 0x0000000f17007c0c */ /* 0x000fe2000bf46270 */
[----:B------:R1:W5:Y:S01]  /*0ef0*/  @!P3 LDG.E R13, desc[UR18][R14.64+0x400] ;  /* 0x000400120e0db981 */ /* 0x000362000c1e1900 */
[----:B------:R-:W-:Y:S01]  /*0f00*/  ISETP.GE.AND P1, PT, R0, UR15, PT ;  /* 0x0000000f00007c0c */ /* 0x000fe2000bf26270 */
[----:B------:R-:W-:Y:S01]  /*0f10*/  VIADD R0, R18, 0x480 ;  /* 0x0000048012007836 */ /* 0x000fe20000000000 */
[----:B------:R-:W-:Y:S01]  /*0f20*/  ISETP.GE.AND P0, PT, R2, UR15, PT ;  /* 0x0000000f02007c0c */ /* 0x000fe2000bf06270 */
[----:B------:R1:W5:Y:S01]  /*0f30*/  @!P4 LDG.E R12, desc[UR18][R14.64+0x600] ;  /* 0x000600120e0cc981 */ /* 0x000362000c1e1900 */
[----:B------:R-:W-:Y:S01]  /*0f40*/  ISETP.GE.AND P3, PT, R24, UR15, PT ;  /* 0x0000000f18007c0c */ /* 0x000fe2000bf66270 */
[----:B------:R-:W-:Y:S01]  /*0f50*/  IMAD.MOV.U32 R10, RZ, RZ, -0x1 ;  /* 0xffffffffff0a7424 */ /* 0x000fe200078e00ff */
[----:B------:R-:W-:-:S02]  /*0f60*/  ISETP.GE.AND P4, PT, R0, UR15, PT ;  /* 0x0000000f00007c0c */ /* 0x000fc4000bf86270 */
[----:B------:R-:W-:Y:S01]  /*0f70*/  MOV R11, 0xffffffff ;  /* 0xffffffff000b7802 */ /* 0x000fe20000000f00 */
[C---:B------:R-:W-:Y:S02]  /*0f80*/  VIADD R0, R18.reuse, 0x580 ;  /* 0x0000058012007836 */ /* 0x040fe40000000000 */
[----:B------:R-:W-:Y:S01]  /*0f90*/  VIADD R2, R18, 0x600 ;  /* 0x0000060012027836 */ /* 0x000fe20000000000 */
[----:B------:R1:W5:Y:S01]  /*0fa0*/  @!P2 LDG.E R10, desc[UR18][R14.64+0xa00] ;  /* 0x000a00120e0aa981 */ /* 0x000362000c1e1900 */
[----:B------:R-:W-:Y:S01]  /*0fb0*/  IMAD.MOV.U32 R9, RZ, RZ, -0x1 ;  /* 0xffffffffff097424 */ /* 0x000fe200078e00ff */
[----:B------:R-:W-:Y:S01]  /*0fc0*/  MOV R7, 0xffffffff ;  /* 0xffffffff00077802 */ /* 0x000fe20000000f00 */
[----:B------:R-:W-:Y:S01]  /*0fd0*/  IMAD.MOV.U32 R8, RZ, RZ, -0x1 ;  /* 0xffffffffff087424 */ /* 0x000fe200078e00ff */
[----:B------:R1:W5:Y:S01]  /*0fe0*/  @!P5 LDG.E R11, desc[UR18][R14.64+0x800] ;  /* 0x000800120e0bd981 */ /* 0x000362000c1e1900 */
[----:B------:R-:W-:Y:S01]  /*0ff0*/  IMAD.MOV.U32 R6, RZ, RZ, -0x1 ;  /* 0xffffffffff067424 */ /* 0x000fe200078e00ff */
[----:B------:R-:W-:Y:S01]  /*1000*/  ISETP.GE.AND P5, PT, R0, UR15, PT ;  /* 0x0000000f00007c0c */ /* 0x000fe2000bfa6270 */
[----:B------:R-:W-:Y:S01]  /*1010*/  VIADD R0, R18, 0x680 ;  /* 0x0000068012007836 */ /* 0x000fe20000000000 */
[----:B------:R-:W-:Y:S01]  /*1020*/  ISETP.GE.AND P2, PT, R2, UR15, PT ;  /* 0x0000000f02007c0c */ /* 0x000fe2000bf46270 */
[----:B------:R-:W-:Y:S01]  /*1030*/  VIADD R2, R18, 0x700 ;  /* 0x0000070012027836 */ /* 0x000fe20000000000 */
[----:B------:R1:W5:Y:S01]  /*1040*/  @!P3 LDG.E R9, desc[UR18][R14.64+0xc00] ;  /* 0x000c00120e09b981 */ /* 0x000362000c1e1900 */
[----:B------:R-:W-:-:S03]  /*1050*/  ISETP.GE.AND P3, PT, R25, UR15, PT ;  /* 0x0000000f19007c0c */ /* 0x000fc6000bf66270 */
[----:B------:R1:W5:Y:S01]  /*1060*/  @!P0 LDG.E R8, desc[UR18][R14.64+0xe00] ;  /* 0x000e00120e088981 */ /* 0x000362000c1e1900 */
[----:B------:R-:W-:-:S03]  /*1070*/  ISETP.GE.AND P0, PT, R0, UR15, PT ;  /* 0x0000000f00007c0c */ /* 0x000fc6000bf06270 */
[----:B------:R1:W5:Y:S01]  /*1080*/  @!P1 LDG.E R7, desc[UR18][R14.64+0x1000] ;  /* 0x001000120e079981 */ /* 0x000362000c1e1900 */
[----:B------:R-:W-:-:S03]  /*1090*/  ISETP.GE.AND P1, PT, R2, UR15, PT ;  /* 0x0000000f02007c0c */ /* 0x000fc6000bf26270 */
[----:B------:R1:W5:Y:S01]  /*10a0*/  @!P4 LDG.E R6, desc[UR18][R14.64+0x1200] ;  /* 0x001200120e06c981 */ /* 0x000362000c1e1900 */
[----:B------:R-:W-:Y:S01]  /*10b0*/  ISETP.GE.AND P4, PT, R26, UR15, PT ;  /* 0x0000000f1a007c0c */ /* 0x000fe2000bf86270 */
[----:B------:R-:W-:Y:S01]  /*10c0*/  IMAD.MOV.U32 R5, RZ, RZ, -0x1 ;  /* 0xffffffffff057424 */ /* 0x000fe200078e00ff */
[----:B------:R-:W-:Y:S01]  /*10d0*/  MOV R0, 0xffffffff ;  /* 0xffffffff00007802 */ /* 0x000fe20000000f00 */
[----:B------:R-:W-:Y:S02]  /*10e0*/  IMAD.MOV.U32 R4, RZ, RZ, -0x1 ;  /* 0xffffffffff047424 */ /* 0x000fe400078e00ff */
        /* <DEDUP_REMOVED lines=9> */
.L_x_145:
[----:B------:R-:W2:Y:S02]  /*1180*/  LDCU.64 UR16, c[0x0][0x398] ;  /* 0x00007300ff1077ac */ /* 0x000ea40008000a00 */
[----:B--2---:R-:W-:-:S09]  /*1190*/  UISETP.GT.AND UP1, UPT, UR17, UR16, UPT ;  /* 0x000000101100728c */ /* 0x004fd2000bf24270 */
[----:B------:R-:W-:Y:S05]  /*11a0*/  BRA.U !UP1, `(.L_x_146) ;  /* 0x00000005093c7547 */ /* 0x000fea000b800000 */
[----:B------:R-:W2:Y:S01]  /*11b0*/  S2UR UR13, SR_CgaCtaId ;  /* 0x00000000000d79c3 */ /* 0x000ea20000008800 */
[----:B------:R-:W-:Y:S01]  /*11c0*/  UMOV UR4, 0x400 ;  /* 0x0000040000047882 */ /* 0x000fe20000000000 */
[----:B------:R-:W3:Y:S01]  /*11d0*/  LDCU UR14, c[0x0][0x398] ;  /* 0x00007300ff0e77ac */ /* 0x000ee20008000800 */
[----:B--2---:R-:W-:-:S03]  /*11e0*/  ULEA UR13, UR13, UR4, 0x18 ;  /* 0x000000040d0d7291 */ /* 0x004fc6000f8ec0ff */
[----:B---3--:R-:W-:-:S09]  /*11f0*/  UMOV UR4, URZ ;  /* 0x000000ff00047c82 */ /* 0x008fd20008000000 */
.L_x_147:
[----:B012---:R-:W-:Y:S01]  /*1200*/  IMAD R14, RZ, RZ, -UR14 ;  /* 0x8000000eff0e7e24 */ /* 0x007fe2000f8e02ff */
[----:B------:R-:W-:Y:S01]  /*1210*/  ULEA UR15, UR4, UR13, 0xa ;  /* 0x0000000d040f7291 */ /* 0x000fe2000f8e50ff */
[----:B------:R-:W-:Y:S01]  /*1220*/  IMAD.U32 R15, RZ, RZ, UR17 ;  /* 0x00000011ff0f7e24 */ /* 0x000fe2000f8e00ff */
[----:B------:R-:W-:-:S04]  /*1230*/  UIADD3 UR4, UPT, UPT, UR4, 0x1, URZ ;  /* 0x0000000104047890 */ /* 0x000fc8000fffe0ff */
[----:B------:R-:W-:Y:S01]  /*1240*/  VIADDMNMX R14, R14, R15, 0x8, PT ;  /* 0x000000080e0e7446 */ /* 0x000fe2000380010f */
[----:B------:R-:W-:-:S05]  /*1250*/  IMAD.MOV.U32 R15, RZ, RZ, -0x1 ;  /* 0xffffffffff0f7424 */ /* 0x000fca00078e00ff */
[----:B------:R-:W-:Y:S02]  /*1260*/  SHF.L.U32 R14, R15, R14, RZ ;  /* 0x0000000e0f0e7219 */ /* 0x000fe400000006ff */
[----:B-----5:R-:W-:-:S04]  /*1270*/  SHF.R.U32.HI R15, RZ, UR14, R17 ;  /* 0x0000000eff0f7c19 */ /* 0x020fc80008011611 */
[----:B------:R-:W-:-:S04]  /*1280*/  LOP3.LUT R15, R15, R14, RZ, 0x30, !PT ;  /* 0x0000000e0f0f7212 */ /* 0x000fc800078e30ff */
[----:B------:R-:W-:-:S05]  /*1290*/  LEA R15, R15, UR15, 0x2 ;  /* 0x0000000f0f0f7c11 */ /* 0x000fca000f8e10ff */
[----:B------:R0:W-:Y:S02]  /*12a0*/  ATOMS.POPC.INC.32 RZ, [R15+URZ] ;  /* 0x000000000fff7f8c */ /* 0x0001e4000d8000ff */
[----:B0-----:R-:W-:-:S04]  /*12b0*/  SHF.R.U32.HI R15, RZ, UR14, R16 ;  /* 0x0000000eff0f7c19 */ /* 0x001fc80008011610 */
        /* <DEDUP_REMOVED lines=55> */
[----:B0-----:R-:W-:Y:S01]  /*1630*/  SHF.R.U32.HI R15, RZ, UR14, R29 ;  /* 0x0000000eff0f7c19 */ /* 0x001fe2000801161d */
[----:B------:R-:W-:-:S03]  /*1640*/  UIADD3 UR14, UPT, UPT, UR14, 0x8, URZ ;  /* 0x000000080e0e7890 */ /* 0x000fc6000fffe0ff */
[----:B------:R-:W-:Y:S01]  /*1650*/  LOP3.LUT R14, R15, R14, RZ, 0x30, !PT ;  /* 0x0000000e0f0e7212 */ /* 0x000fe200078e30ff */
[----:B------:R-:W-:-:S03]  /*1660*/  UISETP.GE.AND UP1, UPT, UR14, UR17, UPT ;  /* 0x000000110e00728c */ /* 0x000fc6000bf26270 */
[----:B------:R-:W-:-:S05]  /*1670*/  LEA R14, R14, UR15, 0x2 ;  /* 0x0000000f0e0e7c11 */ /* 0x000fca000f8e10ff */
[----:B------:R2:W-:Y:S01]  /*1680*/  ATOMS.POPC.INC.32 RZ, [R14+URZ] ;  /* 0x000000000eff7f8c */ /* 0x0005e2000d8000ff */
[----:B------:R-:W-:Y:S05]  /*1690*/  BRA.U !UP1, `(.L_x_147) ;  /* 0xfffffff909d87547 */ /* 0x000fea000b83ffff */
.L_x_146:
[----:B------:R-:W-:Y:S05]  /*16a0*/  BRA.U !UP0, `(.L_x_148) ;  /* 0xfffffff508307547 */ /* 0x000fea000b83ffff */
.L_x_143:
[----:B------:R-:W-:Y:S01]  /*16b0*/  BAR.SYNC.DEFER_BLOCKING 0x0 ;  /* 0x0000000000007b1d */ /* 0x000fe20000010000 */
[----:B------:R-:W-:-:S05]  /*16c0*/  ISETP.NE.AND P0, PT, R28, RZ, PT ;  /* 0x000000ff1c00720c */ /* 0x000fca0003f05270 */
[----:B------:R-:W-:Y:S08]  /*16d0*/  BSSY.RECONVERGENT B0, `(.L_x_149) ;  /* 0x000016e000007945 */ /* 0x000ff00003800200 */
[----:B------:R-:W-:Y:S05]  /*16e0*/  @P0 BRA `(.L_x_150) ;  /* 0x0000001400b00947 */ /* 0x000fea0003800000 */
[----:B012345:R-:W0:Y:S01]  /*16f0*/  LDC.64 R2, c[0x0][0x398] ;  /* 0x0000e600ff027b82 */ /* 0x03fe220000000a00 */
[----:B------:R-:W-:Y:S01]  /*1700*/  IMAD.MOV.U32 R7, RZ, RZ, RZ ;  /* 0x000000ffff077224 */ /* 0x000fe200078e00ff */
[----:B0-----:R-:W-:-:S04]  /*1710*/  IADD3 R2, PT, PT, R3, 0x7, -R2 ;  /* 0x0000000703027810 */ /* 0x001fc80007ffe802 */
[----:B------:R-:W-:-:S04]  /*1720*/  SHF.R.S32.HI R3, RZ, 0x1f, R2 ;  /* 0x0000001fff037819 */ /* 0x000fc80000011402 */
[----:B------:R-:W-:-:S04]  /*1730*/  LEA.HI R0, R3, R2, RZ, 0x3 ;  /* 0x0000000203007211 */ /* 0x000fc800078f18ff */
[----:B------:R-:W-:-:S04]  /*1740*/  SHF.R.S32.HI R0, RZ, 0x3, R0 ;  /* 0x00000003ff007819 */ /* 0x000fc80000011400 */
[C---:B------:R-:W-:Y:S01]  /*1750*/  LOP3.LUT R9, R0.reuse, 0xffffff8, RZ, 0xc0, !PT ;  /* 0x0ffffff800097812 */ /* 0x040fe200078ec0ff */
[----:B------:R-:W-:-:S05]  /*1760*/  VIADD R8, R0, 0xffffffff ;  /* 0xffffffff00087836 */ /* 0x000fca0000000000 */
[----:B------:R-:W-:-:S13]  /*1770*/  ISETP.GE.U32.AND P0, PT, R8, 0x7, PT ;  /* 0x000000070800780c */ /* 0x000fda0003f06070 */
[----:B------:R-:W-:Y:S05]  /*1780*/  @!P0 BRA `(.L_x_151) ;  /* 0x00000004006c8947 */ /* 0x000fea0003800000 */
[----:B------:R-:W0:Y:S01]  /*1790*/  LDC.64 R2, c[0x0][0x380] ;  /* 0x0000e000ff027b82 */ /* 0x000e220000000a00 */
[----:B------:R-:W-:-:S07]  /*17a0*/  HFMA2 R11, -RZ, RZ, 0, 0 ;  /* 0x00000000ff0b7431 */ /* 0x000fce00000001ff */
.L_x_168:
[----:B------:R-:W-:Y:S01]  /*17b0*/  IMAD R29, R11, 0x400, R27 ;  /* 0x000004000b1d7824 */ /* 0x000fe200078e021b */
[----:B------:R-:W-:Y:S04]  /*17c0*/  BSSY.RECONVERGENT B1, `(.L_x_152) ;  /* 0x000000a000017945 */ /* 0x000fe80003800200 */
[----:B01234-:R-:W1:Y:S04]  /*17d0*/  LDS R4, [R29] ;  /* 0x000000001d047984 */ /* 0x01fe680000000800 */
[----:B------:R2:W3:Y:S04]  /*17e0*/  LDS R17, [R29+0x400] ;  /* 0x000400001d117984 */ /* 0x0004e80000000800 */
[----:B------:R2:W4:Y:S01]  /*17f0*/  LDS R15, [R29+0x800] ;  /* 0x000800001d0f7984 */ /* 0x0005220000000800 */
[----:B-1----:R-:W-:-:S13]  /*1800*/  ISETP.NE.AND P0, PT, R4, RZ, PT ;  /* 0x000000ff0400720c */ /* 0x002fda0003f05270 */
[----:B--234-:R-:W-:Y:S05]  /*1810*/  @!P0 BRA `(.L_x_153) ;  /* 0x0000000000108947 */ /* 0x01cfea0003800000 */
[----:B------:R-:W-:Y:S02]  /*1820*/  IMAD R7, R11, 0x100, R18 ;  /* 0x000001000b077824 */ /* 0x000fe400078e0212 */
[----:B------:R-:W-:Y:S02]  /*1830*/  IMAD.MOV.U32 R5, RZ, RZ, RZ ;  /* 0x000000ffff057224 */ /* 0x000fe400078e00ff */
[----:B0-----:R-:W-:-:S05]  /*1840*/  IMAD.WIDE.U32 R6, R7, 0x8, R2 ;  /* 0x0000000807067825 */ /* 0x001fca00078e0002 */
[----:B------:R1:W-:Y:S02]  /*1850*/  REDG.E.ADD.64.STRONG.GPU desc[UR18][R6.64], R4 ;  /* 0x000000040600798e */ /* 0x0003e4000c12e512 */
.L_x_153:
[----:B------:R-:W-:Y:S05]  /*1860*/  BSYNC.RECONVERGENT B1 ;  /* 0x0000000000017941 */ /* 0x000fea0003800200 */
.L_x_152:
[----:B------:R-:W2:Y:S01]  /*1870*/  LDS R10, [R29+0xc00] ;  /* 0x000c00001d0a7984 */ /* 0x000ea20000000800 */
[----:B------:R-:W-:Y:S01]  /*1880*/  ISETP.NE.AND P6, PT, R17, RZ, PT ;  /* 0x000000ff1100720c */ /* 0x000fe20003fc5270 */
[----:B------:R-:W-:Y:S01]  /*1890*/  BSSY.RECONVERGENT B1, `(.L_x_154) ;  /* 0x0000012000017945 */ /* 0x000fe20003800200 */
[----:B------:R-:W-:Y:S01]  /*18a0*/  ISETP.NE.AND P0, PT, R15, RZ, PT ;  /* 0x000000ff0f00720c */ /* 0x000fe20003f05270 */
[----:B------:R-:W3:Y:S04]  /*18b0*/  LDS R12, [R29+0x1000] ;  /* 0x001000001d0c7984 */ /* 0x000ee80000000800 */
[----:B------:R-:W4:Y:S04]  /*18c0*/  LDS R14, [R29+0x1400] ;  /* 0x001400001d0e7984 */ /* 0x000f280000000800 */
[----:B------:R-:W5:Y:S04]  /*18d0*/  LDS R16, [R29+0x1800] ;  /* 0x001800001d107984 */ /* 0x000f680000000800 */
[----:B------:R-:W0:Y:S01]  /*18e0*/  LDS R13, [R29+0x1c00] ;  /* 0x001c00001d0d7984 */ /* 0x000e220000000800 */
[----:B--2---:R-:W-:-:S02]  /*18f0*/  ISETP.NE.AND P1, PT, R10, RZ, PT ;  /* 0x000000ff0a00720c */ /* 0x004fc40003f25270 */
[----:B---3--:R-:W-:Y:S02]  /*1900*/  ISETP.NE.AND P2, PT, R12, RZ, PT ;  /* 0x000000ff0c00720c */ /* 0x008fe40003f45270 */
[----:B----4-:R-:W-:Y:S02]  /*1910*/  ISETP.NE.AND P3, PT, R14, RZ, PT ;  /* 0x000000ff0e00720c */ /* 0x010fe40003f65270 */
[----:B-----5:R-:W-:Y:S02]  /*1920*/  ISETP.NE.AND P4, PT, R16, RZ, PT ;  /* 0x000000ff1000720c */ /* 0x020fe40003f85270 */
[----:B0-----:R-:W-:Y:S01]  /*1930*/  ISETP.NE.AND P5, PT, R13, RZ, PT ;  /* 0x000000ff0d00720c */ /* 0x001fe20003fa5270 */
[----:B------:R-:W-:-:S12]  /*1940*/  @!P6 BRA `(.L_x_155) ;  /* 0x000000000018e947 */ /* 0x000fd80003800000 */
[----:B-1----:R-:W-:Y:S01]  /*1950*/  IMAD R7, R11, 0x100, R18 ;  /* 0x000001000b077824 */ /* 0x002fe200078e0212 */
[----:B------:R-:W-:Y:S01]  /*1960*/  MOV R5, RZ ;  /* 0x000000ff00057202 */ /* 0x000fe20000000f00 */
[----:B------:R-:W-:Y:S02]  /*1970*/  IMAD.MOV.U32 R4, RZ, RZ, R17 ;  /* 0x000000ffff047224 */ /* 0x000fe400078e0011 */
[----:B------:R-:W-:-:S04]  /*1980*/  VIADD R7, R7, 0x100 ;  /* 0x0000010007077836 */ /* 0x000fc80000000000 */
[----:B------:R-:W-:-:S05]  /*1990*/  IMAD.WIDE.U32 R6, R7, 0x8, R2 ;  /* 0x0000000807067825 */ /* 0x000fca00078e0002 */
[----:B------:R0:W-:Y:S02]  /*19a0*/  REDG.E.ADD.64.STRONG.GPU desc[UR18][R6.64], R4 ;  /* 0x000000040600798e */ /* 0x0001e4000c12e512 */
.L_x_155:
[----:B------:R-:W-:Y:S05]  /*19b0*/  BSYNC.RECONVERGENT B1 ;  /* 0x0000000000017941 */ /* 0x000fea0003800200 */
.L_x_154:
[----:B------:R-:W-:Y:S04]  /*19c0*/  BSSY.RECONVERGENT B1, `(.L_x_156) ;  /* 0x0000008000017945 */ /* 0x000fe80003800200 */
[----:B------:R-:W-:Y:S05]  /*19d0*/  @!P0 BRA `(.L_x_157) ;  /* 0x0000000000188947 */ /* 0x000fea0003800000 */
[----:B01----:R-:W-:Y:S02]  /*19e0*/  IMAD R5, R11, 0x100, R18 ;  /* 0x000001000b057824 */ /* 0x003fe400078e0212 */
[----:B------:R-:W-:Y:S02]  /*19f0*/  IMAD.MOV.U32 R6, RZ, RZ, R15 ;  /* 0x000000ffff067224 */ /* 0x000fe400078e000f */
[----:B------:R-:W-:Y:S02]  /*1a00*/  VIADD R5, R5, 0x200 ;  /* 0x0000020005057836 */ /* 0x000fe40000000000 */
[----:B------:R-:W-:Y:S02]  /*1a10*/  IMAD.MOV.U32 R7, RZ, RZ, RZ ;  /* 0x000000ffff077224 */ /* 0x000fe400078e00ff */
[----:B------:R-:W-:-:S05]  /*1a20*/  IMAD.WIDE.U32 R4, R5, 0x8, R2 ;  /* 0x0000000805047825 */ /* 0x000fca00078e0002 */
[----:B------:R2:W-:Y:S02]  /*1a30*/  REDG.E.ADD.64.STRONG.GPU desc[UR18][R4.64], R6 ;  /* 0x000000060400798e */ /* 0x0005e4000c12e512 */
.L_x_157:
[----:B------:R-:W-:Y:S05]  /*1a40*/  BSYNC.RECONVERGENT B1 ;  /* 0x0000000000017941 */ /* 0x000fea0003800200 */
.L_x_156:
[----:B------:R-:W-:Y:S04]  /*1a50*/  BSSY.RECONVERGENT B1, `(.L_x_158) ;  /* 0x0000008000017945 */ /* 0x000fe80003800200 */
[----:B------:R-:W-:Y:S05]  /*1a60*/  @!P1 BRA `(.L_x_159) ;  /* 0x0000000000189947 */ /* 0x000fea0003800000 */
[----:B012---:R-:W-:Y:S01]  /*1a70*/  IMAD R5, R11, 0x100, R18 ;  /* 0x000001000b057824 */ /* 0x007fe200078e0212 */
[----:B------:R-:W-:Y:S01]  /*1a80*/  MOV R6, R10 ;  /* 0x0000000a00067202 */ /* 0x000fe20000000f00 */
[----:B------:R-:W-:Y:S02]  /*1a90*/  IMAD.MOV.U32 R7, RZ, RZ, RZ ;  /* 0x000000ffff077224 */ /* 0x000fe400078e00ff */
[----:B------:R-:W-:-:S04]  /*1aa0*/  VIADD R5, R5, 0x300 ;  /* 0x0000030005057836 */ /* 0x000fc80000000000 */
[----:B------:R-:W-:-:S05]  /*1ab0*/  IMAD.WIDE.U32 R4, R5, 0x8, R2 ;  /* 0x0000000805047825 */ /* 0x000fca00078e0002 */
[----:B------:R3:W-:Y:S02]  /*1ac0*/  REDG.E.ADD.64.STRONG.GPU desc[UR18][R4.64], R6 ;  /* 0x000000060400798e */ /* 0x0007e4000c12e512 */
.L_x_159:
[----:B------:R-:W-:Y:S05]  /*1ad0*/  BSYNC.RECONVERGENT B1 ;  /* 0x0000000000017941 */ /* 0x000fea0003800200 */
.L_x_158:
[----:B------:R-:W-:Y:S04]  /*1ae0*/  BSSY.RECONVERGENT B1, `(.L_x_160) ;  /* 0x0000008000017945 */ /* 0x000fe80003800200 */
[----:B------:R-:W-:Y:S05]  /*1af0*/  @!P2 BRA `(.L_x_161) ;  /* 0x000000000018a947 */ /* 0x000fea0003800000 */
[----:B0123--:R-:W-:Y:S02]  /*1b00*/  IMAD R5, R11, 0x100, R18 ;  /* 0x000001000b057824 */ /* 0x00ffe400078e0212 */
[----:B------:R-:W-:Y:S02]  /*1b10*/  IMAD.MOV.U32 R6, RZ, RZ, R12 ;  /* 0x000000ffff067224 */ /* 0x000fe400078e000c */
[----:B------:R-:W-:Y:S02]  /*1b20*/  VIADD R5, R5, 0x400 ;  /* 0x0000040005057836 */ /* 0x000fe40000000000 */
[----:B------:R-:W-:Y:S02]  /*1b30*/  IMAD.MOV.U32 R7, RZ, RZ, RZ ;  /* 0x000000ffff077224 */ /* 0x000fe400078e00ff */
[----:B------:R-:W-:-:S05]  /*1b40*/  IMAD.WIDE.U32 R4, R5, 0x8, R2 ;  /* 0x0000000805047825 */ /* 0x000fca00078e0002 */
[----:B------:R4:W-:Y:S02]  /*1b50*/  REDG.E.ADD.64.STRONG.GPU desc[UR18][R4.64], R6 ;  /* 0x000000060400798e */ /* 0x0009e4000c12e512 */
.L_x_161:
[----:B------:R-:W-:Y:S05]  /*1b60*/  BSYNC.RECONVERGENT B1 ;  /* 0x0000000000017941 */ /* 0x000fea0003800200 */
.L_x_160:
[----:B------:R-:W-:Y:S04]  /*1b70*/  BSSY.RECONVERGENT B1, `(.L_x_162) ;  /* 0x0000007000017945 */ /* 0x000fe80003800200 */
[----:B------:R-:W-:Y:S05]  /*1b80*/  @!P3 BRA `(.L_x_163) ;  /* 0x000000000014b947 */ /* 0x000fea0003800000 */
[----:B01234-:R-:W-:Y:S02]  /*1b90*/  IMAD R5, R11, 0x100, R18 ;  /* 0x000001000b057824 */ /* 0x01ffe400078e0212 */
[----:B------:R-:W-:-:S03]  /*1ba0*/  IMAD.MOV.U32 R15, RZ, RZ, RZ ;  /* 0x000000ffff0f7224 */ /* 0x000fc600078e00ff */
[----:B------:R-:W-:-:S05]  /*1bb0*/  IADD3 R5, PT, PT, R5, 0x500, RZ ;  /* 0x0000050005057810 */ /* 0x000fca0007ffe0ff */
[----:B------:R-:W-:-:S05]  /*1bc0*/  IMAD.WIDE.U32 R4, R5, 0x8, R2 ;  /* 0x0000000805047825 */ /* 0x000fca00078e0002 */
[----:B------:R0:W-:Y:S02]  /*1bd0*/  REDG.E.ADD.64.STRONG.GPU desc[UR18][R4.64], R14 ;  /* 0x0000000e0400798e */ /* 0x0001e4000c12e512 */
.L_x_163:
[----:B------:R-:W-:Y:S05]  /*1be0*/  BSYNC.RECONVERGENT B1 ;  /* 0x0000000000017941 */ /* 0x000fea0003800200 */
.L_x_162:
[----:B------:R-:W-:Y:S04]  /*1bf0*/  BSSY.RECONVERGENT B1, `(.L_x_164) ;  /* 0x0000007000017945 */ /* 0x000fe80003800200 */
[----:B------:R-:W-:Y:S05]  /*1c00*/  @!P4 BRA `(.L_x_165) ;  /* 0x000000000014c947 */ /* 0x000fea0003800000 */
[----:B01234-:R-:W-:Y:S02]  /*1c10*/  IMAD R5, R11, 0x100, R18 ;  /* 0x000001000b057824 */ /* 0x01ffe400078e0212 */
[----:B------:R-:W-:Y:S02]  /*1c20*/  IMAD.MOV.U32 R17, RZ, RZ, RZ ;  /* 0x000000ffff117224 */ /* 0x000fe400078e00ff */
[----:B------:R-:W-:-:S04]  /*1c30*/  VIADD R5, R5, 0x600 ;  /* 0x0000060005057836 */ /* 0x000fc80000000000 */
[----:B------:R-:W-:-:S05]  /*1c40*/  IMAD.WIDE.U32 R4, R5, 0x8, R2 ;  /* 0x0000000805047825 */ /* 0x000fca00078e0002 */
[----:B------:R0:W-:Y:S02]  /*1c50*/  REDG.E.ADD.64.STRONG.GPU desc[UR18][R4.64], R16 ;  /* 0x000000100400798e */ /* 0x0001e4000c12e512 */
.L_x_165:
[----:B------:R-:W-:Y:S05]  /*1c60*/  BSYNC.RECONVERGENT B1 ;  /* 0x0000000000017941 */ /* 0x000fea0003800200 */
.L_x_164:
[----:B------:R-:W-:Y:S04]  /*1c70*/  BSSY.RECONVERGENT B1, `(.L_x_166) ;  /* 0x0000008000017945 */ /* 0x000fe80003800200 */
[----:B------:R-:W-:Y:S05]  /*1c80*/  @!P5 BRA `(.L_x_167) ;  /* 0x000000000018d947 */ /* 0x000fea0003800000 */
[----:B01234-:R-:W-:Y:S01]  /*1c90*/  IMAD R5, R11, 0x100, R18 ;  /* 0x000001000b057824 */ /* 0x01ffe200078e0212 */
[----:B------:R-:W-:Y:S01]  /*1ca0*/  MOV R6, R13 ;  /* 0x0000000d00067202 */ /* 0x000fe20000000f00 */
[----:B------:R-:W-:Y:S02]  /*1cb0*/  IMAD.MOV.U32 R7, RZ, RZ, RZ ;  /* 0x000000ffff077224 */ /* 0x000fe400078e00ff */
[----:B------:R-:W-:-:S04]  /*1cc0*/  VIADD R5, R5, 0x700 ;  /* 0x0000070005057836 */ /* 0x000fc80000000000 */
[----:B------:R-:W-:-:S05]  /*1cd0*/  IMAD.WIDE.U32 R4, R5, 0x8, R2 ;  /* 0x0000000805047825 */ /* 0x000fca00078e0002 */
[----:B------:R0:W-:Y:S02]  /*1ce0*/  REDG.E.ADD.64.STRONG.GPU desc[UR18][R4.64], R6 ;  /* 0x000000060400798e */ /* 0x0001e4000c12e512 */
.L_x_167:
[----:B------:R-:W-:Y:S05]  /*1cf0*/  BSYNC.RECONVERGENT B1 ;  /* 0x0000000000017941 */ /* 0x000fea0003800200 */
.L_x_166:
[----:B------:R-:W-:-:S05]  /*1d00*/  VIADD R11, R11, 0x8 ;  /* 0x000000080b0b7836 */ /* 0x000fca0000000000 */
[----:B------:R-:W-:-:S13]  /*1d10*/  ISETP.NE.AND P0, PT, R11, R9, PT ;  /* 0x000000090b00720c */ /* 0x000fda0003f05270 */
[----:B------:R-:W-:Y:S05]  /*1d20*/  @P0 BRA `(.L_x_168) ;  /* 0xfffffff800a00947 */ /* 0x000fea000383ffff */
[----:B01234-:R-:W-:-:S07]  /*1d30*/  IMAD.MOV.U32 R7, RZ, RZ, R9 ;  /* 0x000000ffff077224 */ /* 0x01ffce00078e0009 */
.L_x_151:
[----:B------:R-:W-:Y:S01]  /*1d40*/  UISETP.NE.AND UP0, UPT, UR20, URZ, UPT ;  /* 0x000000ff1400728c */ /* 0x000fe2000bf05270 */
[----:B------:R-:W-:Y:S01]  /*1d50*/  IMAD.U32 R2, RZ, RZ, UR9 ;  /* 0x00000009ff027e24 */ /* 0x000fe2000f8e00ff */
[----:B------:R-:W-:Y:S01]  /*1d60*/  LOP3.LUT R11, R0, 0x1, RZ, 0xc0, !PT ;  /* 0x00000001000b7812 */ /* 0x000fe200078ec0ff */
[----:B------:R-:W-:-:S03]  /*1d70*/  IMAD.U32 R10, RZ, RZ, UR20 ;  /* 0x00000014ff0a7e24 */ /* 0x000fc6000f8e00ff */
[----:B------:R-:W-:Y:S01]  /*1d80*/  IADD3 R0, PT, PT, R2, -0x1, RZ ;  /* 0xffffffff02007810 */ /* 0x000fe20007ffe0ff */
[----:B------:R-:W-:Y:S02]  /*1d90*/  VIADD R10, R10, 0xffffffff ;  /* 0xffffffff0a0a7836 */ /* 0x000fe40000000000 */
[----:B------:R-:W-:Y:S05]  /*1da0*/  BRA.U !UP0, `(.L_x_169) ;  /* 0x00000005086c7547 */ /* 0x000fea000b800000 */
[----:B------:R-:W-:-:S13]  /*1db0*/  ISETP.GE.U32.AND P0, PT, R10, 0x3, PT ;  /* 0x000000030a00780c */ /* 0x000fda0003f06070 */
[----:B------:R-:W-:Y:S05]  /*1dc0*/  @!P0 BRA `(.L_x_170) ;  /* 0x0000000000bc8947 */ /* 0x000fea0003800000 */
[----:B------:R-:W-:Y:S01]  /*1dd0*/  IMAD R2, R7, 0x400, R27 ;  /* 0x0000040007027824 */ /* 0x000fe200078e021b */
[----:B------:R-:W-:Y:S04]  /*1de0*/  BSSY.RECONVERGENT B1, `(.L_x_171) ;  /* 0x0000010000017945 */ /* 0x000fe80003800200 */
[----:B------:R-:W0:Y:S04]  /*1df0*/  LDS R13, [R2] ;  /* 0x00000000020d7984 */ /* 0x000e280000000800 */
[----:B------:R-:W1:Y:S04]  /*1e00*/  LDS R14, [R2+0x400] ;  /* 0x00040000020e7984 */ /* 0x000e680000000800 */
[----:B------:R-:W2:Y:S04]  /*1e10*/  LDS R6, [R2+0x800] ;  /* 0x0008000002067984 */ /* 0x000ea80000000800 */
[----:B------:R-:W3:Y:S01]  /*1e20*/  LDS R12, [R2+0xc00] ;  /* 0x000c0000020c7984 */ /* 0x000ee20000000800 */
[----:B0-----:R-:W-:-:S02]  /*1e30*/  ISETP.NE.AND P0, PT, R13, RZ, PT ;  /* 0x000000ff0d00720c */ /* 0x001fc40003f05270 */
[----:B-1----:R-:W-:Y:S02]  /*1e40*/  ISETP.NE.AND P1, PT, R14, RZ, PT ;  /* 0x000000ff0e00720c */ /* 0x002fe40003f25270 */
[----:B--2---:R-:W-:Y:S02]  /*1e50*/  ISETP.NE.AND P2, PT, R6, RZ, PT ;  /* 0x000000ff0600720c */ /* 0x004fe40003f45270 */
[----:B---3--:R-:W-:-:S07]  /*1e60*/  ISETP.NE.AND P3, PT, R12, RZ, PT ;  /* 0x000000ff0c00720c */ /* 0x008fce0003f65270 */
[----:B------:R-:W-:Y:S06]  /*1e70*/  @!P0 BRA `(.L_x_172) ;  /* 0x0000000000188947 */ /* 0x000fec0003800000 */
[----:B------:R-:W0:Y:S01]  /*1e80*/  LDC.64 R4, c[0x0][0x380] ;  /* 0x0000e000ff047b82 */ /* 0x000e220000000a00 */
[----:B------:R-:W-:Y:S02]  /*1e90*/  IMAD R3, R7, 0x100, R18 ;  /* 0x0000010007037824 */ /* 0x000fe400078e0212 */
[----:B------:R-:W-:Y:S02]  /*1ea0*/  IMAD.MOV.U32 R2, RZ, RZ, R13 ;  /* 0x000000ffff027224 */ /* 0x000fe400078e000d */
[----:B0-----:R-:W-:-:S04]  /*1eb0*/  IMAD.WIDE.U32 R4, R3, 0x8, R4 ;  /* 0x0000000803047825 */ /* 0x001fc800078e0004 */
[----:B------:R-:W-:-:S05]  /*1ec0*/  IMAD.MOV.U32 R3, RZ, RZ, RZ ;  /* 0x000000ffff037224 */ /* 0x000fca00078e00ff */
[----:B------:R0:W-:Y:S02]  /*1ed0*/  REDG.E.ADD.64.STRONG.GPU desc[UR18][R4.64], R2 ;  /* 0x000000020400798e */ /* 0x0001e4000c12e512 */
.L_x_172:
[----:B------:R-:W-:Y:S05]  /*1ee0*/  BSYNC.RECONVERGENT B1 ;  /* 0x0000000000017941 */ /* 0x000fea0003800200 */
.L_x_171:
[----:B------:R-:W-:Y:S04]  /*1ef0*/  BSSY.RECONVERGENT B1, `(.L_x_173) ;  /* 0x0000008000017945 */ /* 0x000fe80003800200 */
[----:B------:R-:W-:Y:S05]  /*1f00*/  @!P1 BRA `(.L_x_174) ;  /* 0x0000000000189947 */ /* 0x000fea0003800000 */
[----:B0-----:R-:W0:Y:S01]  /*1f10*/  LDC.64 R2, c[0x0][0x380] ;  /* 0x0000e000ff027b82 */ /* 0x001e220000000a00 */
[----:B------:R-:W-:Y:S02]  /*1f20*/  IMAD R5, R7, 0x100, R18 ;  /* 0x0000010007057824 */ /* 0x000fe400078e0212 */
[----:B------:R-:W-:Y:S02]  /*1f30*/  HFMA2 R15, -RZ, RZ, 0, 0 ;  /* 0x00000000ff0f7431 */ /* 0x000fe400000001ff */
[----:B------:R-:W-:-:S04]  /*1f40*/  VIADD R5, R5, 0x100 ;  /* 0x0000010005057836 */ /* 0x000fc80000000000 */
[----:B0-----:R-:W-:-:S05]  /*1f50*/  IMAD.WIDE.U32 R2, R5, 0x8, R2 ;  /* 0x0000000805027825 */ /* 0x001fca00078e0002 */
[----:B------:R1:W-:Y:S02]  /*1f60*/  REDG.E.ADD.64.STRONG.GPU desc[UR18][R2.64], R14 ;  /* 0x0000000e0200798e */ /* 0x0003e4000c12e512 */
.L_x_174:
[----:B------:R-:W-:Y:S05]  /*1f70*/  BSYNC.RECONVERGENT B1 ;  /* 0x0000000000017941 */ /* 0x000fea0003800200 */
.L_x_173:
[----:B------:R-:W-:Y:S04]  /*1f80*/  BSSY.RECONVERGENT B1, `(.L_x_175) ;  /* 0x0000009000017945 */ /* 0x000fe80003800200 */
[----:B------:R-:W-:Y:S05]  /*1f90*/  @!P2 BRA `(.L_x_176) ;  /* 0x00000000001ca947 */ /* 0x000fea0003800000 */
[----:B01----:R-:W0:Y:S01]  /*1fa0*/  LDC.64 R2, c[0x0][0x380] ;  /* 0x0000e000ff027b82 */ /* 0x003e220000000a00 */
[----:B------:R-:W-:Y:S02]  /*1fb0*/  IMAD R5, R7, 0x100, R18 ;  /* 0x0000010007057824 */ /* 0x000fe400078e0212 */
[----:B------:R-:W-:Y:S02]  /*1fc0*/  IMAD.MOV.U32 R4, RZ, RZ, R6 ;  /* 0x000000ffff047224 */ /* 0x000fe400078e0006 */
[----:B------:R-:W-:-:S04]  /*1fd0*/  VIADD R5, R5, 0x200 ;  /* 0x0000020005057836 */ /* 0x000fc80000000000 */
[----:B0-----:R-:W-:-:S04]  /*1fe0*/  IMAD.WIDE.U32 R2, R5, 0x8, R2 ;  /* 0x0000000805027825 */ /* 0x001fc800078e0002 */
[----:B------:R-:W-:-:S05]  /*1ff0*/  IMAD.MOV.U32 R5, RZ, RZ, RZ ;  /* 0x000000ffff057224 */ /* 0x000fca00078e00ff */
[----:B------:R2:W-:Y:S02]  /*2000*/  REDG.E.ADD.64.STRONG.GPU desc[UR18][R2.64], R4 ;  /* 0x000000040200798e */ /* 0x0005e4000c12e512 */
.L_x_176:
[----:B------:R-:W-:Y:S05]  /*2010*/  BSYNC.RECONVERGENT B1 ;  /* 0x0000000000017941 */ /* 0x000fea0003800200 */
.L_x_175:
[----:B------:R-:W-:Y:S04]  /*2020*/  BSSY.RECONVERGENT B1, `(.L_x_177) ;  /* 0x0000008000017945 */ /* 0x000fe80003800200 */
[----:B------:R-:W-:Y:S05]  /*2030*/  @!P3 BRA `(.L_x_178) ;  /* 0x000000000018b947 */ /* 0x000fea0003800000 */
[----:B012---:R-:W0:Y:S01]  /*2040*/  LDC.64 R2, c[0x0][0x380] ;  /* 0x0000e000ff027b82 */ /* 0x007e220000000a00 */
[----:B------:R-:W-:Y:S01]  /*2050*/  IMAD R5, R7, 0x100, R18 ;  /* 0x0000010007057824 */ /* 0x000fe200078e0212 */
[----:B------:R-:W-:-:S03]  /*2060*/  MOV R13, RZ ;  /* 0x000000ff000d7202 */ /* 0x000fc60000000f00 */
[----:B------:R-:W-:-:S04]  /*2070*/  VIADD R5, R5, 0x300 ;  /* 0x0000030005057836 */ /* 0x000fc80000000000 */
[----:B0-----:R-:W-:-:S05]  /*2080*/  IMAD.WIDE.U32 R2, R5, 0x8, R2 ;  /* 0x0000000805027825 */ /* 0x001fca00078e0002 */
[----:B------:R3:W-:Y:S02]  /*2090*/  REDG.E.ADD.64.STRONG.GPU desc[UR18][R2.64], R12 ;  /* 0x0000000c0200798e */ /* 0x0007e4000c12e512 */
.L_x_178:
[----:B------:R-:W-:Y:S05]  /*20a0*/  BSYNC.RECONVERGENT B1 ;  /* 0x0000000000017941 */ /* 0x000fea0003800200 */
.L_x_177:
[----:B------:R-:W-:-:S07]  /*20b0*/  VIADD R7, R7, 0x4 ;  /* 0x0000000407077836 */ /* 0x000fce0000000000 */
.L_x_170:
[----:B------:R-:W-:Y:S01]  /*20c0*/  UISETP.NE.AND UP0, UPT, UR9, URZ, UPT ;  /* 0x000000ff0900728c */ /* 0x000fe2000bf05270 */
[----:B------:R-:W-:Y:S08]  /*20d0*/  BSSY.RECONVERGENT B1, `(.L_x_169) ;  /* 0x0000028000017945 */ /* 0x000ff00003800200 */
[----:B------:R-:W-:Y:S05]  /*20e0*/  BRA.U !UP0, `(.L_x_179) ;  /* 0x0000000108987547 */ /* 0x000fea000b800000 */
[----:B------:R-:W-:-:S13]  /*20f0*/  ISETP.NE.AND P0, PT, R0, RZ, PT ;  /* 0x000000ff0000720c */ /* 0x000fda0003f05270 */
[----:B------:R-:W-:Y:S05]  /*2100*/  @!P0 BRA `(.L_x_180) ;  /* 0x0000000000608947 */ /* 0x000fea0003800000 */
[----:B0123--:R-:W-:Y:S01]  /*2110*/  IMAD R2, R7, 0x400, R27 ;  /* 0x0000040007027824 */ /* 0x00ffe200078e021b */
[----:B------:R-:W-:Y:S04]  /*2120*/  BSSY.RECONVERGENT B2, `(.L_x_181) ;  /* 0x000000b000027945 */ /* 0x000fe80003800200 */
[----:B------:R-:W0:Y:S04]  /*2130*/  LDS R4, [R2] ;  /* 0x0000000002047984 */ /* 0x000e280000000800 */
[----:B------:R-:W1:Y:S01]  /*2140*/  LDS R6, [R2+0x400] ;  /* 0x0004000002067984 */ /* 0x000e620000000800 */
[----:B0-----:R-:W-:-:S02]  /*2150*/  ISETP.NE.AND P0, PT, R4, RZ, PT ;  /* 0x000000ff0400720c */ /* 0x001fc40003f05270 */
[----:B-1----:R-:W-:-:S11]  /*2160*/  ISETP.NE.AND P1, PT, R6, RZ, PT ;  /* 0x000000ff0600720c */ /* 0x002fd60003f25270 */
[----:B------:R-:W-:Y:S05]  /*2170*/  @!P0 BRA `(.L_x_182) ;  /* 0x0000000000148947 */ /* 0x000fea0003800000 */
[----:B------:R-:W0:Y:S01]  /*2180*/  LDC.64 R2, c[0x0][0x380] ;  /* 0x0000e000ff027b82 */ /* 0x000e220000000a00 */
[----:B------:R-:W-:-:S04]  /*2190*/  IMAD R5, R7, 0x100, R18 ;  /* 0x0000010007057824 */ /* 0x000fc800078e0212 */
[----:B0-----:R-:W-:-:S04]  /*21a0*/  IMAD.WIDE.U32 R2, R5, 0x8, R2 ;  /* 0x0000000805027825 */ /* 0x001fc800078e0002 */
[----:B------:R-:W-:-:S05]  /*21b0*/  IMAD.MOV.U32 R5, RZ, RZ, RZ ;  /* 0x000000ffff057224 */ /* 0x000fca00078e00ff */
[----:B------:R0:W-:Y:S02]  /*21c0*/  REDG.E.ADD.64.STRONG.GPU desc[UR18][R2.64], R4 ;  /* 0x000000040200798e */ /* 0x0001e4000c12e512 */
.L_x_182:
[----:B------:R-:W-:Y:S05]  /*21d0*/  BSYNC.RECONVERGENT B2 ;  /* 0x0000000000027941 */ /* 0x000fea0003800200 */
.L_x_181:
[----:B------:R-:W-:Y:S04]  /*21e0*/  BSSY.RECONVERGENT B2, `(.L_x_183) ;  /* 0x0000009000027945 */ /* 0x000fe80003800200 */
[----:B------:R-:W-:Y:S05]  /*21f0*/  @!P1 BRA `(.L_x_184) ;  /* 0x00000000001c9947 */ /* 0x000fea0003800000 */
[----:B0-----:R-:W0:Y:S01]  /*2200*/  LDC.64 R2, c[0x0][0x380] ;  /* 0x0000e000ff027b82 */ /* 0x001e220000000a00 */
[----:B------:R-:W-:-:S05]  /*2210*/  IMAD R4, R7, 0x100, R18 ;  /* 0x0000010007047824 */ /* 0x000fca00078e0212 */
[----:B------:R-:W-:Y:S01]  /*2220*/  IADD3 R5, PT, PT, R4, 0x100, RZ ;  /* 0x0000010004057810 */ /* 0x000fe20007ffe0ff */
[----:B------:R-:W-:-:S04]  /*2230*/  IMAD.MOV.U32 R4, RZ, RZ, R6 ;  /* 0x000000ffff047224 */ /* 0x000fc800078e0006 */
[----:B0-----:R-:W-:-:S04]  /*2240*/  IMAD.WIDE.U32 R2, R5, 0x8, R2 ;  /* 0x0000000805027825 */ /* 0x001fc800078e0002 */
[----:B------:R-:W-:-:S05]  /*2250*/  IMAD.MOV.U32 R5, RZ, RZ, RZ ;  /* 0x000000ffff057224 */ /* 0x000fca00078e00ff */
[----:B------:R1:W-:Y:S02]  /*2260*/  REDG.E.ADD.64.STRONG.GPU desc[UR18][R2.64], R4 ;  /* 0x000000040200798e */ /* 0x0003e4000c12e512 */
.L_x_184:
[----:B------:R-:W-:Y:S05]  /*2270*/  BSYNC.RECONVERGENT B2 ;  /* 0x0000000000027941 */ /* 0x000fea0003800200 */
.L_x_183:
[----:B------:R-:W-:-:S07]  /*2280*/  VIADD R7, R7, 0x2 ;  /* 0x0000000207077836 */ /* 0x000fce0000000000 */
.L_x_180:
[----:B------:R-:W-:-:S13]  /*2290*/  ISETP.NE.AND P0, PT, R11, RZ, PT ;  /* 0x000000ff0b00720c */ /* 0x000fda0003f05270 */
[----:B------:R-:W-:Y:S05]  /*22a0*/  @!P0 BRA `(.L_x_179) ;  /* 0x0000000000288947 */ /* 0x000fea0003800000 */
[----:B0123--:R-:W-:-:S05]  /*22b0*/  IMAD R2, R7, 0x400, R27 ;  /* 0x0000040007027824 */ /* 0x00ffca00078e021b */
[----:B------:R-:W0:Y:S02]  /*22c0*/  LDS R6, [R2] ;  /* 0x0000000002067984 */ /* 0x000e240000000800 */
[----:B0-----:R-:W-:-:S13]  /*22d0*/  ISETP.NE.AND P0, PT, R6, RZ, PT ;  /* 0x000000ff0600720c */ /* 0x001fda0003f05270 */
[----:B------:R-:W-:Y:S05]  /*22e0*/  @!P0 BRA `(.L_x_179) ;  /* 0x0000000000188947 */ /* 0x000fea0003800000 */
[----:B------:R-:W0:Y:S01]  /*22f0*/  LDC.64 R2, c[0x0][0x380] ;  /* 0x0000e000ff027b82 */ /* 0x000e220000000a00 */
[----:B------:R-:W-:-:S04]  /*2300*/  IMAD R5, R7, 0x100, R18 ;  /* 0x0000010007057824 */ /* 0x000fc800078e0212 */
[----:B0-----:R-:W-:Y:S01]  /*2310*/  IMAD.WIDE.U32 R4, R5, 0x8, R2 ;  /* 0x0000000805047825 */ /* 0x001fe200078e0002 */
[----:B------:R-:W-:-:S03]  /*2320*/  MOV R2, R6 ;  /* 0x0000000600027202 */ /* 0x000fc60000000f00 */
[----:B------:R-:W-:-:S05]  /*2330*/  IMAD.MOV.U32 R3, RZ, RZ, RZ ;  /* 0x000000ffff037224 */ /* 0x000fca00078e00ff */
[----:B------:R4:W-:Y:S02]  /*2340*/  REDG.E.ADD.64.STRONG.GPU desc[UR18][R4.64], R2 ;  /* 0x000000020400798e */ /* 0x0009e4000c12e512 */
.L_x_179:
[----:B------:R-:W-:Y:S05]  /*2350*/  BSYNC.RECONVERGENT B1 ;  /* 0x0000000000017941 */ /* 0x000fea0003800200 */
.L_x_169:
[----:B------:R-:W-:-:S13]  /*2360*/  ISETP.GT.U32.AND P0, PT, R18, 0x7f, PT ;  /* 0x0000007f1200780c */ /* 0x000fda0003f04070 */
[----:B------:R-:W-:Y:S05]  /*2370*/  @P0 BRA `(.L_x_150) ;  /* 0x00000008008c0947 */ /* 0x000fea0003800000 */
[----:B------:R-:W-:Y:S01]  /*2380*/  ISETP.GE.U32.AND P0, PT, R8, 0x7, PT ;  /* 0x000000070800780c */ /* 0x000fe20003f06070 */
[----:B------:R-:W-:-:S12]  /*2390*/  IMAD.MOV.U32 R7, RZ, RZ, RZ ;  /* 0x000000ffff077224 */ /* 0x000fd800078e00ff */
[----:B------:R-:W-:Y:S05]  /*23a0*/  @!P0 BRA `(.L_x_185) ;  /* 0x0000000400148947 */ /* 0x000fea0003800000 */
[----:B01234-:R-:W0:Y:S01]  /*23b0*/  LDC.64 R2, c[0x0][0x380] ;  /* 0x0000e000ff027b82 */ /* 0x01fe220000000a00 */
[----:B------:R-:W-:-:S07]  /*23c0*/  IMAD.MOV.U32 R8, RZ, RZ, RZ ;  /* 0x000000ffff087224 */ /* 0x000fce00078e00ff */
.L_x_202:
[C---:B------:R-:W-:Y:S01]  /*23d0*/  IMAD R29, R8.reuse, 0x400, R27 ;  /* 0x00000400081d7824 */ /* 0x040fe200078e021b */
[----:B------:R-:W-:Y:S01]  /*23e0*/  BSSY.RECONVERGENT B1, `(.L_x_186) ;  /* 0x000000c000017945 */ /* 0x000fe20003800200 */
[----:B01234-:R-:W-:-:S03]  /*23f0*/  IMAD R5, R8, 0x100, R18 ;  /* 0x0000010008057824 */ /* 0x01ffc600078e0212 */
[----:B------:R-:W1:Y:S01]  /*2400*/  LDS R6, [R29+0x200] ;  /* 0x000200001d067984 */ /* 0x000e620000000800 */
[----:B0-----:R-:W-:-:S03]  /*2410*/  IMAD.WIDE.U32 R4, R5, 0x8, R2 ;  /* 0x0000000805047825 */ /* 0x001fc600078e0002 */
[----:B------:R-:W0:Y:S04]  /*2420*/  LDS R12, [R29+0x600] ;  /* 0x000600001d0c7984 */ /* 0x000e280000000800 */
[----:B------:R2:W3:Y:S04]  /*2430*/  LDS R17, [R29+0xa00] ;  /* 0x000a00001d117984 */ /* 0x0004e80000000800 */
[----:B------:R2:W4:Y:S01]  /*2440*/  LDS R13, [R29+0xe00] ;  /* 0x000e00001d0d7984 */ /* 0x0005220000000800 */
[----:B-1----:R-:W-:Y:S02]  /*2450*/  ISETP.NE.AND P0, PT, R6, RZ, PT ;  /* 0x000000ff0600720c */ /* 0x002fe40003f05270 */
[----:B0-----:R-:W-:-:S11]  /*2460*/  ISETP.NE.AND P1, PT, R12, RZ, PT ;  /* 0x000000ff0c00720c */ /* 0x001fd60003f25270 */
[----:B--234-:R-:W-:Y:S05]  /*2470*/  @!P0 BRA `(.L_x_187) ;  /* 0x0000000000088947 */ /* 0x01cfea0003800000 */
[----:B------:R-:W-:-:S05]  /*2480*/  HFMA2 R7, -RZ, RZ, 0, 0 ;  /* 0x00000000ff077431 */ /* 0x000fca00000001ff */
[----:B------:R0:W-:Y:S02]  /*2490*/  REDG.E.ADD.64.STRONG.GPU desc[UR18][R4.64+0x400], R6 ;  /* 0x000400060400798e */ /* 0x0001e4000c12e512 */
.L_x_187:
[----:B------:R-:W-:Y:S05]  /*24a0*/  BSYNC.RECONVERGENT B1 ;  /* 0x0000000000017941 */ /* 0x000fea0003800200 */
.L_x_186:
[----:B------:R-:W-:Y:S04]  /*24b0*/  BSSY.RECONVERGENT B1, `(.L_x_188) ;  /* 0x0000005000017945 */ /* 0x000fe80003800200 */
[----:B------:R-:W-:Y:S05]  /*24c0*/  @!P1 BRA `(.L_x_189) ;  /* 0x00000000000c9947 */ /* 0x000fea0003800000 */
[----:B0-----:R-:W-:Y:S02]  /*24d0*/  IMAD.MOV.U32 R6, RZ, RZ, R12 ;  /* 0x000000ffff067224 */ /* 0x001fe400078e000c */
[----:B------:R-:W-:-:S05]  /*24e0*/  IMAD.MOV.U32 R7, RZ, RZ, RZ ;  /* 0x000000ffff077224 */ /* 0x000fca00078e00ff */
[----:B------:R1:W-:Y:S02]  /*24f0*/  REDG.E.ADD.64.STRONG.GPU desc[UR18][R4.64+0xc00], R6 ;  /* 0x000c00060400798e */ /* 0x0003e4000c12e512 */
.L_x_189:
[----:B------:R-:W-:Y:S05]  /*2500*/  BSYNC.RECONVERGENT B1 ;  /* 0x0000000000017941 */ /* 0x000fea0003800200 */
.L_x_188:
[----:B------:R-:W2:Y:S01]  /*2510*/  LDS R15, [R29+0x1200] ;  /* 0x001200001d0f7984 */ /* 0x000ea20000000800 */
[----:B------:R-:W-:Y:S01]  /*2520*/  ISETP.NE.AND P6, PT, R17, RZ, PT ;  /* 0x000000ff1100720c */ /* 0x000fe20003fc5270 */
[----:B------:R-:W-:Y:S01]  /*2530*/  VIADD R8, R8, 0x8 ;  /* 0x0000000808087836 */ /* 0x000fe20000000000 */
[----:B------:R-:W-:Y:S01]  /*2540*/  BSSY.RECONVERGENT B1, `(.L_x_190) ;  /* 0x000000e000017945 */ /* 0x000fe20003800200 */
[----:B------:R-:W3:Y:S01]  /*2550*/  LDS R12, [R29+0x1600] ;  /* 0x001600001d0c7984 */ /* 0x000ee20000000800 */
[----:B------:R-:W-:Y:S02]  /*2560*/  ISETP.NE.AND P1, PT, R13, RZ, PT ;  /* 0x000000ff0d00720c */ /* 0x000fe40003f25270 */
[----:B------:R-:W-:Y:S01]  /*2570*/  ISETP.NE.AND P0, PT, R8, R9, PT ;  /* 0x000000090800720c */ /* 0x000fe20003f05270 */
[----:B------:R-:W4:Y:S04]  /*2580*/  LDS R14, [R29+0x1a00] ;  /* 0x001a00001d0e7984 */ /* 0x000f280000000800 */
[----:B------:R-:W5:Y:S01]  /*2590*/  LDS R16, [R29+0x1e00] ;  /* 0x001e00001d107984 */ /* 0x000f620000000800 */
[----:B--2---:R-:W-:-:S02]  /*25a0*/  ISETP.NE.AND P2, PT, R15, RZ, PT ;  /* 0x000000ff0f00720c */ /* 0x004fc40003f45270 */
[----:B---3--:R-:W-:Y:S02]  /*25b0*/  ISETP.NE.AND P3, PT, R12, RZ, PT ;  /* 0x000000ff0c00720c */ /* 0x008fe40003f65270 */
[----:B----4-:R-:W-:Y:S02]  /*25c0*/  ISETP.NE.AND P4, PT, R14, RZ, PT ;  /* 0x000000ff0e00720c */ /* 0x010fe40003f85270 */
[----:B-----5:R-:W-:Y:S01]  /*25d0*/  ISETP.NE.AND P5, PT, R16, RZ, PT ;  /* 0x000000ff1000720c */ /* 0x020fe20003fa5270 */
[----:B------:R-:W-:-:S12]  /*25e0*/  @!P6 BRA `(.L_x_191) ;  /* 0x00000000000ce947 */ /* 0x000fd80003800000 */
[----:B01----:R-:W-:Y:S02]  /*25f0*/  IMAD.MOV.U32 R6, RZ, RZ, R17 ;  /* 0x000000ffff067224 */ /* 0x003fe400078e0011 */
[----:B------:R-:W-:-:S05]  /*2600*/  IMAD.MOV.U32 R7, RZ, RZ, RZ ;  /* 0x000000ffff077224 */ /* 0x000fca00078e00ff */
[----:B------:R2:W-:Y:S02]  /*2610*/  REDG.E.ADD.64.STRONG.GPU desc[UR18][R4.64+0x1400], R6 ;  /* 0x001400060400798e */ /* 0x0005e4000c12e512 */
.L_x_191:
[----:B------:R-:W-:Y:S05]  /*2620*/  BSYNC.RECONVERGENT B1 ;  /* 0x0000000000017941 */ /* 0x000fea0003800200 */
.L_x_190:
[----:B------:R-:W-:Y:S04]  /*2630*/  BSSY.RECONVERGENT B1, `(.L_x_192) ;  /* 0x0000005000017945 */ /* 0x000fe80003800200 */
[----:B------:R-:W-:Y:S05]  /*2640*/  @!P1 BRA `(.L_x_193) ;  /* 0x00000000000c9947 */ /* 0x000fea0003800000 */
[----:B012---:R-:W-:Y:S01]  /*2650*/  MOV R6, R13 ;  /* 0x0000000d00067202 */ /* 0x007fe20000000f00 */
[----:B------:R-:W-:-:S05]  /*2660*/  IMAD.MOV.U32 R7, RZ, RZ, RZ ;  /* 0x000000ffff077224 */ /* 0x000fca00078e00ff */
[----:B------:R3:W-:Y:S02]  /*2670*/  REDG.E.ADD.64.STRONG.GPU desc[UR18][R4.64+0x1c00], R6 ;  /* 0x001c00060400798e */ /* 0x0007e4000c12e512 */
.L_x_193:
[----:B------:R-:W-:Y:S05]  /*2680*/  BSYNC.RECONVERGENT B1 ;  /* 0x0000000000017941 */ /* 0x000fea0003800200 */
.L_x_192:
[----:B------:R-:W-:Y:S04]  /*2690*/  BSSY.RECONVERGENT B1, `(.L_x_194) ;  /* 0x0000005000017945 */ /* 0x000fe80003800200 */
[----:B------:R-:W-:Y:S05]  /*26a0*/  @!P2 BRA `(.L_x_195) ;  /* 0x00000000000ca947 */ /* 0x000fea0003800000 */
[----:B0123--:R-:W-:Y:S02]  /*26b0*/  IMAD.MOV.U32 R6, RZ, RZ, R15 ;  /* 0x000000ffff067224 */ /* 0x00ffe400078e000f */
[----:B------:R-:W-:-:S05]  /*26c0*/  IMAD.MOV.U32 R7, RZ, RZ, RZ ;  /* 0x000000ffff077224 */ /* 0x000fca00078e00ff */
[----:B------:R4:W-:Y:S02]  /*26d0*/  REDG.E.ADD.64.STRONG.GPU desc[UR18][R4.64+0x2400], R6 ;  /* 0x002400060400798e */ /* 0x0009e4000c12e512 */
.L_x_195:
[----:B------:R-:W-:Y:S05]  /*26e0*/  BSYNC.RECONVERGENT B1 ;  /* 0x0000000000017941 */ /* 0x000fea0003800200 */
.L_x_194:
[----:B------:R-:W-:Y:S04]  /*26f0*/  BSSY.RECONVERGENT B1, `(.L_x_196) ;  /* 0x0000004000017945 */ /* 0x000fe80003800200 */
[----:B------:R-:W-:Y:S05]  /*2700*/  @!P3 BRA `(.L_x_197) ;  /* 0x000000000008b947 */ /* 0x000fea0003800000 */
[----:B------:R-:W-:-:S05]  /*2710*/  IMAD.MOV.U32 R13, RZ, RZ, RZ ;  /* 0x000000ffff0d7224 */ /* 0x000fca00078e00ff */
[----:B------:R0:W-:Y:S02]  /*2720*/  REDG.E.ADD.64.STRONG.GPU desc[UR18][R4.64+0x2c00], R12 ;  /* 0x002c000c0400798e */ /* 0x0001e4000c12e512 */
.L_x_197:
[----:B------:R-:W-:Y:S05]  /*2730*/  BSYNC.RECONVERGENT B1 ;  /* 0x0000000000017941 */ /* 0x000fea0003800200 */
.L_x_196:
[----:B------:R-:W-:Y:S04]  /*2740*/  BSSY.RECONVERGENT B1, `(.L_x_198) ;  /* 0x0000004000017945 */ /* 0x000fe80003800200 */
[----:B------:R-:W-:Y:S05]  /*2750*/  @!P4 BRA `(.L_x_199) ;  /* 0x000000000008c947 */ /* 0x000fea0003800000 */
[----:B------:R-:W-:-:S05]  /*2760*/  IMAD.MOV.U32 R15, RZ, RZ, RZ ;  /* 0x000000ffff0f7224 */ /* 0x000fca00078e00ff */
[----:B------:R0:W-:Y:S02]  /*2770*/  REDG.E.ADD.64.STRONG.GPU desc[UR18][R4.64+0x3400], R14 ;  /* 0x0034000e0400798e */ /* 0x0001e4000c12e512 */
.L_x_199:
[----:B------:R-:W-:Y:S05]  /*2780*/  BSYNC.RECONVERGENT B1 ;  /* 0x0000000000017941 */ /* 0x000fea0003800200 */
.L_x_198:
[----:B------:R-:W-:Y:S04]  /*2790*/  BSSY.RECONVERGENT B1, `(.L_x_200) ;  /* 0x0000004000017945 */ /* 0x000fe80003800200 */
[----:B------:R-:W-:Y:S05]  /*27a0*/  @!P5 BRA `(.L_x_201) ;  /* 0x000000000008d947 */ /* 0x000fea0003800000 */
[----:B------:R-:W-:-:S05]  /*27b0*/  HFMA2 R17, -RZ, RZ, 0, 0 ;  /* 0x00000000ff117431 */ /* 0x000fca00000001ff */
[----:B------:R0:W-:Y:S02]  /*27c0*/  REDG.E.ADD.64.STRONG.GPU desc[UR18][R4.64+0x3c00], R16 ;  /* 0x003c00100400798e */ /* 0x0001e4000c12e512 */
.L_x_201:
[----:B------:R-:W-:Y:S05]  /*27d0*/  BSYNC.RECONVERGENT B1 ;  /* 0x0000000000017941 */ /* 0x000fea0003800200 */
.L_x_200:
[----:B------:R-:W-:Y:S05]  /*27e0*/  @P0 BRA `(.L_x_202) ;  /* 0xfffffff800f80947 */ /* 0x000fea000383ffff */
[----:B01234-:R-:W-:-:S07]  /*27f0*/  IMAD.MOV.U32 R7, RZ, RZ, R9 ;  /* 0x000000ffff077224 */ /* 0x01ffce00078e0009 */
.L_x_185:
[----:B------:R-:W-:-:S09]  /*2800*/  UISETP.NE.AND UP0, UPT, UR20, URZ, UPT ;  /* 0x000000ff1400728c */ /* 0x000fd2000bf05270 */
[----:B------:R-:W-:Y:S05]  /*2810*/  BRA.U !UP0, `(.L_x_150) ;  /* 0x0000000508647547 */ /* 0x000fea000b800000 */
[----:B------:R-:W-:-:S13]  /*2820*/  ISETP.GE.U32.AND P0, PT, R10, 0x3, PT ;  /* 0x000000030a00780c */ /* 0x000fda0003f06070 */
[----:B------:R-:W-:Y:S05]  /*2830*/  @!P0 BRA `(.L_x_203) ;  /* 0x0000000000c08947 */ /* 0x000fea0003800000 */
[----:B01234-:R-:W-:Y:S01]  /*2840*/  IMAD R2, R7, 0x400, R27 ;  /* 0x0000040007027824 */ /* 0x01ffe200078e021b */
[----:B------:R-:W-:Y:S04]  /*2850*/  BSSY.RECONVERGENT B1, `(.L_x_204) ;  /* 0x0000010000017945 */ /* 0x000fe80003800200 */
[----:B------:R-:W0:Y:S04]  /*2860*/  LDS R10, [R2+0x200] ;  /* 0x00020000020a7984 */ /* 0x000e280000000800 */
        /* <DEDUP_REMOVED lines=14> */
.L_x_205:
[----:B------:R-:W-:Y:S05]  /*2950*/  BSYNC.RECONVERGENT B1 ;  /* 0x0000000000017941 */ /* 0x000fea0003800200 */
.L_x_204:
[----:B------:R-:W-:Y:S04]  /*2960*/  BSSY.RECONVERGENT B1, `(.L_x_206) ;  /* 0x0000009000017945 */ /* 0x000fe80003800200 */
[----:B------:R-:W-:Y:S05]  /*2970*/  @!P1 BRA `(.L_x_207) ;  /* 0x00000000001c9947 */ /* 0x000fea0003800000 */
[----:B0-----:R-:W0:Y:S01]  /*2980*/  LDC.64 R4, c[0x0][0x380] ;  /* 0x0000e000ff047b82 */ /* 0x001e220000000a00 */
[----:B------:R-:W-:Y:S01]  /*2990*/  LEA R3, R7, R18, 0x8 ;  /* 0x0000001207037211 */ /* 0x000fe200078e40ff */
[----:B------:R-:W-:-:S04]  /*29a0*/  IMAD.MOV.U32 R2, RZ, RZ, R9 ;  /* 0x000000ffff027224 */ /* 0x000fc800078e0009 */
[----:B------:R-:W-:-:S04]  /*29b0*/  VIADD R3, R3, 0x100 ;  /* 0x0000010003037836 */ /* 0x000fc80000000000 */
[----:B0-----:R-:W-:-:S04]  /*29c0*/  IMAD.WIDE.U32 R4, R3, 0x8, R4 ;  /* 0x0000000803047825 */ /* 0x001fc800078e0004 */
[----:B------:R-:W-:-:S05]  /*29d0*/  IMAD.MOV.U32 R3, RZ, RZ, RZ ;  /* 0x000000ffff037224 */ /* 0x000fca00078e00ff */
[----:B------:R1:W-:Y:S02]  /*29e0*/  REDG.E.ADD.64.STRONG.GPU desc[UR18][R4.64+0x400], R2 ;  /* 0x000400020400798e */ /* 0x0003e4000c12e512 */
.L_x_207:
[----:B------:R-:W-:Y:S05]  /*29f0*/  BSYNC.RECONVERGENT B1 ;  /* 0x0000000000017941 */ /* 0x000fea0003800200 */
.L_x_206:
[----:B------:R-:W-:Y:S04]  /*2a00*/  BSSY.RECONVERGENT B1, `(.L_x_208) ;  /* 0x0000009000017945 */ /* 0x000fe80003800200 */
[----:B------:R-:W-:Y:S05]  /*2a10*/  @!P2 BRA `(.L_x_209) ;  /* 0x00000000001ca947 */ /* 0x000fea0003800000 */
[----:B01----:R-:W0:Y:S01]  /*2a20*/  LDC.64 R2, c[0x0][0x380] ;  /* 0x0000e000ff027b82 */ /* 0x003e220000000a00 */
[----:B------:R-:W-:Y:S01]  /*2a30*/  IMAD R5, R7, 0x100, R18 ;  /* 0x0000010007057824 */ /* 0x000fe200078e0212 */
[----:B------:R-:W-:-:S03]  /*2a40*/  MOV R4, R6 ;  /* 0x0000000600047202 */ /* 0x000fc60000000f00 */
[----:B------:R-:W-:-:S04]  /*2a50*/  VIADD R5, R5, 0x200 ;  /* 0x0000020005057836 */ /* 0x000fc80000000000 */
[----:B0-----:R-:W-:-:S04]  /*2a60*/  IMAD.WIDE.U32 R2, R5, 0x8, R2 ;  /* 0x0000000805027825 */ /* 0x001fc800078e0002 */
[----:B------:R-:W-:-:S05]  /*2a70*/  IMAD.MOV.U32 R5, RZ, RZ, RZ ;  /* 0x000000ffff057224 */ /* 0x000fca00078e00ff */
[----:B------:R2:W-:Y:S02]  /*2a80*/  REDG.E.ADD.64.STRONG.GPU desc[UR18][R2.64+0x400], R4 ;  /* 0x000400040200798e */ /* 0x0005e4000c12e512 */
.L_x_209:
[----:B------:R-:W-:Y:S05]  /*2a90*/  BSYNC.RECONVERGENT B1 ;  /* 0x0000000000017941 */ /* 0x000fea0003800200 */
.L_x_208:
[----:B------:R-:W-:Y:S04]  /*2aa0*/  BSSY.RECONVERGENT B1, `(.L_x_210) ;  /* 0x0000008000017945 */ /* 0x000fe80003800200 */
[----:B------:R-:W-:Y:S05]  /*2ab0*/  @!P3 BRA `(.L_x_211) ;  /* 0x000000000018b947 */ /* 0x000fea0003800000 */
[----:B012---:R-:W0:Y:S01]  /*2ac0*/  LDC.64 R2, c[0x0][0x380] ;  /* 0x0000e000ff027b82 */ /* 0x007e220000000a00 */
[----:B------:R-:W-:Y:S02]  /*2ad0*/  IMAD R5, R7, 0x100, R18 ;  /* 0x0000010007057824 */ /* 0x000fe400078e0212 */
[----:B------:R-:W-:Y:S02]  /*2ae0*/  IMAD.MOV.U32 R9, RZ, RZ, RZ ;  /* 0x000000ffff097224 */ /* 0x000fe400078e00ff */
[----:B------:R-:W-:-:S04]  /*2af0*/  VIADD R5, R5, 0x300 ;  /* 0x0000030005057836 */ /* 0x000fc80000000000 */
[----:B0-----:R-:W-:-:S05]  /*2b00*/  IMAD.WIDE.U32 R2, R5, 0x8, R2 ;  /* 0x0000000805027825 */ /* 0x001fca00078e0002 */
[----:B------:R3:W-:Y:S02]  /*2b10*/  REDG.E.ADD.64.STRONG.GPU desc[UR18][R2.64+0x400], R8 ;  /* 0x000400080200798e */ /* 0x0007e4000c12e512 */
.L_x_211:
[----:B------:R-:W-:Y:S05]  /*2b20*/  BSYNC.RECONVERGENT B1 ;  /* 0x0000000000017941 */ /* 0x000fea0003800200 */
.L_x_210:
[----:B------:R-:W-:-:S07]  /*2b30*/  VIADD R7, R7, 0x4 ;  /* 0x0000000407077836 */ /* 0x000fce0000000000 */
.L_x_203:
[----:B------:R-:W-:-:S09]  /*2b40*/  UISETP.NE.AND UP0, UPT, UR9, URZ, UPT ;  /* 0x000000ff0900728c */ /* 0x000fd2000bf05270 */
[----:B------:R-:W-:Y:S05]  /*2b50*/  BRA.U !UP0, `(.L_x_150) ;  /* 0x0000000108947547 */ /* 0x000fea000b800000 */
[----:B------:R-:W-:-:S13]  /*2b60*/  ISETP.NE.AND P0, PT, R0, RZ, PT ;  /* 0x000000ff0000720c */ /* 0x000fda0003f05270 */
[----:B------:R-:W-:Y:S05]  /*2b70*/  @!P0 BRA `(.L_x_212) ;  /* 0x0000000000608947 */ /* 0x000fea0003800000 */
[----:B01234-:R-:W-:Y:S01]  /*2b80*/  LEA R2, R7, R27, 0xa ;  /* 0x0000001b07027211 */ /* 0x01ffe200078e50ff */
[----:B------:R-:W-:Y:S04]  /*2b90*/  BSSY.RECONVERGENT B1, `(.L_x_213) ;  /* 0x000000b000017945 */ /* 0x000fe80003800200 */
[----:B------:R-:W0:Y:S04]  /*2ba0*/  LDS R4, [R2+0x200] ;  /* 0x0002000002047984 */ /* 0x000e280000000800 */
        /* <DEDUP_REMOVED lines=9> */
.L_x_214:
[----:B------:R-:W-:Y:S05]  /*2c40*/  BSYNC.RECONVERGENT B1 ;  /* 0x0000000000017941 */ /* 0x000fea0003800200 */
.L_x_213:
[----:B------:R-:W-:Y:S04]  /*2c50*/  BSSY.RECONVERGENT B1, `(.L_x_215) ;  /* 0x0000009000017945 */ /* 0x000fe80003800200 */
[----:B------:R-:W-:Y:S05]  /*2c60*/  @!P1 BRA `(.L_x_216) ;  /* 0x00000000001c9947 */ /* 0x000fea0003800000 */
[----:B0-----:R-:W0:Y:S01]  /*2c70*/  LDC.64 R2, c[0x0][0x380] ;  /* 0x0000e000ff027b82 */ /* 0x001e220000000a00 */
[----:B------:R-:W-:-:S04]  /*2c80*/  IMAD R4, R7, 0x100, R18 ;  /* 0x0000010007047824 */ /* 0x000fc800078e0212 */
[----:B------:R-:W-:Y:S02]  /*2c90*/  VIADD R5, R4, 0x100 ;  /* 0x0000010004057836 */ /* 0x000fe40000000000 */
[----:B------:R-:W-:Y:S02]  /*2ca0*/  IMAD.MOV.U32 R4, RZ, RZ, R0 ;  /* 0x000000ffff047224 */ /* 0x000fe400078e0000 */
[----:B0-----:R-:W-:-:S04]  /*2cb0*/  IMAD.WIDE.U32 R2, R5, 0x8, R2 ;  /* 0x0000000805027825 */ /* 0x001fc800078e0002 */
[----:B------:R-:W-:-:S05]  /*2cc0*/  HFMA2 R5, -RZ, RZ, 0, 0 ;  /* 0x00000000ff057431 */ /* 0x000fca00000001ff */
[----:B------:R1:W-:Y:S02]  /*2cd0*/  REDG.E.ADD.64.STRONG.GPU desc[UR18][R2.64+0x400], R4 ;  /* 0x000400040200798e */ /* 0x0003e4000c12e512 */
.L_x_216:
[----:B------:R-:W-:Y:S05]  /*2ce0*/  BSYNC.RECONVERGENT B1 ;  /* 0x0000000000017941 */ /* 0x000fea0003800200 */
.L_x_215:
[----:B------:R-:W-:-:S07]  /*2cf0*/  VIADD R7, R7, 0x2 ;  /* 0x0000000207077836 */ /* 0x000fce0000000000 */
.L_x_212:
[----:B------:R-:W-:-:S13]  /*2d00*/  ISETP.NE.AND P0, PT, R11, RZ, PT ;  /* 0x000000ff0b00720c */ /* 0x000fda0003f05270 */
[----:B------:R-:W-:Y:S05]  /*2d10*/  @!P0 BRA `(.L_x_150) ;  /* 0x0000000000248947 */ /* 0x000fea0003800000 */
[----:B------:R-:W-:-:S05]  /*2d20*/  IMAD R0, R7, 0x400, R27 ;  /* 0x0000040007007824 */ /* 0x000fca00078e021b */
[----:B012-4-:R-:W0:Y:S02]  /*2d30*/  LDS R4, [R0+0x200] ;  /* 0x0002000000047984 */ /* 0x017e240000000800 */
[----:B0-----:R-:W-:-:S13]  /*2d40*/  ISETP.NE.AND P0, PT, R4, RZ, PT ;  /* 0x000000ff0400720c */ /* 0x001fda0003f05270 */
[----:B------:R-:W-:Y:S05]  /*2d50*/  @!P0 BRA `(.L_x_150) ;  /* 0x0000000000148947 */ /* 0x000fea0003800000 */
[----:B---3--:R-:W0:Y:S01]  /*2d60*/  LDC.64 R2, c[0x0][0x380] ;  /* 0x0000e000ff027b82 */ /* 0x008e220000000a00 */
[----:B------:R-:W-:Y:S02]  /*2d70*/  IMAD R7, R7, 0x100, R18 ;  /* 0x0000010007077824 */ /* 0x000fe400078e0212 */
[----:B------:R-:W-:Y:S02]  /*2d80*/  IMAD.MOV.U32 R5, RZ, RZ, RZ ;  /* 0x000000ffff057224 */ /* 0x000fe400078e00ff */
[----:B0-----:R-:W-:-:S05]  /*2d90*/  IMAD.WIDE.U32 R2, R7, 0x8, R2 ;  /* 0x0000000807027825 */ /* 0x001fca00078e0002 */
[----:B------:R0:W-:Y:S02]  /*2da0*/  REDG.E.ADD.64.STRONG.GPU desc[UR18][R2.64+0x400], R4 ;  /* 0x000400040200798e */ /* 0x0001e4000c12e512 */
.L_x_150:
[----:B------:R-:W-:Y:S05]  /*2db0*/  BSYNC.RECONVERGENT B0 ;  /* 0x0000000000007941 */ /* 0x000fea0003800200 */
.L_x_149:
[----:B------:R-:W1:Y:S01]  /*2dc0*/  LDCU.64 UR4, c[0x0][0x390] ;  /* 0x00007200ff0477ac */ /* 0x000e620008000a00 */
[----:B------:R-:W-:-:S04]  /*2dd0*/  UIADD3 UR6, UP1, UPT, UR6, 0x1, URZ ;  /* 0x0000000106067890 */ /* 0x000fc8000ff3e0ff */
[----:B------:R-:W-:Y:S02]  /*2de0*/  UIADD3.X UR7, UPT, UPT, URZ, UR7, URZ, UP1, !UPT ;  /* 0x00000007ff077290 */ /* 0x000fe40008ffe4ff */
[----:B-1----:R-:W-:-:S04]  /*2df0*/  UIADD3 UR10, UP0, UPT, UR4, -0x1, URZ ;  /* 0xffffffff040a7890 */ /* 0x002fc8000ff1e0ff */
[----:B------:R-:W-:-:S04]  /*2e00*/  UIADD3.X UR11, UPT, UPT, UR5, -0x1, URZ, UP0, !UPT ;  /* 0xffffffff050b7890 */ /* 0x000fc800087fe4ff */
[----:B------:R-:W-:-:S04]  /*2e10*/  USHF.R.U64 UR10, UR10, 0x1e, UR11 ;  /* 0x0000001e0a0a7899 */ /* 0x000fc8000800120b */
[----:B------:R-:W-:-:S04]  /*2e20*/  UIADD3 UR10, UP0, UPT, UR10, 0x1, URZ ;  /* 0x000000010a0a7890 */ /* 0x000fc8000ff1e0ff */
[----:B------:R-:W-:Y:S02]  /*2e30*/  ULEA.HI.X UR11, UR11, URZ, URZ, 0x2, UP0 ;  /* 0x000000ff0b0b7291 */ /* 0x000fe400080f14ff */
[----:B------:R-:W-:-:S04]  /*2e40*/  UISETP.LT.U32.AND UP0, UPT, UR10, UR4, UPT ;  /* 0x000000040a00728c */ /* 0x000fc8000bf01070 */
[----:B------:R-:W-:-:S04]  /*2e50*/  UISETP.LT.U32.AND.EX UP0, UPT, UR11, UR5, UPT, UP0 ;  /* 0x000000050b00728c */ /* 0x000fc8000bf01100 */
[----:B------:R-:W-:Y:S02]  /*2e60*/  USEL UR4, UR10, UR4, UP0 ;  /* 0x000000040a047287 */ /* 0x000fe40008000000 */
[----:B------:R-:W-:Y:S02]  /*2e70*/  USEL UR5, UR11, UR5, UP0 ;  /* 0x000000050b057287 */ /* 0x000fe40008000000 */
[----:B------:R-:W-:-:S04]  /*2e80*/  UISETP.NE.U32.AND UP0, UPT, UR6, UR4, UPT ;  /* 0x000000040600728c */ /* 0x000fc8000bf05070 */
[----:B------:R-:W-:Y:S01]  /*2e90*/  UISETP.NE.AND.EX UP0, UPT, UR7, UR5, UPT, UP0 ;  /* 0x000000050700728c */ /* 0x000fe2000bf05300 */
[----:B------:R-:W-:Y:S08]  /*2ea0*/  BAR.SYNC.DEFER_BLOCKING 0x0 ;  /* 0x0000000000007b1d */ /* 0x000ff00000010000 */
[----:B------:R-:W-:Y:S05]  /*2eb0*/  BRA.U UP0, `(.L_x_217) ;  /* 0xffffffd100dc7547 */ /* 0x000fea000b83ffff */
[----:B------:R-:W-:Y:S05]  /*2ec0*/  EXIT ;  /* 0x000000000000794d */ /* 0x000fea0003800000 */
.L_x_218:
        /* <DEDUP_REMOVED lines=11> */
.L_x_247:


//--------------------- .text._ZN3cub18CUB_300001_SM_10006detail10radix_sort31DeviceRadixSortSingleTileKernelINS1_5radix10policy_hubIjNS0_8NullTypeEyE10Policy1000ELNS0_9SortOrderE0EjS6_yNS1_21identity_decomposer_tEEEvPKT1_PSB_PKT2_PSF_T3_iiT4_ --------------------------
	.section	.text._ZN3cub18CUB_300001_SM_10006detail10radix_sort31DeviceRadixSortSingleTileKernelINS1_5radix10policy_hubIjNS0_8NullTypeEyE10Policy1000ELNS0_9SortOrderE0EjS6_yNS1_21identity_decomposer_tEEEvPKT1_PSB_PKT2_PSF_T3_iiT4_,"ax",@progbits
	.align	128
        .global         _ZN3cub18CUB_300001_SM_10006detail10radix_sort31DeviceRadixSortSingleTileKernelINS1_5radix10policy_hubIjNS0_8NullTypeEyE10Policy1000ELNS0_9SortOrderE0EjS6_yNS1_21identity_decomposer_tEEEvPKT1_PSB_PKT2_PSF_T3_iiT4_
        .type           _ZN3cub18CUB_300001_SM_10006detail10radix_sort31DeviceRadixSortSingleTileKernelINS1_5radix10policy_hubIjNS0_8NullTypeEyE10Policy1000ELNS0_9SortOrderE0EjS6_yNS1_21identity_decomposer_tEEEvPKT1_PSB_PKT2_PSF_T3_iiT4_,@function
        .size           _ZN3cub18CUB_300001_SM_10006detail10radix_sort31DeviceRadixSortSingleTileKernelINS1_5radix10policy_hubIjNS0_8NullTypeEyE10Policy1000ELNS0_9SortOrderE0EjS6_yNS1_21identity_decomposer_tEEEvPKT1_PSB_PKT2_PSF_T3_iiT4_,(.L_x_248 - _ZN3cub18CUB_300001_SM_10006detail10radix_sort31DeviceRadixSortSingleTileKernelINS1_5radix10policy_hubIjNS0_8NullTypeEyE10Policy1000ELNS0_9SortOrderE0EjS6_yNS1_21identity_decomposer_tEEEvPKT1_PSB_PKT2_PSF_T3_iiT4_)
        .other          _ZN3cub18CUB_300001_SM_10006detail10radix_sort31DeviceRadixSortSingleTileKernelINS1_5radix10policy_hubIjNS0_8NullTypeEyE10Policy1000ELNS0_9SortOrderE0EjS6_yNS1_21identity_decomposer_tEEEvPKT1_PSB_PKT2_PSF_T3_iiT4_,@"STO_CUDA_ENTRY STV_DEFAULT"
_ZN3cub18CUB_300001_SM_10006detail10radix_sort31DeviceRadixSortSingleTileKernelINS1_5radix10policy_hubIjNS0_8NullTypeEyE10Policy1000ELNS0_9SortOrderE0EjS6_yNS1_21identity_decomposer_tEEEvPKT1_PSB_PKT2_PSF_T3_iiT4_:
.text._ZN3cub18CUB_300001_SM_10006detail10radix_sort31DeviceRadixSortSingleTileKernelINS1_5radix10policy_hubIjNS0_8NullTypeEyE10Policy1000ELNS0_9SortOrderE0EjS6_yNS1_21identity_decomposer_tEEEvPKT1_PSB_PKT2_PSF_T3_iiT4_:
[----:B------:R-:W-:Y:S01]  /*0000*/  LDC R1, c[0x0][0x37c] ;  /* 0x0000df00ff017b82 */ /* 0x000fe20000000800 */
[----:B------:R-:W0:Y:S01]  /*0010*/  S2R R0, SR_TID.X ;  /* 0x0000000000007919 */ /* 0x000e220000002100 */
[----:B------:R-:W1:Y:S06]  /*0020*/  LDCU UR4, c[0x0][0x3a0] ;  /* 0x00007400ff0477ac */ /* 0x000e6c0008000800 */
[----:B------:R-:W2:Y:S01]  /*0030*/  LDC.64 R4, c[0x0][0x380] ;  /* 0x0000e000ff047b82 */ /* 0x000ea20000000a00 */
[----:B------:R-:W-:Y:S01]  /*0040*/  IMAD.MOV.U32 R12, RZ, RZ, -0x1 ;  /* 0xffffffffff0c7424 */ /* 0x000fe200078e00ff */
[----:B------:R-:W3:Y:S01]  /*0050*/  LDCU.64 UR10, c[0x0][0x358] ;  /* 0x00006b00ff0a77ac */ /* 0x000ee20008000a00 */
[----:B------:R-:W-:-:S02]  /*0060*/  IMAD.MOV.U32 R13, RZ, RZ, -0x1 ;  /* 0xffffffffff0d7424 */ /* 0x000fc400078e00ff */
[----:B------:R-:W-:Y:S02]  /*0070*/  IMAD.MOV.U32 R15, RZ, RZ, -0x1 ;  /* 0xffffffffff0f7424 */ /* 0x000fe400078e00ff */
[----:B------:R-:W-:Y:S02]  /*0080*/  IMAD.MOV.U32 R14, RZ, RZ, -0x1 ;  /* 0xffffffffff0e7424 */ /* 0x000fe400078e00ff */
[----:B------:R-:W-:Y:S02]  /*0090*/  IMAD.MOV.U32 R16, RZ, RZ, -0x1 ;  /* 0xffffffffff107424 */ /* 0x000fe400078e00ff */
[----:B------:R-:W-:Y:S02]  /*00a0*/  IMAD.MOV.U32 R17, RZ, RZ, -0x1 ;  /* 0xffffffffff117424 */ /* 0x000fe400078e00ff */
[----:B------:R-:W-:Y:S02]  /*00b0*/  IMAD.MOV.U32 R18, RZ, RZ, -0x1 ;  /* 0xffffffffff127424 */ /* 0x000fe400078e00ff */
[----:B------:R-:W-:-:S02]  /*00c0*/  IMAD.MOV.U32 R19, RZ, RZ, -0x1 ;  /* 0xffffffffff137424 */ /* 0x000fc400078e00ff */
[----:B------:R-:W-:Y:S02]  /*00d0*/  IMAD.MOV.U32 R20, RZ, RZ, -0x1 ;  /* 0xffffffffff147424 */ /* 0x000fe400078e00ff */
[----:B------:R-:W-:Y:S01]  /*00e0*/  IMAD.MOV.U32 R21, RZ, RZ, -0x1 ;  /* 0xffffffffff157424 */ /* 0x000fe200078e00ff */
[----:B------:R-:W4:Y:S01]  /*00f0*/  S2UR UR5, SR_CgaCtaId ;  /* 0x00000000000579c3 */ /* 0x000f220000008800 */
[----:B------:R-:W-:Y:S02]  /*0100*/  IMAD.MOV.U32 R22, RZ, RZ, -0x1 ;  /* 0xffffffffff167424 */ /* 0x000fe400078e00ff */
[----:B------:R-:W-:Y:S02]  /*0110*/  IMAD.MOV.U32 R23, RZ, RZ, -0x1 ;  /* 0xffffffffff177424 */ /* 0x000fe400078e00ff */
[----:B------:R-:W-:Y:S02]  /*0120*/  IMAD.MOV.U32 R24, RZ, RZ, -0x1 ;  /* 0xffffffffff187424 */ /* 0x000fe400078e00ff */
[----:B------:R-:W-:-:S02]  /*0130*/  IMAD.MOV.U32 R25, RZ, RZ, -0x1 ;  /* 0xffffffffff197424 */ /* 0x000fc400078e00ff */
[----:B------:R-:W-:Y:S02]  /*0140*/  IMAD.MOV.U32 R26, RZ, RZ, -0x1 ;  /* 0xffffffffff1a7424 */ /* 0x000fe400078e00ff */
[----:B------:R-:W-:Y:S02]  /*0150*/  IMAD.MOV.U32 R27, RZ, RZ, -0x1 ;  /* 0xffffffffff1b7424 */ /* 0x000fe400078e00ff */
[----:B------:R-:W-:Y:S01]  /*0160*/  IMAD.MOV.U32 R28, RZ, RZ, -0x1 ;  /* 0xffffffffff1c7424 */ /* 0x000fe200078e00ff */
[----:B------:R-:W4:Y:S01]  /*0170*/  S2R R29, SR_LANEID ;  /* 0x00000000001d7919 */ /* 0x000f220000000000 */
[----:B0-----:R-:W-:Y:S01]  /*0180*/  IMAD R7, R0, 0x13, RZ ;  /* 0x0000001300077824 */ /* 0x001fe200078e02ff */
[----:B------:R-:W0:Y:S03]  /*0190*/  LDCU.64 UR6, c[0x0][0x3a8] ;  /* 0x00007500ff0677ac */ /* 0x000e260008000a00 */
[C---:B------:R-:W-:Y:S01]  /*01a0*/  VIADD R2, R7.reuse, 0x1 ;  /* 0x0000000107027836 */ /* 0x040fe20000000000 */
[C---:B-1----:R-:W-:Y:S01]  /*01b0*/  ISETP.GE.AND P1, PT, R7.reuse, UR4, PT ;  /* 0x0000000407007c0c */ /* 0x042fe2000bf26270 */
[C---:B------:R-:W-:Y:S01]  /*01c0*/  VIADD R3, R7.reuse, 0x2 ;  /* 0x0000000207037836 */ /* 0x040fe20000000000 */
[----:B------:R-:W1:Y:S01]  /*01d0*/  LDCU UR9, c[0x0][0x3ac] ;  /* 0x00007580ff0977ac */ /* 0x000e620008000800 */
[C---:B------:R-:W-:Y:S01]  /*01e0*/  VIADD R6, R7.reuse, 0x5 ;  /* 0x0000000507067836 */ /* 0x040fe20000000000 */
[----:B------:R-:W-:Y:S01]  /*01f0*/  ISETP.GE.AND P2, PT, R2, UR4, PT ;  /* 0x0000000402007c0c */ /* 0x000fe2000bf46270 */
[----:B------:R-:W-:Y:S01]  /*0200*/  VIADD R2, R7, 0x3 ;  /* 0x0000000307027836 */ /* 0x000fe20000000000 */
[----:B------:R-:W-:Y:S01]  /*0210*/  ISETP.GE.AND P3, PT, R3, UR4, PT ;  /* 0x0000000403007c0c */ /* 0x000fe2000bf66270 */
[----:B--2---:R-:W-:Y:S01]  /*0220*/  IMAD.WIDE.U32 R4, R7, 0x4, R4 ;  /* 0x0000000407047825 */ /* 0x004fe200078e0004 */
[----:B------:R-:W-:-:S02]  /*0230*/  ISETP.GE.AND P6, PT, R6, UR4, PT ;  /* 0x0000000406007c0c */ /* 0x000fc4000bfc6270 */
[----:B------:R-:W-:Y:S01]  /*0240*/  ISETP.GE.AND P4, PT, R2, UR4, PT ;  /* 0x0000000402007c0c */ /* 0x000fe2000bf86270 */
[----:B------:R-:W-:Y:S02]  /*0250*/  IMAD.MOV.U32 R2, RZ, RZ, -0x1 ;  /* 0xffffffffff027424 */ /* 0x000fe400078e00ff */
[C---:B------:R-:W-:Y:S02]  /*0260*/  VIADD R6, R7.reuse, 0x7 ;  /* 0x0000000707067836 */ /* 0x040fe40000000000 */
[C---:B------:R-:W-:Y:S02]  /*0270*/  VIADD R3, R7.reuse, 0x4 ;  /* 0x0000000407037836 */ /* 0x040fe40000000000 */
[----:B---3--:R2:W5:Y:S01]  /*0280*/  @!P1 LDG.E R2, desc[UR10][R4.64] ;  /* 0x0000000a04029981 */ /* 0x008562000c1e1900 */
[----:B------:R-:W-:Y:S01]  /*0290*/  ISETP.GE.AND P1, PT, R6, UR4, PT ;  /* 0x0000000406007c0c */ /* 0x000fe2000bf26270 */
[----:B------:R-:W-:Y:S01]  /*02a0*/  VIADD R6, R7, 0x9 ;  /* 0x0000000907067836 */ /* 0x000fe20000000000 */
[----:B------:R-:W-:Y:S01]  /*02b0*/  ISETP.GE.AND P5, PT, R3, UR4, PT ;  /* 0x0000000403007c0c */ /* 0x000fe2000bfa6270 */
[C---:B------:R-:W-:Y:S01]  /*02c0*/  VIADD R8, R7.reuse, 0x6 ;  /* 0x0000000607087836 */ /* 0x040fe20000000000 */
[----:B------:R2:W5:Y:S01]  /*02d0*/  @!P3 LDG.E R12, desc[UR10][R4.64+0x8] ;  /* 0x0000080a040cb981 */ /* 0x000562000c1e1900 */
[----:B------:R-:W-:Y:S01]  /*02e0*/  IMAD.MOV.U32 R3, RZ, RZ, -0x1 ;  /* 0xffffffffff037424 */ /* 0x000fe200078e00ff */
[----:B------:R-:W-:Y:S01]  /*02f0*/  ISETP.GE.AND P3, PT, R6, UR4, PT ;  /* 0x0000000406007c0c */ /* 0x000fe2000bf66270 */
[C---:B------:R-:W-:Y:S01]  /*0300*/  VIADD R6, R7.reuse, 0xa ;  /* 0x0000000a07067836 */ /* 0x040fe20000000000 */
[----:B------:R-:W-:Y:S01]  /*0310*/  ISETP.GE.AND P0, PT, R8, UR4, PT ;  /* 0x0000000408007c0c */ /* 0x000fe2000bf06270 */
[C---:B------:R-:W-:Y:S01]  /*0320*/  VIADD R8, R7.reuse, 0x8 ;  /* 0x0000000807087836 */ /* 0x040fe20000000000 */
[----:B------:R2:W5:Y:S02]  /*0330*/  @!P4 LDG.E R13, desc[UR10][R4.64+0xc] ;  /* 0x00000c0a040dc981 */ /* 0x000564000c1e1900 */
[----:B------:R-:W-:Y:S01]  /*0340*/  ISETP.GE.AND P4, PT, R6, UR4, PT ;  /* 0x0000000406007c0c */ /* 0x000fe2000bf86270 */
[C---:B------:R-:W-:Y:S01]  /*0350*/  VIADD R6, R7.reuse, 0xc ;  /* 0x0000000c07067836 */ /* 0x040fe20000000000 */
[----:B------:R2:W5:Y:S01]  /*0360*/  @!P2 LDG.E R3, desc[UR10][R4.64+0x4] ;  /* 0x0000040a0403a981 */ /* 0x000562000c1e1900 */
[----:B------:R-:W-:Y:S01]  /*0370*/  ISETP.GE.AND P2, PT, R8, UR4, PT ;  /* 0x0000000408007c0c */ /* 0x000fe2000bf46270 */
[----:B------:R-:W-:-:S02]  /*0380*/  VIADD R8, R7, 0xb ;  /* 0x0000000b07087836 */ /* 0x000fc40000000000 */
[----:B------:R2:W5:Y:S01]  /*0390*/  @!P6 LDG.E R15, desc[UR10][R4.64+0x14] ;  /* 0x0000140a040fe981 */ /* 0x000562000c1e1900 */
[----:B------:R-:W-:Y:S01]  /*03a0*/  ISETP.GE.AND P6, PT, R6, UR4, PT ;  /* 0x0000000406007c0c */ /* 0x000fe2000bfc6270 */
[C---:B------:R-:W-:Y:S02]  /*03b0*/  VIADD R6, R7.reuse, 0xd ;  /* 0x0000000d07067836 */ /* 0x040fe40000000000 */
[----:B------:R2:W5:Y:S01]  /*03c0*/  @!P5 LDG.E R14, desc[UR10][R4.64+0x10] ;  /* 0x0000100a040ed981 */ /* 0x000562000c1e1900 */
[----:B------:R-:W-:Y:S01]  /*03d0*/  ISETP.GE.AND P5, PT, R8, UR4, PT ;  /* 0x0000000408007c0c */ /* 0x000fe2000bfa6270 */
[C---:B------:R-:W-:Y:S02]  /*03e0*/  VIADD R8, R7.reuse, 0xe ;  /* 0x0000000e07087836 */ /* 0x040fe40000000000 */
        /* <DEDUP_REMOVED lines=9> */
[----:B------:R-:W-:Y:S01]  /*0480*/  VIADD R7, R7, 0x12 ;  /* 0x0000001207077836 */ /* 0x000fe20000000000 */
[----:B------:R2:W5:Y:S02]  /*0490*/  @!P3 LDG.E R19, desc[UR10][R4.64+0x24] ;  /* 0x0000240a0413b981 */ /* 0x000564000c1e1900 */
[----:B------:R-:W-:-:S02]  /*04a0*/  ISETP.GE.AND P3, PT, R6, UR4, PT ;  /* 0x0000000406007c0c */ /* 0x000fc4000bf66270 */
[----:B------:R2:W5:Y:S01]  /*04b0*/  @!P4 LDG.E R20, desc[UR10][R4.64+0x28] ;  /* 0x0000280a0414c981 */ /* 0x000562000c1e1900 */
[----:B------:R-:W-:-:S03]  /*04c0*/  ISETP.GE.AND P4, PT, R8, UR4, PT ;  /* 0x0000000408007c0c */ /* 0x000fc6000bf86270 */
[----:B------:R2:W5:Y:S01]  /*04d0*/  @!P5 LDG.E R21, desc[UR10][R4.64+0x2c] ;  /* 0x00002c0a0415d981 */ /* 0x000562000c1e1900 */
[----:B------:R-:W-:-:S03]  /*04e0*/  ISETP.GE.AND P5, PT, R7, UR4, PT ;  /* 0x0000000407007c0c */ /* 0x000fc6000bfa6270 */
[----:B------:R2:W5:Y:S04]  /*04f0*/  @!P6 LDG.E R22, desc[UR10][R4.64+0x30] ;  /* 0x0000300a0416e981 */ /* 0x000568000c1e1900 */
[----:B------:R2:W5:Y:S04]  /*0500*/  @!P0 LDG.E R23, desc[UR10][R4.64+0x34] ;  /* 0x0000340a04178981 */ /* 0x000568000c1e1900 */
[----:B------:R2:W5:Y:S04]  /*0510*/  @!P1 LDG.E R24, desc[UR10][R4.64+0x38] ;  /* 0x0000380a04189981 */ /* 0x000568000c1e1900 */
[----:B------:R2:W5:Y:S04]  /*0520*/  @!P2 LDG.E R25, desc[UR10][R4.64+0x3c] ;  /* 0x00003c0a0419a981 */ /* 0x000568000c1e1900 */
[----:B------:R2:W5:Y:S04]  /*0530*/  @!P3 LDG.E R26, desc[UR10][R4.64+0x40] ;  /* 0x0000400a041ab981 */ /* 0x000568000c1e1900 */
[----:B------:R2:W5:Y:S04]  /*0540*/  @!P4 LDG.E R27, desc[UR10][R4.64+0x44] ;  /* 0x0000440a041bc981 */ /* 0x000568000c1e1900 */
[----:B------:R2:W5:Y:S01]  /*0550*/  @!P5 LDG.E R28, desc[UR10][R4.64+0x48] ;  /* 0x0000480a041cd981 */ /* 0x000562000c1e1900 */
[----:B------:R-:W-:-:S02]  /*0560*/  UMOV UR4, 0x400 ;  /* 0x0000040000047882 */ /* 0x000fc40000000000 */
[----:B----4-:R-:W-:Y:S01]  /*0570*/  ULEA UR4, UR5, UR4, 0x18 ;  /* 0x0000000405047291 */ /* 0x010fe2000f8ec0ff */
[----:B------:R-:W-:-:S05]  /*0580*/  SHF.R.U32.HI R105, RZ, 0x5, R0 ;  /* 0x00000005ff697819 */ /* 0x000fca0000011600 */
[----:B------:R-:W-:-:S05]  /*0590*/  LEA R31, R0, UR4, 0x2 ;  /* 0x00000004001f7c11 */ /* 0x000fca000f8e10ff */
[----:B------:R-:W-:Y:S01]  /*05a0*/  IMAD R33, R0, 0x80, R31 ;  /* 0x0000008000217824 */ /* 0x000fe200078e021f */
[----:B------:R-:W-:-:S03]  /*05b0*/  LEA R30, R105, UR4, 0x2 ;  /* 0x00000004691e7c11 */ /* 0x000fc6000f8e10ff */
[----:B------:R-:W-:Y:S01]  /*05c0*/  IMAD R35, R0, -0x38, R33 ;  /* 0xffffffc800237824 */ /* 0x000fe200078e0221 */
[----:B0-----:R-:W-:Y:S02]  /*05d0*/  UIADD3 UR8, UPT, UPT, UR6, 0x6, URZ ;  /* 0x0000000606087890 */ /* 0x001fe4000fffe0ff */
[----:B------:R-:W-:Y:S01]  /*05e0*/  UIADD3 UR5, UPT, UPT, -UR6, UR7, URZ ;  /* 0x0000000706057290 */ /* 0x000fe2000fffe1ff */
[----:B-12---:R-:W-:Y:S11]  /*05f0*/  BAR.SYNC.DEFER_BLOCKING 0x0 ;  /* 0x0000000000007b1d */ /* 0x006ff60000010000 */
.L_x_220:
[----:B------:R-:W-:Y:S01]  /*0600*/  UISETP.LT.AND UP0, UPT, UR5, 0x6, UPT ;  /* 0x000000060500788c */ /* 0x000fe2000bf01270 */
[----:B------:R-:W-:Y:S01]  /*0610*/  STS [R31], RZ ;  /* 0x000000ff1f007388 */ /* 0x000fe20000000800 */
[----:B------:R-:W-:Y:S01]  /*0620*/  UIADD3 UR6, UPT, UPT, UR8, -0x6, URZ ;  /* 0xfffffffa08067890 */ /* 0x000fe2000fffe0ff */
[----:B------:R-:W-:Y:S01]  /*0630*/  ISETP.NE.AND P1, PT, R29, 0x1f, PT ;  /* 0x0000001f1d00780c */ /* 0x000fe20003f25270 */
[----:B------:R-:W-:Y:S01]  /*0640*/  USEL UR4, UR5, 0x6, UP0 ;  /* 0x0000000605047887 */ /* 0x000fe20008000000 */
[----:B------:R-:W-:Y:S01]  /*0650*/  STS [R31+0x400], RZ ;  /* 0x000400ff1f007388 */ /* 0x000fe20000000800 */
[C---:B------:R-:W-:Y:S01]  /*0660*/  ISETP.NE.AND P2, PT, R105.reuse, 0x6, PT ;  /* 0x000000066900780c */ /* 0x040fe20003f45270 */
[----:B------:R-:W-:Y:S01]  /*0670*/  UISETP.GE.AND UP0, UPT, UR8, UR9, UPT ;  /* 0x000000090800728c */ /* 0x000fe2000bf06270 */
[----:B0----5:R-:W-:Y:S01]  /*0680*/  SHF.R.U32.HI R4, RZ, UR6, R2 ;  /* 0x00000006ff047c19 */ /* 0x021fe20008011602 */
[----:B------:R-:W-:Y:S01]  /*0690*/  UBMSK UR4, URZ, UR4 ;  /* 0x00000004ff04729b */ /* 0x000fe20008000000 */
[----:B------:R-:W-:Y:S01]  /*06a0*/  STS [R31+0x800], RZ ;  /* 0x000800ff1f007388 */ /* 0x000fe20000000800 */
[----:B------:R-:W-:-:S03]  /*06b0*/  ISETP.NE.AND P3, PT, R105, 0x7, PT ;  /* 0x000000076900780c */ /* 0x000fc60003f65270 */
[----:B------:R-:W-:Y:S01]  /*06c0*/  STS [R31+0xc00], RZ ;  /* 0x000c00ff1f007388 */ /* 0x000fe20000000800 */
[----:B------:R-:W-:-:S03]  /*06d0*/  LOP3.LUT R4, R4, UR4, RZ, 0xc0, !PT ;  /* 0x0000000404047c12 */ /* 0x000fc6000f8ec0ff */
[----:B------:R-:W-:Y:S02]  /*06e0*/  STS [R31+0x1000], RZ ;  /* 0x001000ff1f007388 */ /* 0x000fe40000000800 */
[----:B------:R-:W-:Y:S01]  /*06f0*/  IMAD.SHL.U32 R5, R4, 0x400, RZ ;  /* 0x0000040004057824 */ /* 0x000fe200078e00ff */
[----:B------:R-:W-:Y:S01]  /*0700*/  SHF.R.U32.HI R4, RZ, 0x4, R4 ;  /* 0x00000004ff047819 */ /* 0x000fe20000011604 */
[----:B------:R-:W-:Y:S03]  /*0710*/  STS [R31+0x1400], RZ ;  /* 0x001400ff1f007388 */ /* 0x000fe60000000800 */
[----:B------:R-:W-:Y:S01]  /*0720*/  LOP3.LUT R34, R5, 0x7c00, RZ, 0xc0, !PT ;  /* 0x00007c0005227812 */ /* 0x000fe200078ec0ff */
[----:B------:R-:W-:Y:S01]  /*0730*/  STS [R31+0x1800], RZ ;  /* 0x001800ff1f007388 */ /* 0x000fe20000000800 */
[----:B------:R-:W-:-:S03]  /*0740*/  LOP3.LUT R4, R4, 0xffffffe, RZ, 0xc0, !PT ;  /* 0x0ffffffe04047812 */ /* 0x000fc600078ec0ff */
[----:B------:R-:W-:Y:S01]  /*0750*/  STS [R31+0x1c00], RZ ;  /* 0x001c00ff1f007388 */ /* 0x000fe20000000800 */
[----:B------:R-:W-:Y:S02]  /*0760*/  IADD3 R34, PT, PT, R4, R31, R34 ;  /* 0x0000001f04227210 */ /* 0x000fe40007ffe022 */
[----:B------:R-:W-:Y:S01]  /*0770*/  SHF.R.U32.HI R4, RZ, UR6, R3 ;  /* 0x00000006ff047c19 */ /* 0x000fe20008011603 */
[----:B------:R-:W-:Y:S03]  /*0780*/  STS [R31+0x2000], RZ ;  /* 0x002000ff1f007388 */ /* 0x000fe60000000800 */
[----:B------:R-:W-:Y:S01]  /*0790*/  LOP3.LUT R4, R4, UR4, RZ, 0xc0, !PT ;  /* 0x0000000404047c12 */ /* 0x000fe2000f8ec0ff */
[----:B------:R-:W-:Y:S04]  /*07a0*/  STS [R31+0x2400], RZ ;  /* 0x002400ff1f007388 */ /* 0x000fe80000000800 */
[----:B------:R-:W-:Y:S01]  /*07b0*/  STS [R31+0x2800], RZ ;  /* 0x002800ff1f007388 */ /* 0x000fe20000000800 */
[----:B------:R-:W-:Y:S01]  /*07c0*/  IMAD.SHL.U32 R5, R4, 0x400, RZ ;  /* 0x0000040004057824 */ /* 0x000fe200078e00ff */
[----:B------:R-:W-:-:S02]  /*07d0*/  SHF.R.U32.HI R4, RZ, 0x4, R4 ;  /* 0x00000004ff047819 */ /* 0x000fc40000011604 */
[----:B------:R-:W-:Y:S02]  /*07e0*/  STS [R31+0x2c00], RZ ;  /* 0x002c00ff1f007388 */ /* 0x000fe40000000800 */
[----:B------:R-:W-:Y:S02]  /*07f0*/  LOP3.LUT R36, R5, 0x7c00, RZ, 0xc0, !PT ;  /* 0x00007c0005247812 */ /* 0x000fe400078ec0ff */
        /* <DEDUP_REMOVED lines=32> */
[----:B------:R-:W0:Y:S02]  /*0a00*/  LDS.U16 R32, [R34] ;  /* 0x0000000022207984 */ /* 0x000e240000000400 */
[----:B0-----:R-:W-:-:S05]  /*0a10*/  VIADD R5, R32, 0x1 ;  /* 0x0000000120057836 */ /* 0x001fca0000000000 */
[----:B------:R0:W-:Y:S04]  /*0a20*/  STS.U16 [R34], R5 ;  /* 0x0000000522007388 */ /* 0x0001e80000000400 */
[----:B------:R-:W1:Y:S01]  /*0a30*/  LDS.U16 R38, [R36] ;  /* 0x0000000024267984 */ /* 0x000e620000000400 */
[----:B0-----:R-:W-:Y:S01]  /*0a40*/  IMAD.SHL.U32 R5, R4, 0x400, RZ ;  /* 0x0000040004057824 */ /* 0x001fe200078e00ff */
[----:B------:R-:W-:-:S04]  /*0a50*/  SHF.R.U32.HI R4, RZ, 0x4, R4 ;  /* 0x00000004ff047819 */ /* 0x000fc80000011604 */
[----:B------:R-:W-:Y:S02]  /*0a60*/  LOP3.LUT R6, R5, 0x7c00, RZ, 0xc0, !PT ;  /* 0x00007c0005067812 */ /* 0x000fe400078ec0ff */
[----:B------:R-:W-:Y:S02]  /*0a70*/  LOP3.LUT R41, R4, 0xffffffe, RZ, 0xc0, !PT ;  /* 0x0ffffffe04297812 */ /* 0x000fe400078ec0ff */
[----:B------:R-:W-:Y:S02]  /*0a80*/  SHF.R.U32.HI R5, RZ, UR6, R14 ;  /* 0x00000006ff057c19 */ /* 0x000fe4000801160e */
[----:B------:R-:W-:Y:S02]  /*0a90*/  IADD3 R41, PT, PT, R41, R31, R6 ;  /* 0x0000001f29297210 */ /* 0x000fe40007ffe006 */
[----:B------:R-:W-:-:S05]  /*0aa0*/  LOP3.LUT R5, R5, UR4, RZ, 0xc0, !PT ;  /* 0x0000000405057c12 */ /* 0x000fca000f8ec0ff */
[----:B------:R-:W-:Y:S01]  /*0ab0*/  IMAD.SHL.U32 R6, R5, 0x400, RZ ;  /* 0x0000040005067824 */ /* 0x000fe200078e00ff */
[----:B------:R-:W-:-:S04]  /*0ac0*/  SHF.R.U32.HI R5, RZ, 0x4, R5 ;  /* 0x00000004ff057819 */ /* 0x000fc80000011605 */
[----:B------:R-:W-:Y:S02]  /*0ad0*/  LOP3.LUT R8, R6, 0x7c00, RZ, 0xc0, !PT ;  /* 0x00007c0006087812 */ /* 0x000fe400078ec0ff */
[----:B------:R-:W-:-:S04]  /*0ae0*/  LOP3.LUT R5, R5, 0xffffffe, RZ, 0xc0, !PT ;  /* 0x0ffffffe05057812 */ /* 0x000fc800078ec0ff */
[----:B------:R-:W-:Y:S01]  /*0af0*/  IADD3 R43, PT, PT, R5, R31, R8 ;  /* 0x0000001f052b7210 */ /* 0x000fe20007ffe008 */
[----:B-1----:R-:W-:-:S05]  /*0b00*/  VIADD R7, R38, 0x1 ;  /* 0x0000000126077836 */ /* 0x002fca0000000000 */
[----:B------:R-:W-:Y:S04]  /*0b10*/  STS.U16 [R36], R7 ;  /* 0x0000000724007388 */ /* 0x000fe80000000400 */
[----:B------:R-:W0:Y:S02]  /*0b20*/  LDS.U16 R40, [R39] ;  /* 0x0000000027287984 */ /* 0x000e240000000400 */
[----:B0-----:R-:W-:-:S05]  /*0b30*/  VIADD R4, R40, 0x1 ;  /* 0x0000000128047836 */ /* 0x001fca0000000000 */
[----:B------:R0:W-:Y:S04]  /*0b40*/  STS.U16 [R39], R4 ;  /* 0x0000000427007388 */ /* 0x0001e80000000400 */
[----:B------:R-:W1:Y:S01]  /*0b50*/  LDS.U16 R42, [R41] ;  /* 0x00000000292a7984 */ /* 0x000e620000000400 */
[----:B0-----:R-:W-:-:S04]  /*0b60*/  SHF.R.U32.HI R4, RZ, UR6, R15 ;  /* 0x00000006ff047c19 */ /* 0x001fc8000801160f */
[----:B------:R-:W-:-:S05]  /*0b70*/  LOP3.LUT R4, R4, UR4, RZ, 0xc0, !PT ;  /* 0x0000000404047c12 */ /* 0x000fca000f8ec0ff */
[----:B------:R-:W-:Y:S01]  /*0b80*/  IMAD.SHL.U32 R5, R4, 0x400, RZ ;  /* 0x0000040004057824 */ /* 0x000fe200078e00ff */
[----:B------:R-:W-:-:S04]  /*0b90*/  SHF.R.U32.HI R4, RZ, 0x4, R4 ;  /* 0x00000004ff047819 */ /* 0x000fc80000011604 */
[----:B------:R-:W-:Y:S02]  /*0ba0*/  LOP3.LUT R8, R5, 0x7c00, RZ, 0xc0, !PT ;  /* 0x00007c0005087812 */ /* 0x000fe400078ec0ff */
[----:B------:R-:W-:Y:S02]  /*0bb0*/  LOP3.LUT R45, R4, 0xffffffe, RZ, 0xc0, !PT ;  /* 0x0ffffffe042d7812 */ /* 0x000fe400078ec0ff */
[----:B------:R-:W-:Y:S02]  /*0bc0*/  SHF.R.U32.HI R5, RZ, UR6, R16 ;  /* 0x00000006ff057c19 */ /* 0x000fe40008011610 */
[----:B------:R-:W-:Y:S02]  /*0bd0*/  IADD3 R45, PT, PT, R45, R31, R8 ;  /* 0x0000001f2d2d7210 */ /* 0x000fe40007ffe008 */
[----:B------:R-:W-:Y:S01]  /*0be0*/  LOP3.LUT R5, R5, UR4, RZ, 0xc0, !PT ;  /* 0x0000000405057c12 */ /* 0x000fe2000f8ec0ff */
[----:B-1----:R-:W-:-:S05]  /*0bf0*/  VIADD R6, R42, 0x1 ;  /* 0x000000012a067836 */ /* 0x002fca0000000000 */
[----:B------:R0:W-:Y:S04]  /*0c00*/  STS.U16 [R41], R6 ;  /* 0x0000000629007388 */ /* 0x0001e80000000400 */
[----:B------:R-:W1:Y:S01]  /*0c10*/  LDS.U16 R44, [R43] ;  /* 0x000000002b2c7984 */ /* 0x000e620000000400 */
[----:B0-----:R-:W-:Y:S01]  /*0c20*/  IMAD.SHL.U32 R6, R5, 0x400, RZ ;  /* 0x0000040005067824 */ /* 0x001fe200078e00ff */
[----:B------:R-:W-:-:S04]  /*0c30*/  SHF.R.U32.HI R5, RZ, 0x4, R5 ;  /* 0x00000004ff057819 */ /* 0x000fc80000011605 */
[----:B------:R-:W-:Y:S02]  /*0c40*/  LOP3.LUT R8, R6, 0x7c00, RZ, 0xc0, !PT ;  /* 0x00007c0006087812 */ /* 0x000fe400078ec0ff */
[----:B------:R-:W-:-:S04]  /*0c50*/  LOP3.LUT R5, R5, 0xffffffe, RZ, 0xc0, !PT ;  /* 0x0ffffffe05057812 */ /* 0x000fc800078ec0ff */
[----:B------:R-:W-:Y:S01]  /*0c60*/  IADD3 R47, PT, PT, R5, R31, R8 ;  /* 0x0000001f052f7210 */ /* 0x000fe20007ffe008 */
[----:B-1----:R-:W-:-:S05]  /*0c70*/  VIADD R4, R44, 0x1 ;  /* 0x000000012c047836 */ /* 0x002fca0000000000 */
        /* <DEDUP_REMOVED lines=108> */
[----:B------:R-:W-:Y:S01]  /*1340*/  SHF.R.U32.HI R5, RZ, UR6, R28 ;  /* 0x00000006ff057c19 */ /* 0x000fe2000801161c */
[----:B------:R-:W0:Y:S01]  /*1350*/  S2UR UR6, SR_CgaCtaId ;  /* 0x00000000000679c3 */ /* 0x000e220000008800 */
[----:B------:R-:W-:Y:S02]  /*1360*/  IADD3 R69, PT, PT, R69, R31, R8 ;  /* 0x0000001f45457210 */ /* 0x000fe40007ffe008 */
[----:B------:R-:W-:Y:S01]  /*1370*/  LOP3.LUT R5, R5, UR4, RZ, 0xc0, !PT ;  /* 0x0000000405057c12 */ /* 0x000fe2000f8ec0ff */
[----:B------:R-:W-:Y:S01]  /*1380*/  UMOV UR4, 0x400 ;  /* 0x0000040000047882 */ /* 0x000fe20000000000 */
[----:B-1----:R-:W-:-:S05]  /*1390*/  VIADD R6, R66, 0x1 ;  /* 0x0000000142067836 */ /* 0x002fca0000000000 */
[----:B------:R1:W-:Y:S04]  /*13a0*/  STS.U16 [R65], R6 ;  /* 0x0000000641007388 */ /* 0x0003e80000000400 */
[----:B------:R-:W2:Y:S01]  /*13b0*/  LDS.U16 R68, [R67] ;  /* 0x0000000043447984 */ /* 0x000ea20000000400 */
[----:B0-----:R-:W-:Y:S01]  /*13c0*/  ULEA UR4, UR6, UR4, 0x18 ;  /* 0x0000000406047291 */ /* 0x001fe2000f8ec0ff */
[----:B-1----:R-:W-:Y:S01]  /*13d0*/  IMAD.SHL.U32 R6, R5, 0x400, RZ ;  /* 0x0000040005067824 */ /* 0x002fe200078e00ff */
[----:B------:R-:W-:-:S04]  /*13e0*/  SHF.R.U32.HI R5, RZ, 0x4, R5 ;  /* 0x00000004ff057819 */ /* 0x000fc80000011605 */
[----:B------:R-:W-:Y:S02]  /*13f0*/  LOP3.LUT R8, R6, 0x7c00, RZ, 0xc0, !PT ;  /* 0x00007c0006087812 */ /* 0x000fe400078ec0ff */
[----:B------:R-:W-:-:S04]  /*1400*/  LOP3.LUT R5, R5, 0xffffffe, RZ, 0xc0, !PT ;  /* 0x0ffffffe05057812 */ /* 0x000fc800078ec0ff */
[----:B------:R-:W-:Y:S01]  /*1410*/  IADD3 R71, PT, PT, R5, R31, R8 ;  /* 0x0000001f05477210 */ /* 0x000fe20007ffe008 */
[----:B--2---:R-:W-:-:S05]  /*1420*/  VIADD R4, R68, 0x1 ;  /* 0x0000000144047836 */ /* 0x004fca0000000000 */
[----:B------:R-:W-:Y:S04]  /*1430*/  STS.U16 [R67], R4 ;  /* 0x0000000443007388 */ /* 0x000fe80000000400 */
[----:B------:R-:W0:Y:S02]  /*1440*/  LDS.U16 R70, [R69] ;  /* 0x0000000045467984 */ /* 0x000e240000000400 */
[----:B0-----:R-:W-:-:S05]  /*1450*/  VIADD R6, R70, 0x1 ;  /* 0x0000000146067836 */ /* 0x001fca0000000000 */
[----:B------:R-:W-:Y:S04]  /*1460*/  STS.U16 [R69], R6 ;  /* 0x0000000645007388 */ /* 0x000fe80000000400 */
[----:B------:R-:W0:Y:S02]  /*1470*/  LDS.U16 R72, [R71] ;  /* 0x0000000047487984 */ /* 0x000e240000000400 */
[----:B0-----:R-:W-:-:S05]  /*1480*/  VIADD R4, R72, 0x1 ;  /* 0x0000000148047836 */ /* 0x001fca0000000000 */
[----:B------:R-:W-:Y:S01]  /*1490*/  STS.U16 [R71], R4 ;  /* 0x0000000447007388 */ /* 0x000fe20000000400 */
[----:B------:R-:W-:Y:S06]  /*14a0*/  BAR.SYNC.DEFER_BLOCKING 0x0 ;  /* 0x0000000000007b1d */ /* 0x000fec0000010000 */
[----:B------:R-:W-:Y:S04]  /*14b0*/  LDS R73, [R33] ;  /* 0x0000000021497984 */ /* 0x000fe80000000800 */
[----:B------:R-:W0:Y:S04]  /*14c0*/  LDS R74, [R33+0x4] ;  /* 0x00000400214a7984 */ /* 0x000e280000000800 */
[----:B------:R-:W1:Y:S04]  /*14d0*/  LDS R75, [R33+0x8] ;  /* 0x00000800214b7984 */ /* 0x000e680000000800 */
[----:B------:R-:W2:Y:S04]  /*14e0*/  LDS R76, [R33+0xc] ;  /* 0x00000c00214c7984 */ /* 0x000ea80000000800 */
[----:B------:R-:W3:Y:S04]  /*14f0*/  LDS R77, [R33+0x10] ;  /* 0x00001000214d7984 */ /* 0x000ee80000000800 */
[----:B------:R-:W4:Y:S04]  /*1500*/  LDS R78, [R33+0x14] ;  /* 0x00001400214e7984 */ /* 0x000f280000000800 */
[----:B------:R-:W4:Y:S04]  /*1510*/  LDS R79, [R33+0x18] ;  /* 0x00001800214f7984 */ /* 0x000f280000000800 */
[----:B------:R-:W4:Y:S04]  /*1520*/  LDS R80, [R33+0x1c] ;  /* 0x00001c0021507984 */ /* 0x000f280000000800 */
[----:B------:R-:W4:Y:S04]  /*1530*/  LDS R81, [R33+0x20] ;  /* 0x0000200021517984 */ /* 0x000f280000000800 */
[----:B------:R-:W4:Y:S04]  /*1540*/  LDS R82, [R33+0x24] ;  /* 0x0000240021527984 */ /* 0x000f280000000800 */
[----:B------:R-:W4:Y:S04]  /*1550*/  LDS R83, [R33+0x28] ;  /* 0x0000280021537984 */ /* 0x000f280000000800 */
[----:B------:R-:W4:Y:S01]  /*1560*/  LDS R84, [R33+0x2c] ;  /* 0x00002c0021547984 */ /* 0x000f220000000800 */
[----:B0-----:R-:W-:-:S03]  /*1570*/  IMAD.IADD R74, R73, 0x1, R74 ;  /* 0x00000001494a7824 */ /* 0x001fc600078e024a */
[----:B------:R-:W0:Y:S01]  /*1580*/  LDS R85, [R33+0x30] ;  /* 0x0000300021557984 */ /* 0x000e220000000800 */
[----:B-1----:R-:W-:-:S03]  /*1590*/  IMAD.IADD R75, R75, 0x1, R74 ;  /* 0x000000014b4b7824 */ /* 0x002fc600078e024a */
[----:B------:R-:W1:Y:S01]  /*15a0*/  LDS R86, [R33+0x34] ;  /* 0x0000340021567984 */ /* 0x000e620000000800 */
[----:B--2---:R-:W-:-:S03]  /*15b0*/  IMAD.IADD R76, R76, 0x1, R75 ;  /* 0x000000014c4c7824 */ /* 0x004fc600078e024b */
[----:B------:R-:W2:Y:S01]  /*15c0*/  LDS R87, [R33+0x38] ;  /* 0x0000380021577984 */ /* 0x000ea20000000800 */
[----:B---3--:R-:W-:-:S03]  /*15d0*/  IMAD.IADD R77, R77, 0x1, R76 ;  /* 0x000000014d4d7824 */ /* 0x008fc600078e024c */
[----:B------:R-:W3:Y:S01]  /*15e0*/  LDS R88, [R33+0x3c] ;  /* 0x00003c0021587984 */ /* 0x000ee20000000800 */
[----:B----4-:R-:W-:-:S03]  /*15f0*/  IMAD.IADD R78, R78, 0x1, R77 ;  /* 0x000000014e4e7824 */ /* 0x010fc600078e024d */
[----:B------:R-:W4:Y:S01]  /*1600*/  LDS R89, [R33+0x40] ;  /* 0x0000400021597984 */ /* 0x000f220000000800 */
[----:B------:R-:W-:-:S03]  /*1610*/  IMAD.IADD R79, R79, 0x1, R78 ;  /* 0x000000014f4f7824 */ /* 0x000fc600078e024e */
        /* <DEDUP_REMOVED lines=31> */
[----:B------:R-:W-:-:S04]  /*1810*/  IMAD.IADD R95, R95, 0x1, R94 ;  /* 0x000000015f5f7824 */ /* 0x000fc800078e025e */
[----:B0-----:R-:W-:-:S04]  /*1820*/  IMAD.IADD R96, R96, 0x1, R95 ;  /* 0x0000000160607824 */ /* 0x001fc800078e025f */
[----:B-1----:R-:W-:-:S04]  /*1830*/  IMAD.IADD R97, R97, 0x1, R96 ;  /* 0x0000000161617824 */ /* 0x002fc800078e0260 */
[----:B--2---:R-:W-:-:S04]  /*1840*/  IMAD.IADD R98, R98, 0x1, R97 ;  /* 0x0000000162627824 */ /* 0x004fc800078e0261 */
[----:B---3--:R-:W-:-:S04]  /*1850*/  IMAD.IADD R99, R99, 0x1, R98 ;  /* 0x0000000163637824 */ /* 0x008fc800078e0262 */
[----:B----4-:R-:W-:-:S04]  /*1860*/  IMAD.IADD R100, R100, 0x1, R99 ;  /* 0x0000000164647824 */ /* 0x010fc800078e0263 */
[----:B------:R-:W-:-:S04]  /*1870*/  IMAD.IADD R101, R101, 0x1, R100 ;  /* 0x0000000165657824 */ /* 0x000fc800078e0264 */
[----:B------:R-:W-:-:S04]  /*1880*/  IMAD.IADD R102, R102, 0x1, R101 ;  /* 0x0000000166667824 */ /* 0x000fc800078e0265 */
[----:B------:R-:W-:-:S04]  /*1890*/  IMAD.IADD R103, R103, 0x1, R102 ;  /* 0x0000000167677824 */ /* 0x000fc800078e0266 */
[----:B------:R-:W-:-:S04]  /*18a0*/  IMAD.IADD R104, R104, 0x1, R103 ;  /* 0x0000000168687824 */ /* 0x000fc800078e0267 */
[----:B------:R-:W-:-:S05]  /*18b0*/  IMAD.IADD R106, R5, 0x1, R104 ;  /* 0x00000001056a7824 */ /* 0x000fca00078e0268 */
        /* <DEDUP_REMOVED lines=8> */
[----:B------:R-:W0:Y:S02]  /*1940*/  SHFL.UP P0, R107, R108, 0x10, RZ ;  /* 0x060000006c6b7989 */ /* 0x000e2400000000ff */
[----:B0-----:R-:W-:Y:S01]  /*1950*/  @P0 IMAD.IADD R107, R108, 0x1, R107 ;  /* 0x000000016c6b0824 */ /* 0x001fe200078e026b */
[----:B------:R-:W-:-:S03]  /*1960*/  ISETP.NE.AND P0, PT, R105, 0x1, PT ;  /* 0x000000016900780c */ /* 0x000fc60003f05270 */
[----:B------:R-:W-:Y:S01]  /*1970*/  IMAD.IADD R106, R107, 0x1, -R106 ;  /* 0x000000016b6a7824 */ /* 0x000fe200078e0a6a */
[----:B------:R-:W-:Y:S01]  /*1980*/  @!P1 STS [R30+0x8400], R107 ;  /* 0x0084006b1e009388 */ /* 0x000fe20000000800 */
[----:B------:R-:W-:Y:S01]  /*1990*/  BAR.SYNC.DEFER_BLOCKING 0x0 ;  /* 0x0000000000007b1d */ /* 0x000fe20000010000 */
[----:B------:R-:W-:-:S05]  /*19a0*/  ISETP.NE.AND P1, PT, R105, 0x4, PT ;  /* 0x000000046900780c */ /* 0x000fca0003f25270 */
[----:B------:R-:W0:Y:S04]  /*19b0*/  LDS.128 R4, [UR4+0x8400] ;  /* 0x00840004ff047984 */ /* 0x000e280008000c00 */
[----:B------:R-:W1:Y:S01]  /*19c0*/  LDS.128 R8, [UR4+0x8410] ;  /* 0x00841004ff087984 */ /* 0x000e620008000c00 */
[C---:B0-----:R-:W-:Y:S01]  /*19d0*/  SEL R37, R4.reuse, R37, !P0 ;  /* 0x0000002504257207 */ /* 0x041fe20004000000 */
[----:B------:R-:W-:Y:S01]  /*19e0*/  IMAD.IADD R5, R4, 0x1, R5 ;  /* 0x0000000104057824 */ /* 0x000fe200078e0205 */
[----:B------:R-:W-:-:S03]  /*19f0*/  ISETP.NE.AND P0, PT, R105, 0x2, PT ;  /* 0x000000026900780c */ /* 0x000fc60003f05270 */
[----:B------:R-:W-:Y:S01]  /*1a00*/  IMAD.IADD R6, R6, 0x1, R5 ;  /* 0x0000000106067824 */ /* 0x000fe200078e0205 */
[----:B------:R-:W-:Y:S02]  /*1a10*/  SEL R37, R5, R37, !P0 ;  /* 0x0000002505257207 */ /* 0x000fe40004000000 */
[----:B------:R-:W-:Y:S01]  /*1a20*/  ISETP.NE.AND P0, PT, R105, 0x3, PT ;  /* 0x000000036900780c */ /* 0x000fe20003f05270 */
[----:B------:R-:W-:-:S03]  /*1a30*/  IMAD.IADD R7, R7, 0x1, R6 ;  /* 0x0000000107077824 */ /* 0x000fc600078e0206 */
[----:B------:R-:W-:Y:S01]  /*1a40*/  SEL R37, R6, R37, !P0 ;  /* 0x0000002506257207 */ /* 0x000fe20004000000 */
[----:B-1----:R-:W-:Y:S01]  /*1a50*/  IMAD.IADD R8, R7, 0x1, R8 ;  /* 0x0000000107087824 */ /* 0x002fe200078e0208 */
[----:B------:R-:W-:Y:S02]  /*1a60*/  ISETP.NE.AND P0, PT, R105, 0x5, PT ;  /* 0x000000056900780c */ /* 0x000fe40003f05270 */
[----:B------:R-:W-:Y:S01]  /*1a70*/  SEL R37, R7, R37, !P1 ;  /* 0x0000002507257207 */ /* 0x000fe20004800000 */
[----:B------:R-:W-:Y:S01]  /*1a80*/  IMAD.IADD R9, R9, 0x1, R8 ;  /* 0x0000000109097824 */ /* 0x000fe200078e0208 */
[----:B------:R-:W-:Y:S02]  /*1a90*/  ISETP.NE.AND P1, PT, R29, RZ, PT ;  /* 0x000000ff1d00720c */ /* 0x000fe40003f25270 */
[----:B------:R-:W-:Y:S01]  /*1aa0*/  SEL R37, R8, R37, !P0 ;  /* 0x0000002508257207 */ /* 0x000fe20004000000 */
[----:B------:R-:W-:Y:S01]  /*1ab0*/  IMAD.IADD R10, R10, 0x1, R9 ;  /* 0x000000010a0a7824 */ /* 0x000fe200078e0209 */
[----:B------:R-:W-:-:S02]  /*1ac0*/  ISETP.GT.U32.AND P0, PT, R0, 0x1f, PT ;  /* 0x0000001f0000780c */ /* 0x000fc40003f04070 */
[----:B------:R-:W-:Y:S01]  /*1ad0*/  SEL R37, R9, R37, !P2 ;  /* 0x0000002509257207 */ /* 0x000fe20005000000 */
[----:B------:R-:W-:Y:S01]  /*1ae0*/  IMAD.IADD R11, R11, 0x1, R10 ;  /* 0x000000010b0b7824 */ /* 0x000fe200078e020a */
[----:B------:R-:W-:Y:S02]  /*1af0*/  ISETP.GT.U32.OR P2, PT, R0, 0x1f, P1 ;  /* 0x0000001f0000780c */ /* 0x000fe40000f44470 */
[----:B------:R-:W-:Y:S02]  /*1b00*/  SEL R4, R106, RZ, P1 ;  /* 0x000000ff6a047207 */ /* 0x000fe40000800000 */
[----:B------:R-:W-:-:S05]  /*1b10*/  SEL R37, R10, R37, !P3 ;  /* 0x000000250a257207 */ /* 0x000fca0005800000 */
[----:B------:R-:W-:Y:S01]  /*1b20*/  @P0 IMAD.IADD R106, R37, 0x1, R4 ;  /* 0x00000001256a0824 */ /* 0x000fe200078e0204 */
[----:B------:R-:W-:-:S03]  /*1b30*/  ISETP.NE.AND P0, PT, R0, RZ, PT ;  /* 0x000000ff0000720c */ /* 0x000fc60003f05270 */
[----:B------:R-:W-:-:S05]  /*1b40*/  @!P2 IMAD.U32 R106, R11, 0x10000, RZ ;  /* 0x000100000b6aa824 */ /* 0x000fca00078e00ff */
[----:B------:R-:W-:Y:S01]  /*1b50*/  @!P2 STS [UR4+0x8428], R106 ;  /* 0x0084286aff00a988 */ /* 0x000fe20008000804 */
[----:B------:R-:W-:Y:S06]  /*1b60*/  BAR.SYNC.DEFER_BLOCKING 0x0 ;  /* 0x0000000000007b1d */ /* 0x000fec0000010000 */
[----:B------:R-:W0:Y:S02]  /*1b70*/  LDS R4, [UR4+0x8428] ;  /* 0x00842804ff047984 */ /* 0x000e240008000800 */
[----:B0-----:R-:W-:-:S05]  /*1b80*/  SEL R5, R4, RZ, P0 ;  /* 0x000000ff04057207 */ /* 0x001fca0000000000 */
[----:B------:R-:W-:-:S04]  /*1b90*/  IMAD.IADD R4, R5, 0x1, R106 ;  /* 0x0000000105047824 */ /* 0x000fc800078e026a */
[--C-:B------:R-:W-:Y:S01]  /*1ba0*/  IMAD.IADD R6, R73, 0x1, R4.reuse ;  /* 0x0000000149067824 */ /* 0x100fe200078e0204 */
[----:B------:R-:W-:Y:S01]  /*1bb0*/  STS [R33], R4 ;  /* 0x0000000421007388 */ /* 0x000fe20000000800 */
[--C-:B------:R-:W-:Y:S02]  /*1bc0*/  IMAD.IADD R74, R74, 0x1, R4.reuse ;  /* 0x000000014a4a7824 */ /* 0x100fe400078e0204 */
[--C-:B------:R-:W-:Y:S01]  /*1bd0*/  IMAD.IADD R8, R75, 0x1, R4.reuse ;  /* 0x000000014b087824 */ /* 0x100fe200078e0204 */
[----:B------:R-:W-:Y:S01]  /*1be0*/  STS [R33+0x4], R6 ;  /* 0x0000040621007388 */ /* 0x000fe20000000800 */
[--C-:B------:R-:W-:Y:S02]  /*1bf0*/  IMAD.IADD R76, R76, 0x1, R4.reuse ;  /* 0x000000014c4c7824 */ /* 0x100fe400078e0204 */
[--C-:B------:R-:W-:Y:S01]  /*1c00*/  IMAD.IADD R10, R77, 0x1, R4.reuse ;  /* 0x000000014d0a7824 */ /* 0x100fe200078e0204 */
[----:B------:R-:W-:Y:S01]  /*1c10*/  STS [R33+0x8], R74 ;  /* 0x0000084a21007388 */ /* 0x000fe20000000800 */
[----:B------:R-:W-:-:S02]  /*1c20*/  IMAD.IADD R78, R78, 0x1, R4 ;  /* 0x000000014e4e7824 */ /* 0x000fc400078e0204 */
[--C-:B------:R-:W-:Y:S01]  /*1c30*/  IMAD.IADD R106, R79, 0x1, R4.reuse ;  /* 0x000000014f6a7824 */ /* 0x100fe200078e0204 */
[----:B------:R-:W-:Y:S01]  /*1c40*/  STS [R33+0xc], R8 ;  /* 0x00000c0821007388 */ /* 0x000fe20000000800 */
        /* <DEDUP_REMOVED lines=36> */
[----:B------:R-:W-:-:S03]  /*1e90*/  IMAD.IADD R104, R104, 0x1, R4 ;  /* 0x0000000168687824 */ /* 0x000fc600078e0204 */
[----:B------:R-:W-:Y:S04]  /*1ea0*/  STS [R33+0x40], R88 ;  /* 0x0000405821007388 */ /* 0x000fe80000000800 */
        /* <DEDUP_REMOVED lines=15> */
[----:B------:R-:W-:Y:S01]  /*1fa0*/  STS [R33+0x80], R104 ;  /* 0x0000806821007388 */ /* 0x000fe20000000800 */
[----:B------:R-:W-:Y:S06]  /*1fb0*/  BAR.SYNC.DEFER_BLOCKING 0x0 ;  /* 0x0000000000007b1d */ /* 0x000fec0000010000 */
[----:B------:R-:W0:Y:S04]  /*1fc0*/  LDS.U16 R5, [R34] ;  /* 0x0000000022057984 */ /* 0x000e280000000400 */
[----:B------:R-:W1:Y:S04]  /*1fd0*/  LDS.U16 R7, [R36] ;  /* 0x0000000024077984 */ /* 0x000e680000000400 */
[----:B------:R-:W2:Y:S04]  /*1fe0*/  LDS.U16 R39, [R39] ;  /* 0x0000000027277984 */ /* 0x000ea80000000400 */
[----:B------:R-:W3:Y:S04]  /*1ff0*/  LDS.U16 R41, [R41] ;  /* 0x0000000029297984 */ /* 0x000ee80000000400 */
[----:B------:R-:W4:Y:S04]  /*2000*/  LDS.U16 R43, [R43] ;  /* 0x000000002b2b7984 */ /* 0x000f280000000400 */
[----:B------:R-:W4:Y:S04]  /*2010*/  LDS.U16 R45, [R45] ;  /* 0x000000002d2d7984 */ /* 0x000f280000000400 */
[----:B------:R-:W4:Y:S04]  /*2020*/  LDS.U16 R47, [R47] ;  /* 0x000000002f2f7984 */ /* 0x000f280000000400 */
[----:B------:R-:W4:Y:S04]  /*2030*/  LDS.U16 R49, [R49] ;  /* 0x0000000031317984 */ /* 0x000f280000000400 */
[----:B------:R-:W4:Y:S04]  /*2040*/  LDS.U16 R51, [R51] ;  /* 0x0000000033337984 */ /* 0x000f280000000400 */
[----:B------:R-:W4:Y:S04]  /*2050*/  LDS.U16 R53, [R53] ;  /* 0x0000000035357984 */ /* 0x000f280000000400 */
[----:B------:R-:W4:Y:S01]  /*2060*/  LDS.U16 R55, [R55] ;  /* 0x0000000037377984 */ /* 0x000f220000000400 */
[----:B0-----:R-:W-:-:S03]  /*2070*/  IMAD.IADD R5, R32, 0x1, R5 ;  /* 0x0000000120057824 */ /* 0x001fc600078e0205 */
[----:B------:R-:W0:Y:S01]  /*2080*/  LDS.U16 R57, [R57] ;  /* 0x0000000039397984 */ /* 0x000e220000000400 */
[----:B-1----:R-:W-:-:S03]  /*2090*/  IMAD.IADD R7, R38, 0x1, R7 ;  /* 0x0000000126077824 */ /* 0x002fc600078e0207 */
[----:B------:R-:W1:Y:S01]  /*20a0*/  LDS.U16 R59, [R59] ;  /* 0x000000003b3b7984 */ /* 0x000e620000000400 */
[----:B--2---:R-:W-:-:S03]  /*20b0*/  IMAD.IADD R39, R40, 0x1, R39 ;  /* 0x0000000128277824 */ /* 0x004fc600078e0227 */
[----:B------:R-:W2:Y:S01]  /*20c0*/  LDS.U16 R61, [R61] ;  /* 0x000000003d3d7984 */ /* 0x000ea20000000400 */
[----:B---3--:R-:W-:-:S03]  /*20d0*/  IMAD.IADD R41, R42, 0x1, R41 ;  /* 0x000000012a297824 */ /* 0x008fc600078e0229 */
[----:B------:R-:W3:Y:S01]  /*20e0*/  LDS.U16 R63, [R63] ;  /* 0x000000003f3f7984 */ /* 0x000ee20000000400 */
[----:B----4-:R-:W-:-:S03]  /*20f0*/  IMAD.IADD R43, R44, 0x1, R43 ;  /* 0x000000012c2b7824 */ /* 0x010fc600078e022b */
[----:B------:R-:W4:Y:S01]  /*2100*/  LDS.U16 R65, [R65] ;  /* 0x0000000041417984 */ /* 0x000f220000000400 */
[----:B------:R-:W-:-:S03]  /*2110*/  IMAD.IADD R45, R46, 0x1, R45 ;  /* 0x000000012e2d7824 */ /* 0x000fc600078e022d */
[----:B------:R-:W4:Y:S01]  /*2120*/  LDS.U16 R67, [R67] ;  /* 0x0000000043437984 */ /* 0x000f220000000400 */
[----:B------:R-:W-:-:S03]  /*2130*/  IMAD.IADD R47, R48, 0x1, R47 ;  /* 0x00000001302f7824 */ /* 0x000fc600078e022f */
[----:B------:R-:W4:Y:S01]  /*2140*/  LDS.U16 R69, [R69] ;  /* 0x0000000045457984 */ /* 0x000f220000000400 */
[----:B------:R-:W-:-:S03]  /*2150*/  IMAD.IADD R49, R50, 0x1, R49 ;  /* 0x0000000132317824 */ /* 0x000fc600078e0231 */
[----:B------:R-:W4:Y:S01]  /*2160*/  LDS.U16 R71, [R71] ;  /* 0x0000000047477984 */ /* 0x000f220000000400 */
[----:B------:R-:W-:Y:S02]  /*2170*/  IMAD.IADD R51, R52, 0x1, R51 ;  /* 0x0000000134337824 */ /* 0x000fe400078e0233 */
[----:B------:R-:W-:Y:S02]  /*2180*/  IMAD.IADD R53, R54, 0x1, R53 ;  /* 0x0000000136357824 */ /* 0x000fe400078e0235 */
[----:B------:R-:W-:Y:S02]  /*2190*/  IMAD.IADD R55, R56, 0x1, R55 ;  /* 0x0000000138377824 */ /* 0x000fe400078e0237 */
[----:B0-----:R-:W-:Y:S02]  /*21a0*/  IMAD.IADD R57, R58, 0x1, R57 ;  /* 0x000000013a397824 */ /* 0x001fe400078e0239 */
[----:B-1----:R-:W-:Y:S02]  /*21b0*/  IMAD.IADD R59, R60, 0x1, R59 ;  /* 0x000000013c3b7824 */ /* 0x002fe400078e023b */
[----:B--2---:R-:W-:-:S02]  /*21c0*/  IMAD.IADD R61, R62, 0x1, R61 ;  /* 0x000000013e3d7824 */ /* 0x004fc400078e023d */
[----:B---3--:R-:W-:Y:S02]  /*21d0*/  IMAD.IADD R63, R64, 0x1, R63 ;  /* 0x00000001403f7824 */ /* 0x008fe400078e023f */
[----:B----4-:R-:W-:Y:S02]  /*21e0*/  IMAD.IADD R65, R66, 0x1, R65 ;  /* 0x0000000142417824 */ /* 0x010fe400078e0241 */
[----:B------:R-:W-:Y:S02]  /*21f0*/  IMAD.IADD R67, R68, 0x1, R67 ;  /* 0x0000000144437824 */ /* 0x000fe400078e0243 */
[----:B------:R-:W-:Y:S02]  /*2200*/  IMAD.IADD R69, R70, 0x1, R69 ;  /* 0x0000000146457824 */ /* 0x000fe400078e0245 */
[----:B------:R-:W-:Y:S01]  /*2210*/  IMAD.IADD R71, R72, 0x1, R71 ;  /* 0x0000000148477824 */ /* 0x000fe200078e0247 */
[----:B------:R-:W-:Y:S06]  /*2220*/  BAR.SYNC.DEFER_BLOCKING 0x0 ;  /* 0x0000000000007b1d */ /* 0x000fec0000010000 */
[----:B------:R-:W-:Y:S05]  /*2230*/  BRA.U UP0, `(.L_x_219) ;  /* 0x0000000100f87547 */ /* 0x000fea000b800000 */
[----:B------:R-:W-:Y:S01]  /*2240*/  LEA R5, R5, UR4, 0x2 ;  /* 0x0000000405057c11 */ /* 0x000fe2000f8e10ff */
[----:B------:R-:W-:Y:S01]  /*2250*/  UIADD3 UR8, UPT, UPT, UR8, 0x6, URZ ;  /* 0x0000000608087890 */ /* 0x000fe2000fffe0ff */
[----:B------:R-:W-:Y:S01]  /*2260*/  LEA R4, R7, UR4, 0x2 ;  /* 0x0000000407047c11 */ /* 0x000fe2000f8e10ff */
[----:B------:R-:W-:Y:S01]  /*2270*/  UIADD3 UR5, UPT, UPT, UR5, -0x6, URZ ;  /* 0xfffffffa05057890 */ /* 0x000fe2000fffe0ff */
[----:B------:R-:W-:Y:S01]  /*2280*/  LEA R7, R39, UR4, 0x2 ;  /* 0x0000000427077c11 */ /* 0x000fe2000f8e10ff */
[----:B------:R0:W-:Y:S01]  /*2290*/  STS [R5], R2 ;  /* 0x0000000205007388 */ /* 0x0001e20000000800 */
[----:B------:R-:W-:Y:S02]  /*22a0*/  LEA R6, R41, UR4, 0x2 ;  /* 0x0000000429067c11 */ /* 0x000fe4000f8e10ff */
[----:B------:R-:W-:Y:S01]  /*22b0*/  LEA R9, R43, UR4, 0x2 ;  /* 0x000000042b097c11 */ /* 0x000fe2000f8e10ff */
[----:B------:R1:W-:Y:S01]  /*22c0*/  STS [R4], R3 ;  /* 0x0000000304007388 */ /* 0x0003e20000000800 */
[----:B------:R-:W-:-:S02]  /*22d0*/  LEA R8, R45, UR4, 0x2 ;  /* 0x000000042d087c11 */ /* 0x000fc4000f8e10ff */
[----:B------:R-:W-:Y:S01]  /*22e0*/  LEA R11, R47, UR4, 0x2 ;  /* 0x000000042f0b7c11 */ /* 0x000fe2000f8e10ff */
[----:B------:R2:W-:Y:S01]  /*22f0*/  STS [R7], R12 ;  /* 0x0000000c07007388 */ /* 0x0005e20000000800 */
[----:B------:R-:W-:Y:S02]  /*2300*/  LEA R10, R49, UR4, 0x2 ;  /* 0x00000004310a7c11 */ /* 0x000fe4000f8e10ff */
[----:B0-----:R-:W-:Y:S01]  /*2310*/  LEA R5, R51, UR4, 0x2 ;  /* 0x0000000433057c11 */ /* 0x001fe2000f8e10ff */
[----:B------:R0:W-:Y:S01]  /*2320*/  STS [R6], R13 ;  /* 0x0000000d06007388 */ /* 0x0001e20000000800 */
[----:B------:R-:W-:Y:S02]  /*2330*/  LEA R2, R53, UR4, 0x2 ;  /* 0x0000000435027c11 */ /* 0x000fe4000f8e10ff */
[----:B-1----:R-:W-:Y:S01]  /*2340*/  LEA R3, R55, UR4, 0x2 ;  /* 0x0000000437037c11 */ /* 0x002fe2000f8e10ff */
[----:B------:R1:W-:Y:S01]  /*2350*/  STS [R9], R14 ;  /* 0x0000000e09007388 */ /* 0x0003e20000000800 */
[----:B------:R-:W-:-:S02]  /*2360*/  LEA R4, R57, UR4, 0x2 ;  /* 0x0000000439047c11 */ /* 0x000fc4000f8e10ff */
[----:B--2---:R-:W-:Y:S01]  /*2370*/  LEA R7, R59, UR4, 0x2 ;  /* 0x000000043b077c11 */ /* 0x004fe2000f8e10ff */
[----:B------:R2:W-:Y:S01]  /*2380*/  STS [R8], R15 ;  /* 0x0000000f08007388 */ /* 0x0005e20000000800 */
[----:B0-----:R-:W-:-:S03]  /*2390*/  LEA R6, R61, UR4, 0x2 ;  /* 0x000000043d067c11 */ /* 0x001fc6000f8e10ff */
[----:B------:R0:W-:Y:S01]  /*23a0*/  STS [R11], R16 ;  /* 0x000000100b007388 */ /* 0x0001e20000000800 */
[----:B-1----:R-:W-:-:S03]  /*23b0*/  LEA R9, R63, UR4, 0x2 ;  /* 0x000000043f097c11 */ /* 0x002fc6000f8e10ff */
[----:B------:R1:W-:Y:S01]  /*23c0*/  STS [R10], R17 ;  /* 0x000000110a007388 */ /* 0x0003e20000000800 */
[----:B--2---:R-:W-:-:S03]  /*23d0*/  LEA R8, R65, UR4, 0x2 ;  /* 0x0000000441087c11 */ /* 0x004fc6000f8e10ff */
[----:B------:R2:W-:Y:S01]  /*23e0*/  STS [R5], R18 ;  /* 0x0000001205007388 */ /* 0x0005e20000000800 */
[----:B0-----:R-:W-:-:S03]  /*23f0*/  LEA R11, R71, UR4, 0x2 ;  /* 0x00000004470b7c11 */ /* 0x001fc6000f8e10ff */
[----:B------:R0:W-:Y:S01]  /*2400*/  STS [R2], R19 ;  /* 0x0000001302007388 */ /* 0x0001e20000000800 */
[----:B-1----:R-:W-:-:S03]  /*2410*/  LEA R10, R69, UR4, 0x2 ;  /* 0x00000004450a7c11 */ /* 0x002fc6000f8e10ff */
[----:B------:R0:W-:Y:S01]  /*2420*/  STS [R3], R20 ;  /* 0x0000001403007388 */ /* 0x0001e20000000800 */
[----:B--2---:R-:W-:-:S03]  /*2430*/  LEA R5, R67, UR4, 0x2 ;  /* 0x0000000443057c11 */ /* 0x004fc6000f8e10ff */
[----:B------:R0:W-:Y:S04]  /*2440*/  STS [R4], R21 ;  /* 0x0000001504007388 */ /* 0x0001e80000000800 */
[----:B------:R0:W-:Y:S04]  /*2450*/  STS [R7], R22 ;  /* 0x0000001607007388 */ /* 0x0001e80000000800 */
[----:B------:R0:W-:Y:S04]  /*2460*/  STS [R6], R23 ;  /* 0x0000001706007388 */ /* 0x0001e80000000800 */
[----:B------:R0:W-:Y:S04]  /*2470*/  STS [R9], R24 ;  /* 0x0000001809007388 */ /* 0x0001e80000000800 */
[----:B------:R0:W-:Y:S04]  /*2480*/  STS [R8], R25 ;  /* 0x0000001908007388 */ /* 0x0001e80000000800 */
[----:B------:R0:W-:Y:S04]  /*2490*/  STS [R5], R26 ;  /* 0x0000001a05007388 */ /* 0x0001e80000000800 */
[----:B------:R0:W-:Y:S04]  /*24a0*/  STS [R10], R27 ;  /* 0x0000001b0a007388 */ /* 0x0001e80000000800 */
[----:B------:R0:W-:Y:S01]  /*24b0*/  STS [R11], R28 ;  /* 0x0000001c0b007388 */ /* 0x0001e20000000800 */
[----:B------:R-:W-:Y:S06]  /*24c0*/  BAR.SYNC.DEFER_BLOCKING 0x0 ;  /* 0x0000000000007b1d */ /* 0x000fec0000010000 */
[----:B------:R0:W1:Y:S04]  /*24d0*/  LDS R2, [R35] ;  /* 0x0000000023027984 */ /* 0x0000680000000800 */
[----:B------:R0:W2:Y:S04]  /*24e0*/  LDS R3, [R35+0x4] ;  /* 0x0000040023037984 */ /* 0x0000a80000000800 */
[----:B------:R0:W3:Y:S04]  /*24f0*/  LDS R12, [R35+0x8] ;  /* 0x00000800230c7984 */ /* 0x0000e80000000800 */
[----:B------:R0:W4:Y:S04]  /*2500*/  LDS R13, [R35+0xc] ;  /* 0x00000c00230d7984 */ /* 0x0001280000000800 */
[----:B------:R0:W0:Y:S04]  /*2510*/  LDS R14, [R35+0x10] ;  /* 0x00001000230e7984 */ /* 0x0000280000000800 */
        /* <DEDUP_REMOVED lines=13> */
[----:B------:R0:W0:Y:S01]  /*25f0*/  LDS R28, [R35+0x48] ;  /* 0x00004800231c7984 */ /* 0x0000220000000800 */
[----:B------:R-:W-:Y:S06]  /*2600*/  BAR.SYNC.DEFER_BLOCKING 0x0 ;  /* 0x0000000000007b1d */ /* 0x000fec0000010000 */
[----:B-1234-:R-:W-:Y:S05]  /*2610*/  BRA `(.L_x_220) ;  /* 0xffffffdc00f87947 */ /* 0x01efea000383ffff */
.L_x_219:
[----:B------:R-:W-:Y:S01]  /*2620*/  LEA R5, R5, UR4, 0x2 ;  /* 0x0000000405057c11 */ /* 0x000fe2000f8e10ff */
[----:B------:R-:W-:Y:S01]  /*2630*/  IMAD R35, R0, -0x48, R35 ;  /* 0xffffffb800237824 */ /* 0x000fe200078e0223 */
[----:B------:R-:W-:Y:S02]  /*2640*/  LEA R4, R7, UR4, 0x2 ;  /* 0x0000000407047c11 */ /* 0x000fe4000f8e10ff */
[----:B------:R-:W-:Y:S01]  /*2650*/  LEA R39, R39, UR4, 0x2 ;  /* 0x0000000427277c11 */ /* 0x000fe2000f8e10ff */
[----:B------:R0:W-:Y:S01]  /*2660*/  STS [R5], R2 ;  /* 0x0000000205007388 */ /* 0x0001e20000000800 */
[----:B------:R-:W-:Y:S02]  /*2670*/  LEA R6, R41, UR4, 0x2 ;  /* 0x0000000429067c11 */ /* 0x000fe4000f8e10ff */
[----:B------:R-:W-:Y:S01]  /*2680*/  LEA R43, R43, UR4, 0x2 ;  /* 0x000000042b2b7c11 */ /* 0x000fe2000f8e10ff */
[----:B------:R1:W-:Y:S01]  /*2690*/  STS [R4], R3 ;  /* 0x0000000304007388 */ /* 0x0003e20000000800 */
[----:B------:R-:W-:-:S02]  /*26a0*/  LEA R8, R45, UR4, 0x2 ;  /* 0x000000042d087c11 */ /* 0x000fc4000f8e10ff */
[----:B------:R-:W-:Y:S01]  /*26b0*/  LEA R47, R47, UR4, 0x2 ;  /* 0x000000042f2f7c11 */ /* 0x000fe2000f8e10ff */
[----:B------:R-:W-:Y:S01]  /*26c0*/  STS [R39], R12 ;  /* 0x0000000c27007388 */ /* 0x000fe20000000800 */
[----:B------:R-:W-:Y:S02]  /*26d0*/  LEA R10, R49, UR4, 0x2 ;  /* 0x00000004310a7c11 */ /* 0x000fe4000f8e10ff */
[----:B------:R-:W-:Y:S01]  /*26e0*/  LEA R51, R51, UR4, 0x2 ;  /* 0x0000000433337c11 */ /* 0x000fe2000f8e10ff */
[----:B------:R2:W-:Y:S01]  /*26f0*/  STS [R6], R13 ;  /* 0x0000000d06007388 */ /* 0x0005e20000000800 */
[----:B0-----:R-:W-:Y:S02]  /*2700*/  LEA R2, R53, UR4, 0x2 ;  /* 0x0000000435027c11 */ /* 0x001fe4000f8e10ff */
[----:B------:R-:W-:Y:S01]  /*2710*/  LEA R55, R55, UR4, 0x2 ;  /* 0x0000000437377c11 */ /* 0x000fe2000f8e10ff */
[----:B------:R-:W-:Y:S01]  /*2720*/  STS [R43], R14 ;  /* 0x0000000e2b007388 */ /* 0x000fe20000000800 */
[----:B-1----:R-:W-:-:S02]  /*2730*/  LEA R4, R57, UR4, 0x2 ;  /* 0x0000000439047c11 */ /* 0x002fc4000f8e10ff */
[----:B------:R-:W-:Y:S01]  /*2740*/  LEA R59, R59, UR4, 0x2 ;  /* 0x000000043b3b7c11 */ /* 0x000fe2000f8e10ff */
[----:B------:R0:W-:Y:S01]  /*2750*/  STS [R8], R15 ;  /* 0x0000000f08007388 */ /* 0x0001e20000000800 */
[----:B------:R-:W-:Y:S02]  /*2760*/  LEA R63, R63, UR4, 0x2 ;  /* 0x000000043f3f7c11 */ /* 0x000fe4000f8e10ff */
[----:B--2---:R-:W-:Y:S01]  /*2770*/  LEA R6, R61, UR4, 0x2 ;  /* 0x000000043d067c11 */ /* 0x004fe2000f8e10ff */
[----:B------:R-:W-:Y:S01]  /*2780*/  STS [R47], R16 ;  /* 0x000000102f007388 */ /* 0x000fe20000000800 */
[----:B------:R-:W-:Y:S02]  /*2790*/  LEA R67, R67, UR4, 0x2 ;  /* 0x0000000443437c11 */ /* 0x000fe4000f8e10ff */
[----:B------:R-:W-:Y:S01]  /*27a0*/  LEA R71, R71, UR4, 0x2 ;  /* 0x0000000447477c11 */ /* 0x000fe2000f8e10ff */
[----:B------:R1:W-:Y:S01]  /*27b0*/  STS [R10], R17 ;  /* 0x000000110a007388 */ /* 0x0003e20000000800 */
[----:B0-----:R-:W-:-:S03]  /*27c0*/  LEA R8, R65, UR4, 0x2 ;  /* 0x0000000441087c11 */ /* 0x001fc6000f8e10ff */
[----:B------:R-:W-:Y:S04]  /*27d0*/  STS [R51], R18 ;  /* 0x0000001233007388 */ /* 0x000fe80000000800 */
[----:B------:R0:W-:Y:S01]  /*27e0*/  STS [R2], R19 ;  /* 0x0000001302007388 */ /* 0x0001e20000000800 */
[----:B-1----:R-:W-:Y:S01]  /*27f0*/  LEA R10, R69, UR4, 0x2 ;  /* 0x00000004450a7c11 */ /* 0x002fe2000f8e10ff */
[----:B------:R-:W1:Y:S02]  /*2800*/  LDCU.64 UR4, c[0x0][0x3a0] ;  /* 0x00007400ff0477ac */ /* 0x000e640008000a00 */
[----:B------:R-:W-:Y:S04]  /*2810*/  STS [R55], R20 ;  /* 0x0000001437007388 */ /* 0x000fe80000000800 */
[----:B------:R2:W-:Y:S01]  /*2820*/  STS [R4], R21 ;  /* 0x0000001504007388 */ /* 0x0005e20000000800 */
[----:B0-----:R-:W0:Y:S03]  /*2830*/  LDC.64 R2, c[0x0][0x388] ;  /* 0x0000e200ff027b82 */ /* 0x001e260000000a00 */
[----:B------:R-:W-:Y:S04]  /*2840*/  STS [R59], R22 ;  /* 0x000000163b007388 */ /* 0x000fe80000000800 */
[----:B------:R3:W-:Y:S01]  /*2850*/  STS [R6], R23 ;  /* 0x0000001706007388 */ /* 0x0007e20000000800 */
[----:B--2---:R-:W-:-:S03]  /*2860*/  VIADD R4, R0, 0x100 ;  /* 0x0000010000047836 */ /* 0x004fc60000000000 */
[----:B------:R-:W-:Y:S02]  /*2870*/  STS [R63], R24 ;  /* 0x000000183f007388 */ /* 0x000fe40000000800 */
[----:B-1----:R-:W-:Y:S02]  /*2880*/  ISETP.GE.U32.AND P3, PT, R4, UR4, PT ;  /* 0x0000000404007c0c */ /* 0x002fe4000bf66070 */
[----:B------:R1:W-:Y:S01]  /*2890*/  STS [R8], R25 ;  /* 0x0000001908007388 */ /* 0x0003e20000000800 */
[C---:B------:R-:W-:Y:S02]  /*28a0*/  VIADD R4, R0.reuse, 0x200 ;  /* 0x0000020000047836 */ /* 0x040fe40000000000 */
[----:B---3--:R-:W-:Y:S01]  /*28b0*/  VIADD R6, R0, 0x300 ;  /* 0x0000030000067836 */ /* 0x008fe20000000000 */
[----:B------:R-:W-:Y:S01]  /*28c0*/  STS [R67], R26 ;  /* 0x0000001a43007388 */ /* 0x000fe20000000800 */
[----:B------:R-:W-:Y:S02]  /*28d0*/  ISETP.GE.U32.AND.EX P3, PT, RZ, UR5, PT, P3 ;  /* 0x00000005ff007c0c */ /* 0x000fe4000bf66130 */
[----:B------:R-:W-:Y:S01]  /*28e0*/  ISETP.GE.U32.AND P4, PT, R4, UR4, PT ;  /* 0x0000000404007c0c */ /* 0x000fe2000bf86070 */
[----:B------:R2:W-:Y:S01]  /*28f0*/  STS [R10], R27 ;  /* 0x0000001b0a007388 */ /* 0x0005e20000000800 */
[----:B------:R-:W-:Y:S01]  /*2900*/  ISETP.GE.U32.AND P1, PT, R6, UR4, PT ;  /* 0x0000000406007c0c */ /* 0x000fe2000bf26070 */
[C---:B0-----:R-:W-:Y:S01]  /*2910*/  IMAD.WIDE.U32 R2, R0.reuse, 0x4, R2 ;  /* 0x0000000400027825 */ /* 0x041fe200078e0002 */
[C---:B-1----:R-:W-:Y:S01]  /*2920*/  LOP3.LUT R8, R0.reuse, 0x400, RZ, 0xfc, !PT ;  /* 0x0000040000087812 */ /* 0x042fe200078efcff */
[----:B------:R-:W-:Y:S01]  /*2930*/  STS [R71], R28 ;  /* 0x0000001c47007388 */ /* 0x000fe20000000800 */
[----:B------:R-:W-:Y:S01]  /*2940*/  BAR.SYNC.DEFER_BLOCKING 0x0 ;  /* 0x0000000000007b1d */ /* 0x000fe20000010000 */
[----:B------:R-:W-:Y:S01]  /*2950*/  ISETP.GE.U32.AND.EX P1, PT, RZ, UR5, PT, P1 ;  /* 0x00000005ff007c0c */ /* 0x000fe2000bf26110 */
[----:B--2---:R-:W-:Y:S01]  /*2960*/  VIADD R10, R0, 0x500 ;  /* 0x00000500000a7836 */ /* 0x004fe20000000000 */
[----:B------:R-:W-:Y:S01]  /*2970*/  ISETP.GE.U32.AND P6, PT, R8, UR4, PT ;  /* 0x0000000408007c0c */ /* 0x000fe2000bfc6070 */
[C---:B------:R-:W-:Y:S01]  /*2980*/  VIADD R4, R0.reuse, 0x600 ;  /* 0x0000060000047836 */ /* 0x040fe20000000000 */
[----:B------:R-:W-:Y:S01]  /*2990*/  ISETP.GE.U32.AND.EX P4, PT, RZ, UR5, PT, P4 ;  /* 0x00000005ff007c0c */ /* 0x000fe2000bf86140 */
[----:B------:R-:W-:Y:S01]  /*29a0*/  VIADD R6, R0, 0x700 ;  /* 0x0000070000067836 */ /* 0x000fe20000000000 */
[----:B------:R-:W-:-:S02]  /*29b0*/  ISETP.GE.U32.AND P0, PT, R10, UR4, PT ;  /* 0x000000040a007c0c */ /* 0x000fc4000bf06070 */
[----:B------:R-:W-:Y:S02]  /*29c0*/  ISETP.GE.U32.AND.EX P6, PT, RZ, UR5, PT, P6 ;  /* 0x00000005ff007c0c */ /* 0x000fe4000bfc6160 */
[----:B------:R-:W-:Y:S02]  /*29d0*/  ISETP.GE.U32.AND.EX P0, PT, RZ, UR5, PT, P0 ;  /* 0x00000005ff007c0c */ /* 0x000fe4000bf06100 */
[----:B------:R-:W-:Y:S02]  /*29e0*/  ISETP.GE.U32.AND P5, PT, R4, UR4, PT ;  /* 0x0000000404007c0c */ /* 0x000fe4000bfa6070 */
[----:B------:R-:W-:Y:S02]  /*29f0*/  LOP3.LUT R4, R0, 0x800, RZ, 0xfc, !PT ;  /* 0x0000080000047812 */ /* 0x000fe400078efcff */
[----:B------:R-:W-:Y:S01]  /*2a00*/  ISETP.GE.U32.AND P2, PT, R6, UR4, PT ;  /* 0x0000000406007c0c */ /* 0x000fe2000bf46070 */
[----:B------:R-:W-:Y:S01]  /*2a10*/  VIADD R6, R0, 0x900 ;  /* 0x0000090000067836 */ /* 0x000fe20000000000 */
[----:B------:R-:W-:-:S02]  /*2a20*/  ISETP.GE.U32.AND.EX P5, PT, RZ, UR5, PT, P5 ;  /* 0x00000005ff007c0c */ /* 0x000fc4000bfa6150 */
[----:B------:R-:W-:Y:S01]  /*2a30*/  ISETP.GE.U32.AND.EX P2, PT, RZ, UR5, PT, P2 ;  /* 0x00000005ff007c0c */ /* 0x000fe2000bf46120 */
[----:B------:R-:W0:Y:S04]  /*2a40*/  LDS R5, [R35+0x400] ;  /* 0x0004000023057984 */ /* 0x000e280000000800 */
[----:B------:R-:W1:Y:S04]  /*2a50*/  LDS R9, [R35+0xc00] ;  /* 0x000c000023097984 */ /* 0x000e680000000800 */
        /* <DEDUP_REMOVED lines=8> */
[----:B0-----:R-:W-:Y:S01]  /*2ae0*/  @!P3 STG.E desc[UR10][R2.64+0x400], R5 ;  /* 0x000400050200b986 */ /* 0x001fe2000c10190a */
[----:B------:R-:W-:Y:S01]  /*2af0*/  ISETP.GE.U32.AND P3, PT, R4, UR4, PT ;  /* 0x0000000404007c0c */ /* 0x000fe2000bf66070 */
[----:B------:R-:W-:-:S02]  /*2b00*/  VIADD R4, R0, 0xa00 ;  /* 0x00000a0000047836 */ /* 0x000fc40000000000 */
[----:B------:R-:W0:Y:S01]  /*2b10*/  LDS R25, [R35+0x2c00] ;  /* 0x002c000023197984 */ /* 0x000e220000000800 */
[----:B------:R-:W-:-:S03]  /*2b20*/  ISETP.GE.U32.AND.EX P3, PT, RZ, UR5, PT, P3 ;  /* 0x00000005ff007c0c */ /* 0x000fc6000bf66130 */
[----:B-1----:R-:W-:Y:S01]  /*2b30*/  @!P1 STG.E desc[UR10][R2.64+0xc00], R9 ;  /* 0x000c000902009986 */ /* 0x002fe2000c10190a */
[----:B------:R-:W-:-:S03]  /*2b40*/  ISETP.GE.U32.AND P1, PT, R0, UR4, PT ;  /* 0x0000000400007c0c */ /* 0x000fc6000bf26070 */
[----:B------:R-:W1:Y:S04]  /*2b50*/  LDS R5, [R35+0x3000] ;  /* 0x0030000023057984 */ /* 0x000e680000000800 */
[----:B--2---:R-:W-:Y:S01]  /*2b60*/  @!P0 STG.E desc[UR10][R2.64+0x1400], R13 ;  /* 0x0014000d02008986 */ /* 0x004fe2000c10190a */
[----:B------:R-:W-:-:S03]  /*2b70*/  ISETP.GE.U32.AND.EX P0, PT, RZ, UR5, PT, P1 ;  /* 0x00000005ff007c0c */ /* 0x000fc6000bf06110 */
[----:B---3--:R-:W-:Y:S01]  /*2b80*/  @!P6 STG.E desc[UR10][R2.64+0x1000], R11 ;  /* 0x0010000b0200e986 */ /* 0x008fe2000c10190a */
[----:B------:R-:W-:Y:S01]  /*2b90*/  ISETP.GE.U32.AND P6, PT, R4, UR4, PT ;  /* 0x0000000404007c0c */ /* 0x000fe2000bfc6070 */
[----:B------:R-:W-:Y:S02]  /*2ba0*/  VIADD R4, R0, 0xb00 ;  /* 0x00000b0000047836 */ /* 0x000fe40000000000 */
[----:B----4-:R-:W-:Y:S01]  /*2bb0*/  @!P4 STG.E desc[UR10][R2.64+0x800], R7 ;  /* 0x000800070200c986 */ /* 0x010fe2000c10190a */
[----:B------:R-:W-:Y:S01]  /*2bc0*/  ISETP.GE.U32.AND P4, PT, R6, UR4, PT ;  /* 0x0000000406007c0c */ /* 0x000fe2000bf86070 */
[----:B------:R-:W-:Y:S01]  /*2bd0*/  VIADD R6, R0, 0xe00 ;  /* 0x00000e0000067836 */ /* 0x000fe20000000000 */
[----:B------:R-:W-:Y:S01]  /*2be0*/  ISETP.GE.U32.AND P1, PT, R4, UR4, PT ;  /* 0x0000000404007c0c */ /* 0x000fe2000bf26070 */
[----:B------:R-:W2:Y:S01]  /*2bf0*/  LDS R7, [R35+0x3400] ;  /* 0x0034000023077984 */ /* 0x000ea20000000800 */
[----:B------:R-:W-:Y:S02]  /*2c00*/  LOP3.LUT R4, R0, 0xc00, RZ, 0xfc, !PT ;  /* 0x00000c0000047812 */ /* 0x000fe400078efcff */
[----:B------:R-:W-:Y:S01]  /*2c10*/  ISETP.GE.U32.AND.EX P4, PT, RZ, UR5, PT, P4 ;  /* 0x00000005ff007c0c */ /* 0x000fe2000bf86140 */
[----:B------:R-:W3:Y:S01]  /*2c20*/  LDS R9, [R35+0x3800] ;  /* 0x0038000023097984 */ /* 0x000ee20000000800 */
[----:B------:R-:W-:-:S03]  /*2c30*/  ISETP.GE.U32.AND.EX P6, PT, RZ, UR5, PT, P6 ;  /* 0x00000005ff007c0c */ /* 0x000fc6000bfc6160 */
[----:B------:R-:W-:Y:S04]  /*2c40*/  LDS R11, [R35+0x3c00] ;  /* 0x003c0000230b7984 */ /* 0x000fe80000000800 */
[----:B------:R-:W-:Y:S04]  /*2c50*/  LDS R13, [R35+0x4000] ;  /* 0x00400000230d7984 */ /* 0x000fe80000000800 */
[----:B------:R-:W-:Y:S04]  /*2c60*/  LDS R27, [R35+0x4400] ;  /* 0x00440000231b7984 */ /* 0x000fe80000000800 */
[----:B------:R-:W4:Y:S04]  /*2c70*/  @!P0 LDS R29, [R35] ;  /* 0x00000000231d8984 */ /* 0x000f280000000800 */
[----:B-----5:R0:W-:Y:S01]  /*2c80*/  @!P5 STG.E desc[UR10][R2.64+0x1800], R15 ;  /* 0x0018000f0200d986 */ /* 0x0201e2000c10190a */
[----:B------:R-:W-:Y:S01]  /*2c90*/  ISETP.GE.U32.AND P5, PT, R4, UR4, PT ;  /* 0x0000000404007c0c */ /* 0x000fe2000bfa6070 */
[----:B------:R-:W-:-:S02]  /*2ca0*/  VIADD R4, R0, 0xd00 ;  /* 0x00000d0000047836 */ /* 0x000fc40000000000 */
[----:B------:R0:W-:Y:S01]  /*2cb0*/  @!P2 STG.E desc[UR10][R2.64+0x1c00], R17 ;  /* 0x001c00110200a986 */ /* 0x0001e2000c10190a */
[----:B------:R-:W-:Y:S02]  /*2cc0*/  ISETP.GE.U32.AND.EX P2, PT, RZ, UR5, PT, P1 ;  /* 0x00000005ff007c0c */ /* 0x000fe4000bf46110 */
[----:B------:R-:W-:Y:S01]  /*2cd0*/  ISETP.GE.U32.AND.EX P5, PT, RZ, UR5, PT, P5 ;  /* 0x00000005ff007c0c */ /* 0x000fe2000bfa6150 */
[----:B------:R0:W-:Y:S01]  /*2ce0*/  @!P3 STG.E desc[UR10][R2.64+0x2000], R19 ;  /* 0x002000130200b986 */ /* 0x0001e2000c10190a */
[----:B------:R-:W-:Y:S01]  /*2cf0*/  ISETP.GE.U32.AND P1, PT, R4, UR4, PT ;  /* 0x0000000404007c0c */ /* 0x000fe2000bf26070 */
[----:B------:R-:W-:Y:S01]  /*2d00*/  VIADD R4, R0, 0xf00 ;  /* 0x00000f0000047836 */ /* 0x000fe20000000000 */
[----:B------:R-:W-:Y:S01]  /*2d10*/  ISETP.GE.U32.AND P3, PT, R6, UR4, PT ;  /* 0x0000000406007c0c */ /* 0x000fe2000bf66070 */
[----:B------:R1:W-:Y:S01]  /*2d20*/  @!P4 STG.E desc[UR10][R2.64+0x2400], R21 ;  /* 0x002400150200c986 */ /* 0x0003e2000c10190a */
[----:B------:R-:W-:Y:S01]  /*2d30*/  VIADD R6, R0, 0x1100 ;  /* 0x0000110000067836 */ /* 0x000fe20000000000 */
[----:B------:R-:W-:-:S02]  /*2d40*/  ISETP.GE.U32.AND.EX P1, PT, RZ, UR5, PT, P1 ;  /* 0x00000005ff007c0c */ /* 0x000fc4000bf26110 */
[----:B------:R-:W-:Y:S01]  /*2d50*/  ISETP.GE.U32.AND P4, PT, R4, UR4, PT ;  /* 0x0000000404007c0c */ /* 0x000fe2000bf86070 */
[----:B------:R2:W-:Y:S01]  /*2d60*/  @!P6 STG.E desc[UR10][R2.64+0x2800], R23 ;  /* 0x002800170200e986 */ /* 0x0005e2000c10190a */
[C---:B------:R-:W-:Y:S01]  /*2d70*/  LOP3.LUT R4, R0.reuse, 0x1000, RZ, 0xfc, !PT ;  /* 0x0000100000047812 */ /* 0x040fe200078efcff */
[----:B------:R-:W-:Y:S01]  /*2d80*/  VIADD R0, R0, 0x1200 ;  /* 0x0000120000007836 */ /* 0x000fe20000000000 */
[----:B------:R-:W-:Y:S01]  /*2d90*/  ISETP.GE.U32.AND.EX P3, PT, RZ, UR5, PT, P3 ;  /* 0x00000005ff007c0c */ /* 0x000fe2000bf66130 */
[----:B0-----:R0:W-:Y:S01]  /*2da0*/  @!P2 STG.E desc[UR10][R2.64+0x2c00], R25 ;  /* 0x002c00190200a986 */ /* 0x0011e2000c10190a */
[----:B------:R-:W-:Y:S02]  /*2db0*/  ISETP.GE.U32.AND P6, PT, R4, UR4, PT ;  /* 0x0000000404007c0c */ /* 0x000fe4000bfc6070 */
[----:B------:R-:W-:Y:S01]  /*2dc0*/  ISETP.GE.U32.AND P2, PT, R6, UR4, PT ;  /* 0x0000000406007c0c */ /* 0x000fe2000bf46070 */
[----:B-1----:R0:W-:Y:S01]  /*2dd0*/  @!P5 STG.E desc[UR10][R2.64+0x3000], R5 ;  /* 0x003000050200d986 */ /* 0x0021e2000c10190a */
[----:B------:R-:W-:-:S02]  /*2de0*/  ISETP.GE.U32.AND P5, PT, R0, UR4, PT ;  /* 0x0000000400007c0c */ /* 0x000fc4000bfa6070 */
[----:B------:R-:W-:Y:S01]  /*2df0*/  ISETP.GE.U32.AND.EX P4, PT, RZ, UR5, PT, P4 ;  /* 0x00000005ff007c0c */ /* 0x000fe2000bf86140 */
[----:B--2---:R0:W-:Y:S01]  /*2e00*/  @!P1 STG.E desc[UR10][R2.64+0x3400], R7 ;  /* 0x0034000702009986 */ /* 0x0041e2000c10190a */
[----:B------:R-:W-:Y:S02]  /*2e10*/  ISETP.GE.U32.AND.EX P6, PT, RZ, UR5, PT, P6 ;  /* 0x00000005ff007c0c */ /* 0x000fe4000bfc6160 */
[----:B------:R-:W-:Y:S01]  /*2e20*/  ISETP.GE.U32.AND.EX P2, PT, RZ, UR5, PT, P2 ;  /* 0x00000005ff007c0c */ /* 0x000fe2000bf46120 */
[----:B---3--:R0:W-:Y:S01]  /*2e30*/  @!P3 STG.E desc[UR10][R2.64+0x3800], R9 ;  /* 0x003800090200b986 */ /* 0x0081e2000c10190a */
[----:B------:R-:W-:-:S03]  /*2e40*/  ISETP.GE.U32.AND.EX P5, PT, RZ, UR5, PT, P5 ;  /* 0x00000005ff007c0c */ /* 0x000fc6000bfa6150 */
[----:B----4-:R0:W-:Y:S04]  /*2e50*/  @!P0 STG.E desc[UR10][R2.64], R29 ;  /* 0x0000001d02008986 */ /* 0x0101e8000c10190a */
[----:B------:R0:W-:Y:S04]  /*2e60*/  @!P4 STG.E desc[UR10][R2.64+0x3c00], R11 ;  /* 0x003c000b0200c986 */ /* 0x0001e8000c10190a */
[----:B------:R0:W-:Y:S04]  /*2e70*/  @!P6 STG.E desc[UR10][R2.64+0x4000], R13 ;  /* 0x0040000d0200e986 */ /* 0x0001e8000c10190a */
[----:B------:R0:W-:Y:S01]  /*2e80*/  @!P2 STG.E desc[UR10][R2.64+0x4400], R27 ;  /* 0x0044001b0200a986 */ /* 0x0001e2000c10190a */
[----:B------:R-:W-:Y:S05]  /*2e90*/  @P5 EXIT ;  /* 0x000000000000594d */ /* 0x000fea0003800000 */
[----:B------:R-:W1:Y:S04]  /*2ea0*/  LDS R35, [R35+0x4800] ;  /* 0x0048000023237984 */ /* 0x000e680000000800 */
[----:B-1----:R-:W-:Y:S01]  /*2eb0*/  STG.E desc[UR10][R2.64+0x4800], R35 ;  /* 0x0048002302007986 */ /* 0x002fe2000c10190a */
[----:B------:R-:W-:Y:S05]  /*2ec0*/  EXIT ;  /* 0x000000000000794d */ /* 0x000fea0003800000 */
.L_x_221:
        /* <DEDUP_REMOVED lines=11> */
.L_x_248:


//--------------------- .text._ZN3cub18CUB_300001_SM_10006detail11EmptyKernelIvEEvv --------------------------
	.section	.text._ZN3cub18CUB_300001_SM_10006detail11EmptyKernelIvEEvv,"ax",@progbits
	.align	128
        .global         _ZN3cub18CUB_300001_SM_10006detail11EmptyKernelIvEEvv
        .type           _ZN3cub18CUB_300001_SM_10006detail11EmptyKernelIvEEvv,@function
        .size           _ZN3cub18CUB_300001_SM_10006detail11EmptyKernelIvEEvv,(.L_x_249 - _ZN3cub18CUB_300001_SM_10006detail11EmptyKernelIvEEvv)
        .other          _ZN3cub18CUB_300001_SM_10006detail11EmptyKernelIvEEvv,@"STO_CUDA_ENTRY STV_DEFAULT"
_ZN3cub18CUB_300001_SM_10006detail11EmptyKernelIvEEvv:
.text._ZN3cub18CUB_300001_SM_10006detail11EmptyKernelIvEEvv:
[----:B------:R-:W-:Y:S01]  /*0000*/  LDC R1, c[0x0][0x37c] ;  /* 0x0000df00ff017b82 */ /* 0x000fe20000000800 */
[----:B------:R-:W-:Y:S05]  /*0010*/  EXIT ;  /* 0x000000000000794d */ /* 0x000fea0003800000 */
.L_x_222:
        /* <DEDUP_REMOVED lines=14> */
.L_x_249:


//--------------------- .text._Z7scatterPjiS_iiiPiS0_ --------------------------
	.section	.text._Z7scatterPjiS_iiiPiS0_,"ax",@progbits
	.align	128
        .global         _Z7scatterPjiS_iiiPiS0_
        .type           _Z7scatterPjiS_iiiPiS0_,@function
        .size           _Z7scatterPjiS_iiiPiS0_,(.L_x_250 - _Z7scatterPjiS_iiiPiS0_)
        .other          _Z7scatterPjiS_iiiPiS0_,@"STO_CUDA_ENTRY STV_DEFAULT"
_Z7scatterPjiS_iiiPiS0_:
.text._Z7scatterPjiS_iiiPiS0_:
[----:B------:R-:W-:Y:S01]  /*0000*/  LDC R1, c[0x0][0x37c] ;  /* 0x0000df00ff017b82 */ /* 0x000fe20000000800 */
[----:B------:R-:W0:Y:S07]  /*0010*/  S2R R8, SR_TID.X ;  /* 0x0000000000087919 */ /* 0x000e2e0000002100 */
[----:B------:R-:W0:Y:S01]  /*0020*/  S2UR UR6, SR_CTAID.X ;  /* 0x00000000000679c3 */ /* 0x000e220000002500 */
[----:B------:R-:W1:Y:S07]  /*0030*/  LDCU UR4, c[0x0][0x388] ;  /* 0x00007100ff0477ac */ /* 0x000e6e0008000800 */
[----:B------:R-:W0:Y:S02]  /*0040*/  LDC R5, c[0x0][0x360] ;  /* 0x0000d800ff057b82 */ /* 0x000e240000000800 */
[----:B0-----:R-:W-:-:S05]  /*0050*/  IMAD R5, R5, UR6, R8 ;  /* 0x0000000605057c24 */ /* 0x001fca000f8e0208 */
[----:B-1----:R-:W-:-:S13]  /*0060*/  ISETP.GE.AND P0, PT, R5, UR4, PT ;  /* 0x0000000405007c0c */ /* 0x002fda000bf06270 */
[----:B------:R-:W-:Y:S05]  /*0070*/  @P0 EXIT ;  /* 0x000000000000094d */ /* 0x000fea0003800000 */
[----:B------:R-:W0:Y:S01]  /*0080*/  LDC.64 R2, c[0x0][0x380] ;  /* 0x0000e000ff027b82 */ /* 0x000e220000000a00 */
[----:B------:R-:W1:Y:S01]  /*0090*/  LDCU.64 UR4, c[0x0][0x358] ;  /* 0x00006b00ff0477ac */ /* 0x000e620008000a00 */
[----:B------:R-:W2:Y:S06]  /*00a0*/  LDCU UR7, c[0x0][0x39c] ;  /* 0x00007380ff0777ac */ /* 0x000eac0008000800 */
[----:B------:R-:W3:Y:S08]  /*00b0*/  LDC R13, c[0x0][0x3a0] ;  /* 0x0000e800ff0d7b82 */ /* 0x000ef00000000800 */
[----:B------:R-:W4:Y:S01]  /*00c0*/  LDC R15, c[0x0][0x370] ;  /* 0x0000dc00ff0f7b82 */ /* 0x000f220000000800 */
[----:B0-----:R-:W-:-:S07]  /*00d0*/  IMAD.WIDE R2, R5, 0x4, R2 ;  /* 0x0000000405027825 */ /* 0x001fce00078e0202 */
[----:B------:R-:W0:Y:S01]  /*00e0*/  LDC.64 R6, c[0x0][0x3b0] ;  /* 0x0000ec00ff067b82 */ /* 0x000e220000000a00 */
[----:B-1----:R-:W2:Y:S01]  /*00f0*/  LDG.E R9, desc[UR4][R2.64] ;  /* 0x0000000402097981 */ /* 0x002ea2000c1e1900 */
[----:B---3--:R-:W-:-:S06]  /*0100*/  IADD3 R11, PT, PT, R13, -0x1, RZ ;  /* 0xffffffff0d0b7810 */ /* 0x008fcc0007ffe0ff */
[----:B------:R-:W1:Y:S01]  /*0110*/  LDC.64 R4, c[0x0][0x3a8] ;  /* 0x0000ea00ff047b82 */ /* 0x000e620000000a00 */
[----:B--2---:R-:W-:-:S04]  /*0120*/  SHF.R.U32.HI R0, RZ, UR7, R9 ;  /* 0x00000007ff007c19 */ /* 0x004fc80008011609 */
[----:B------:R-:W-:-:S05]  /*0130*/  LOP3.LUT R0, R0, R11, RZ, 0xc0, !PT ;  /* 0x0000000b00007212 */ /* 0x000fca00078ec0ff */
[----:B------:R-:W-:Y:S02]  /*0140*/  IMAD R13, R13, UR6, R0 ;  /* 0x000000060d0d7c24 */ /* 0x000fe4000f8e0200 */
[----:B----4-:R-:W-:Y:S02]  /*0150*/  IMAD R11, R0, R15, UR6 ;  /* 0x00000006000b7e24 */ /* 0x010fe4000f8e020f */
[----:B-1----:R-:W-:-:S04]  /*0160*/  IMAD.WIDE.U32 R4, R13, 0x4, R4 ;  /* 0x000000040d047825 */ /* 0x002fc800078e0004 */
[----:B0-----:R-:W-:Y:S02]  /*0170*/  IMAD.WIDE.U32 R2, R11, 0x4, R6 ;  /* 0x000000040b027825 */ /* 0x001fe400078e0006 */
[----:B------:R-:W2:Y:S01]  /*0180*/  LDG.E R5, desc[UR4][R4.64] ;  /* 0x0000000404057981 */ /* 0x000ea2000c1e1900 */
[----:B------:R-:W0:Y:S03]  /*0190*/  LDC.64 R6, c[0x0][0x390] ;  /* 0x0000e400ff067b82 */ /* 0x000e260000000a00 */
[----:B------:R-:W2:Y:S02]  /*01a0*/  LDG.E R2, desc[UR4][R2.64] ;  /* 0x0000000402027981 */ /* 0x000ea4000c1e1900 */
[----:B--2---:R-:W-:-:S05]  /*01b0*/  IADD3 R11, PT, PT, -R5, R2, R8 ;  /* 0x00000002050b7210 */ /* 0x004fca0007ffe108 */
[----:B0-----:R-:W-:-:S05]  /*01c0*/  IMAD.WIDE R6, R11, 0x4, R6 ;  /* 0x000000040b067825 */ /* 0x001fca00078e0206 */
[----:B------:R-:W-:Y:S01]  /*01d0*/  STG.E desc[UR4][R6.64], R9 ;  /* 0x0000000906007986 */ /* 0x000fe2000c101904 */
[----:B------:R-:W-:Y:S05]  /*01e0*/  EXIT ;  /* 0x000000000000794d */ /* 0x000fea0003800000 */
.L_x_223:
        /* <DEDUP_REMOVED lines=9> */
.L_x_250:


//--------------------- .text._Z13radixSort1bitPjiS_iiiPi --------------------------
	.section	.text._Z13radixSort1bitPjiS_iiiPi,"ax",@progbits
	.align	128
        .global         _Z13radixSort1bitPjiS_iiiPi
        .type           _Z13radixSort1bitPjiS_iiiPi,@function
        .size           _Z13radixSort1bitPjiS_iiiPi,(.L_x_251 - _Z13radixSort1bitPjiS_iiiPi)
        .other          _Z13radixSort1bitPjiS_iiiPi,@"STO_CUDA_ENTRY STV_DEFAULT"
_Z13radixSort1bitPjiS_iiiPi:
.text._Z13radixSort1bitPjiS_iiiPi:
[----:B------:R-:W-:Y:S01]  /*0000*/  LDC R1, c[0x0][0x37c] ;  /* 0x0000df00ff017b82 */ /* 0x000fe20000000800 */
[----:B------:R-:W0:Y:S01]  /*0010*/  S2R R0, SR_TID.X ;  /* 0x0000000000007919 */ /* 0x000e220000002100 */
[----:B------:R-:W1:Y:S06]  /*0020*/  LDCU UR4, c[0x0][0x398] ;  /* 0x00007300ff0477ac */ /* 0x000e6c0008000800 */
[----:B------:R-:W2:Y:S01]  /*0030*/  S2UR UR7, SR_CTAID.X ;  /* 0x00000000000779c3 */ /* 0x000ea20000002500 */
[----:B------:R-:W3:Y:S07]  /*0040*/  LDCU.64 UR8, c[0x0][0x358] ;  /* 0x00006b00ff0877ac */ /* 0x000eee0008000a00 */
[----:B------:R-:W2:Y:S08]  /*0050*/  LDC R2, c[0x0][0x360] ;  /* 0x0000d800ff027b82 */ /* 0x000eb00000000800 */
[----:B------:R-:W4:Y:S01]  /*0060*/  LDC.64 R18, c[0x0][0x380] ;  /* 0x0000e000ff127b82 */ /* 0x000f220000000a00 */
[----:B-1----:R-:W-:Y:S01]  /*0070*/  UISETP.GE.AND UP0, UPT, UR4, 0x1, UPT ;  /* 0x000000010400788c */ /* 0x002fe2000bf06270 */
[----:B--2---:R-:W-:-:S04]  /*0080*/  IMAD R3, R2, UR7, RZ ;  /* 0x0000000702037c24 */ /* 0x004fc8000f8e02ff */
[----:B0-----:R-:W-:Y:S02]  /*0090*/  IMAD.IADD R4, R3, 0x1, R0 ;  /* 0x0000000103047824 */ /* 0x001fe400078e0200 */
[----:B----4-:R-:W-:Y:S02]  /*00a0*/  IMAD.MOV.U32 R12, RZ, RZ, R18 ;  /* 0x000000ffff0c7224 */ /* 0x010fe400078e0012 */
[----:B------:R-:W-:Y:S01]  /*00b0*/  IMAD.MOV.U32 R13, RZ, RZ, R19 ;  /* 0x000000ffff0d7224 */ /* 0x000fe200078e0013 */
[----:B---3--:R-:W-:Y:S06]  /*00c0*/  BRA.U !UP0, `(.L_x_224) ;  /* 0x0000000508f47547 */ /* 0x008fec000b800000 */
[----:B------:R-:W0:Y:S01]  /*00d0*/  S2R R6, SR_CgaCtaId ;  /* 0x0000000000067919 */ /* 0x000e220000008800 */
[----:B------:R-:W1:Y:S01]  /*00e0*/  LDC R9, c[0x0][0x3a0] ;  /* 0x0000e800ff097b82 */ /* 0x000e620000000800 */
[----:B------:R-:W-:-:S05]  /*00f0*/  MOV R5, 0x400 ;  /* 0x0000040000057802 */ /* 0x000fca0000000f00 */
[----:B------:R-:W-:Y:S02]  /*0100*/  VIADD R7, R5, 0x400 ;  /* 0x0000040005077836 */ /* 0x000fe40000000000 */
[----:B------:R-:W2:Y:S01]  /*0110*/  LDC.64 R14, c[0x0][0x390] ;  /* 0x0000e400ff0e7b82 */ /* 0x000ea20000000a00 */
[----:B------:R-:W-:-:S04]  /*0120*/  IMAD.IADD R5, R3, 0x1, R2 ;  /* 0x0000000103057824 */ /* 0x000fc800078e0202 */
[----:B------:R-:W-:Y:S02]  /*0130*/  VIADD R8, R5, 0xffffffff ;  /* 0xffffffff05087836 */ /* 0x000fe40000000000 */
[----:B-1----:R-:W-:Y:S01]  /*0140*/  VIADD R9, R9, 0xffffffff ;  /* 0xffffffff09097836 */ /* 0x002fe20000000000 */
[----:B0-----:R-:W-:Y:S01]  /*0150*/  LEA R7, R6, R7, 0x18 ;  /* 0x0000000706077211 */ /* 0x001fe200078ec0ff */
[----:B------:R-:W-:-:S04]  /*0160*/  IMAD.MOV.U32 R6, RZ, RZ, RZ ;  /* 0x000000ffff067224 */ /* 0x000fc800078e00ff */
[--C-:B------:R-:W-:Y:S02]  /*0170*/  IMAD R10, R0, 0x4, R7.reuse ;  /* 0x00000004000a7824 */ /* 0x100fe400078e0207 */
[----:B--2---:R-:W-:-:S07]  /*0180*/  IMAD R11, R2, 0x4, R7 ;  /* 0x00000004020b7824 */ /* 0x004fce00078e0207 */
.L_x_232:
[----:B------:R-:W0:Y:S01]  /*0190*/  LDCU UR4, c[0x0][0x388] ;  /* 0x00007100ff0477ac */ /* 0x000e220008000800 */
[C---:B------:R-:W-:Y:S01]  /*01a0*/  IMAD.WIDE R16, R4.reuse, 0x4, R18 ;  /* 0x0000000404107825 */ /* 0x040fe200078e0212 */
[----:B------:R-:W1:Y:S01]  /*01b0*/  LDC R23, c[0x0][0x388] ;  /* 0x0000e200ff177b82 */ /* 0x000e620000000800 */
[----:B0-----:R-:W-:-:S13]  /*01c0*/  ISETP.GE.AND P0, PT, R4, UR4, PT ;  /* 0x0000000404007c0c */ /* 0x001fda000bf06270 */
[----:B------:R-:W2:Y:S01]  /*01d0*/  @!P0 LDG.E R12, desc[UR8][R16.64] ;  /* 0x00000008100c8981 */ /* 0x000ea2000c1e1900 */
[----:B------:R-:W2:Y:S01]  /*01e0*/  @!P0 LDC R13, c[0x0][0x39c] ;  /* 0x0000e700ff0d8b82 */ /* 0x000ea20000000800 */
[----:B------:R-:W-:Y:S02]  /*01f0*/  ISETP.GE.U32.AND P1, PT, R2, 0x2, PT ;  /* 0x000000020200780c */ /* 0x000fe40003f26070 */
[----:B--2---:R-:W-:-:S04]  /*0200*/  @!P0 SHF.R.U32.HI R12, RZ, R13, R12 ;  /* 0x0000000dff0c8219 */ /* 0x004fc8000001160c */
[----:B------:R-:W-:-:S04]  /*0210*/  @!P0 LOP3.LUT R13, R12, R9, RZ, 0xc0, !PT ;  /* 0x000000090c0d8212 */ /* 0x000fc800078ec0ff */
[----:B------:R-:W-:-:S04]  /*0220*/  @!P0 SHF.R.U32.HI R13, RZ, R6, R13 ;  /* 0x00000006ff0d8219 */ /* 0x000fc8000001160d */
[----:B------:R-:W-:-:S05]  /*0230*/  @!P0 LOP3.LUT R13, R13, 0x1, RZ, 0xc0, !PT ;  /* 0x000000010d0d8812 */ /* 0x000fca00078ec0ff */
[----:B------:R0:W-:Y:S01]  /*0240*/  @!P0 STS [R10], R13 ;  /* 0x0000000d0a008388 */ /* 0x0001e20000000800 */
[----:B------:R-:W-:Y:S01]  /*0250*/  BAR.SYNC.DEFER_BLOCKING 0x0 ;  /* 0x0000000000007b1d */ /* 0x000fe20000010000 */
[----:B-1----:R-:W-:-:S05]  /*0260*/  ISETP.GT.U32.AND P0, PT, R5, R23, PT ;  /* 0x000000170500720c */ /* 0x002fca0003f04070 */
[----:B------:R-:W-:Y:S08]  /*0270*/  @!P1 BRA `(.L_x_225) ;  /* 0x0000000000389947 */ /* 0x000ff00003800000 */
[----:B------:R-:W-:-:S05]  /*0280*/  UMOV UR4, 0x1 ;  /* 0x0000000100047882 */ /* 0x000fca0000000000 */
.L_x_226:
[----:B------:R-:W-:Y:S01]  /*0290*/  ISETP.GE.U32.AND P1, PT, R0, UR4, PT ;  /* 0x0000000400007c0c */ /* 0x000fe2000bf26070 */
[----:B------:R-:W-:-:S12]  /*02a0*/  IMAD.MOV.U32 R12, RZ, RZ, RZ ;  /* 0x000000ffff0c7224 */ /* 0x000fd800078e00ff */
[----:B------:R-:W-:Y:S01]  /*02b0*/  @P1 VIADD R20, R0, -UR4 ;  /* 0x8000000400141c36 */ /* 0x000fe20008000000 */
[----:B------:R-:W-:-:S03]  /*02c0*/  USHF.L.U32 UR4, UR4, 0x1, URZ ;  /* 0x0000000104047899 */ /* 0x000fc600080006ff */
[----:B------:R-:W-:-:S05]  /*02d0*/  @P1 IMAD R20, R20, 0x4, R7 ;  /* 0x0000000414141824 */ /* 0x000fca00078e0207 */
[----:B------:R-:W-:Y:S01]  /*02e0*/  @P1 LDS R12, [R20] ;  /* 0x00000000140c1984 */ /* 0x000fe20000000800 */
[----:B------:R-:W-:Y:S06]  /*02f0*/  BAR.SYNC.DEFER_BLOCKING 0x0 ;  /* 0x0000000000007b1d */ /* 0x000fec0000010000 */
[----:B0-----:R-:W0:Y:S02]  /*0300*/  @P1 LDS R13, [R10] ;  /* 0x000000000a0d1984 */ /* 0x001e240000000800 */
[----:B0-----:R-:W-:-:S05]  /*0310*/  @P1 IMAD.IADD R13, R13, 0x1, R12 ;  /* 0x000000010d0d1824 */ /* 0x001fca00078e020c */
[----:B------:R1:W-:Y:S01]  /*0320*/  @P1 STS [R10], R13 ;  /* 0x0000000d0a001388 */ /* 0x0003e20000000800 */
[----:B------:R-:W-:Y:S01]  /*0330*/  BAR.SYNC.DEFER_BLOCKING 0x0 ;  /* 0x0000000000007b1d */ /* 0x000fe20000010000 */
[----:B------:R-:W-:-:S13]  /*0340*/  ISETP.LE.U32.AND P1, PT, R2, UR4, PT ;  /* 0x0000000402007c0c */ /* 0x000fda000bf23070 */
[----:B-1----:R-:W-:Y:S05]  /*0350*/  @!P1 BRA `(.L_x_226) ;  /* 0xfffffffc00cc9947 */ /* 0x002fea000383ffff */
.L_x_225:
[----:B------:R-:W-:Y:S02]  /*0360*/  IMAD.MOV.U32 R12, RZ, RZ, R14 ;  /* 0x000000ffff0c7224 */ /* 0x000fe400078e000e */
[----:B0-----:R-:W-:Y:S02]  /*0370*/  IMAD.MOV.U32 R13, RZ, RZ, R15 ;  /* 0x000000ffff0d7224 */ /* 0x001fe400078e000f */
[----:B------:R-:W-:Y:S02]  /*0380*/  IMAD.MOV.U32 R14, RZ, RZ, R18 ;  /* 0x000000ffff0e7224 */ /* 0x000fe400078e0012 */
[----:B------:R-:W-:Y:S01]  /*0390*/  IMAD.MOV.U32 R15, RZ, RZ, R19 ;  /* 0x000000ffff0f7224 */ /* 0x000fe200078e0013 */
[----:B------:R-:W-:Y:S06]  /*03a0*/  @P0 BRA `(.L_x_227) ;  /* 0x0000000000280947 */ /* 0x000fec0003800000 */
[----:B------:R-:W-:Y:S01]  /*03b0*/  IMAD.WIDE.U32 R18, R8, 0x4, R14 ;  /* 0x0000000408127825 */ /* 0x000fe200078e000e */
[----:B------:R-:W0:Y:S01]  /*03c0*/  LDC R21, c[0x0][0x39c] ;  /* 0x0000e700ff157b82 */ /* 0x000e220000000800 */
[----:B------:R-:W1:Y:S04]  /*03d0*/  LDS R25, [R11+-0x8] ;  /* 0xfffff8000b197984 */ /* 0x000e680000000800 */
[----:B------:R-:W0:Y:S02]  /*03e0*/  LDG.E R18, desc[UR8][R18.64] ;  /* 0x0000000812127981 */ /* 0x000e24000c1e1900 */
[----:B0-----:R-:W-:-:S04]  /*03f0*/  SHF.R.U32.HI R20, RZ, R21, R18 ;  /* 0x00000015ff147219 */ /* 0x001fc80000011612 */
[----:B------:R-:W-:-:S04]  /*0400*/  LOP3.LUT R27, R20, R9, RZ, 0xc0, !PT ;  /* 0x00000009141b7212 */ /* 0x000fc800078ec0ff */
[----:B------:R-:W-:-:S04]  /*0410*/  SHF.R.U32.HI R27, RZ, R6, R27 ;  /* 0x00000006ff1b7219 */ /* 0x000fc8000001161b */
[----:B------:R-:W-:-:S04]  /*0420*/  LOP3.LUT R27, R27, 0x1, RZ, 0xc0, !PT ;  /* 0x000000011b1b7812 */ /* 0x000fc800078ec0ff */
[----:B-1----:R-:W-:Y:S01]  /*0430*/  IADD3 R20, PT, PT, R2, -R25, -R27 ;  /* 0x8000001902147210 */ /* 0x002fe20007ffe81b */
[----:B------:R-:W-:Y:S06]  /*0440*/  BRA `(.L_x_228) ;  /* 0x0000000000847947 */ /* 0x000fec0003800000 */
.L_x_227:
[----:B------:R-:W-:-:S06]  /*0450*/  IMAD.WIDE R18, R23, 0x4, R14 ;  /* 0x0000000417127825 */ /* 0x000fcc00078e020e */
[----:B------:R0:W2:Y:S01]  /*0460*/  LDG.E R18, desc[UR8][R18.64+-0x4] ;  /* 0xfffffc0812127981 */ /* 0x0000a2000c1e1900 */
[----:B------:R-:W1:Y:S01]  /*0470*/  I2F.U32.RP R22, R2 ;  /* 0x0000000200167306 */ /* 0x000e620000209000 */
[----:B------:R-:W-:-:S07]  /*0480*/  ISETP.NE.U32.AND P1, PT, R2, RZ, PT ;  /* 0x000000ff0200720c */ /* 0x000fce0003f25070 */
[----:B-1----:R-:W1:Y:S02]  /*0490*/  MUFU.RCP R22, R22 ;  /* 0x0000001600167308 */ /* 0x002e640000001000 */
[----:B-1----:R-:W-:-:S06]  /*04a0*/  VIADD R20, R22, 0xffffffe ;  /* 0x0ffffffe16147836 */ /* 0x002fcc0000000000 */
[----:B------:R1:W3:Y:S02]  /*04b0*/  F2I.FTZ.U32.TRUNC.NTZ R21, R20 ;  /* 0x0000001400157305 */ /* 0x0002e4000021f000 */
[----:B-1----:R-:W-:Y:S02]  /*04c0*/  IMAD.MOV.U32 R20, RZ, RZ, RZ ;  /* 0x000000ffff147224 */ /* 0x002fe400078e00ff */
[----:B---3--:R-:W-:-:S04]  /*04d0*/  IMAD.MOV R25, RZ, RZ, -R21 ;  /* 0x000000ffff197224 */ /* 0x008fc800078e0a15 */
[----:B------:R-:W-:-:S04]  /*04e0*/  IMAD R25, R25, R2, RZ ;  /* 0x0000000219197224 */ /* 0x000fc800078e02ff */
[----:B------:R-:W-:Y:S02]  /*04f0*/  IMAD.HI.U32 R24, R21, R25, R20 ;  /* 0x0000001915187227 */ /* 0x000fe400078e0014 */
[----:B------:R-:W2:Y:S04]  /*0500*/  LDC R21, c[0x0][0x39c] ;  /* 0x0000e700ff157b82 */ /* 0x000ea80000000800 */
[----:B------:R-:W-:-:S04]  /*0510*/  IMAD.HI.U32 R24, R24, R23, RZ ;  /* 0x0000001718187227 */ /* 0x000fc800078e00ff */
[----:B------:R-:W-:-:S04]  /*0520*/  IMAD.MOV R24, RZ, RZ, -R24 ;  /* 0x000000ffff187224 */ /* 0x000fc800078e0a18 */
[----:B0-----:R-:W-:-:S05]  /*0530*/  IMAD R19, R2, R24, R23 ;  /* 0x0000001802137224 */ /* 0x001fca00078e0217 */
[----:B------:R-:W-:-:S13]  /*0540*/  ISETP.GE.U32.AND P0, PT, R19, R2, PT ;  /* 0x000000021300720c */ /* 0x000fda0003f06070 */
[----:B------:R-:W-:-:S05]  /*0550*/  @P0 IMAD.IADD R19, R19, 0x1, -R2 ;  /* 0x0000000113130824 */ /* 0x000fca00078e0a02 */
[----:B------:R-:W-:-:S13]  /*0560*/  ISETP.GE.U32.AND P0, PT, R19, R2, PT ;  /* 0x000000021300720c */ /* 0x000fda0003f06070 */
[----:B------:R-:W-:Y:S01]  /*0570*/  @P0 IMAD.IADD R19, R19, 0x1, -R2 ;  /* 0x0000000113130824 */ /* 0x000fe200078e0a02 */
[----:B------:R-:W-:-:S04]  /*0580*/  @!P1 LOP3.LUT R19, RZ, R2, RZ, 0x33, !PT ;  /* 0x00000002ff139212 */ /* 0x000fc800078e33ff */
[----:B------:R-:W-:-:S13]  /*0590*/  ISETP.GE.U32.AND P0, PT, R19, 0x2, PT ;  /* 0x000000021300780c */ /* 0x000fda0003f06070 */
[----:B------:R-:W-:-:S05]  /*05a0*/  @P0 IMAD R22, R19, 0x4, R7 ;  /* 0x0000000413160824 */ /* 0x000fca00078e0207 */
[----:B------:R-:W0:Y:S01]  /*05b0*/  @P0 LDS R20, [R22+-0x8] ;  /* 0xfffff80016140984 */ /* 0x000e220000000800 */
[-CC-:B--2---:R-:W-:Y:S02]  /*05c0*/  @P0 SHF.R.U32.HI R24, RZ, R21.reuse, R18.reuse ;  /* 0x00000015ff180219 */ /* 0x184fe40000011612 */
[----:B------:R-:W-:Y:S02]  /*05d0*/  @!P0 SHF.R.U32.HI R18, RZ, R21, R18 ;  /* 0x00000015ff128219 */ /* 0x000fe40000011612 */
[-C--:B------:R-:W-:Y:S02]  /*05e0*/  @P0 LOP3.LUT R25, R24, R9.reuse, RZ, 0xc0, !PT ;  /* 0x0000000918190212 */ /* 0x080fe400078ec0ff */
[----:B------:R-:W-:Y:S02]  /*05f0*/  @!P0 LOP3.LUT R27, R18, R9, RZ, 0xc0, !PT ;  /* 0x00000009121b8212 */ /* 0x000fe400078ec0ff */
[-C--:B------:R-:W-:Y:S02]  /*0600*/  @P0 SHF.R.U32.HI R25, RZ, R6.reuse, R25 ;  /* 0x00000006ff190219 */ /* 0x080fe40000011619 */
[----:B------:R-:W-:-:S02]  /*0610*/  @!P0 SHF.R.U32.HI R27, RZ, R6, R27 ;  /* 0x00000006ff1b8219 */ /* 0x000fc4000001161b */
[----:B------:R-:W-:Y:S02]  /*0620*/  @P0 LOP3.LUT R25, R25, 0x1, RZ, 0xc0, !PT ;  /* 0x0000000119190812 */ /* 0x000fe400078ec0ff */
[----:B------:R-:W-:Y:S02]  /*0630*/  @!P0 LOP3.LUT R18, R27, 0x1, RZ, 0xc0, !PT ;  /* 0x000000011b128812 */ /* 0x000fe400078ec0ff */
[----:B0-----:R-:W-:-:S03]  /*0640*/  @P0 IADD3 R20, PT, PT, R19, -R20, -R25 ;  /* 0x8000001413140210 */ /* 0x001fc60007ffe819 */
[----:B------:R-:W-:-:S07]  /*0650*/  @!P0 IMAD.IADD R20, R19, 0x1, -R18 ;  /* 0x0000000113148824 */ /* 0x000fce00078e0a12 */
.L_x_228:
[----:B------:R-:W-:Y:S01]  /*0660*/  ISETP.GE.AND P0, PT, R4, R23, PT ;  /* 0x000000170400720c */ /* 0x000fe20003f06270 */
[----:B------:R-:W-:-:S12]  /*0670*/  BSSY.RECONVERGENT B0, `(.L_x_229) ;  /* 0x000001b000007945 */ /* 0x000fd80003800200 */
[----:B------:R-:W-:Y:S05]  /*0680*/  @P0 BRA `(.L_x_230) ;  /* 0x0000000000640947 */ /* 0x000fea0003800000 */
[----:B------:R-:W-:-:S13]  /*0690*/  ISETP.NE.AND P0, PT, R0, RZ, PT ;  /* 0x000000ff0000720c */ /* 0x000fda0003f05270 */
[----:B------:R-:W-:Y:S05]  /*06a0*/  @P0 BRA `(.L_x_231) ;  /* 0x00000000002c0947 */ /* 0x000fea0003800000 */
[----:B------:R-:W2:Y:S01]  /*06b0*/  LDG.E R17, desc[UR8][R16.64] ;  /* 0x0000000810117981 */ /* 0x000ea2000c1e1900 */
[----:B------:R-:W-:-:S05]  /*06c0*/  IMAD.MOV.U32 R19, RZ, RZ, 0x1 ;  /* 0x00000001ff137424 */ /* 0x000fca00078e00ff */
[----:B------:R-:W-:Y:S02]  /*06d0*/  SHF.L.U32 R19, R19, R6, RZ ;  /* 0x0000000613137219 */ /* 0x000fe400000006ff */
[----:B--2---:R-:W-:-:S04]  /*06e0*/  SHF.R.U32.HI R18, RZ, R21, R17 ;  /* 0x00000015ff127219 */ /* 0x004fc80000011611 */
[----:B------:R-:W-:-:S13]  /*06f0*/  LOP3.LUT P0, RZ, R9, R19, R18, 0x80, !PT ;  /* 0x0000001309ff7212 */ /* 0x000fda0007808012 */
[----:B------:R-:W-:Y:S02]  /*0700*/  @P0 IMAD.IADD R21, R3, 0x1, R20 ;  /* 0x0000000103150824 */ /* 0x000fe400078e0214 */
[----:B------:R-:W-:-:S04]  /*0710*/  @!P0 IMAD.WIDE R18, R4, 0x4, R12 ;  /* 0x0000000404128825 */ /* 0x000fc800078e020c */
[----:B------:R-:W-:Y:S01]  /*0720*/  @P0 IMAD.WIDE.U32 R20, R21, 0x4, R12 ;  /* 0x0000000415140825 */ /* 0x000fe200078e000c */
[----:B------:R0:W-:Y:S04]  /*0730*/  @!P0 STG.E desc[UR8][R18.64], R17 ;  /* 0x0000001112008986 */ /* 0x0001e8000c101908 */
[----:B------:R0:W-:Y:S01]  /*0740*/  @P0 STG.E desc[UR8][R20.64], R17 ;  /* 0x0000001114000986 */ /* 0x0001e2000c101908 */
[----:B------:R-:W-:Y:S05]  /*0750*/  BRA `(.L_x_230) ;  /* 0x0000000000307947 */ /* 0x000fea0003800000 */
.L_x_231:
[----:B------:R-:W2:Y:S01]  /*0760*/  LDG.E R17, desc[UR8][R16.64] ;  /* 0x0000000810117981 */ /* 0x000ea2000c1e1900 */
[----:B------:R-:W-:-:S03]  /*0770*/  IMAD.MOV.U32 R23, RZ, RZ, 0x1 ;  /* 0x00000001ff177424 */ /* 0x000fc600078e00ff */
[----:B------:R-:W0:Y:S02]  /*0780*/  LDS R19, [R10+-0x4] ;  /* 0xfffffc000a137984 */ /* 0x000e240000000800 */
[----:B------:R-:W-:Y:S02]  /*0790*/  SHF.L.U32 R23, R23, R6, RZ ;  /* 0x0000000617177219 */ /* 0x000fe400000006ff */
[----:B--2---:R-:W-:-:S04]  /*07a0*/  SHF.R.U32.HI R18, RZ, R21, R17 ;  /* 0x00000015ff127219 */ /* 0x004fc80000011611 */
[----:B------:R-:W-:-:S13]  /*07b0*/  LOP3.LUT P0, RZ, R9, R23, R18, 0x80, !PT ;  /* 0x0000001709ff7212 */ /* 0x000fda0007808012 */
[----:B0-----:R-:W-:Y:S01]  /*07c0*/  @!P0 IMAD.IADD R21, R4, 0x1, -R19 ;  /* 0x0000000104158824 */ /* 0x001fe200078e0a13 */
[----:B------:R-:W-:-:S03]  /*07d0*/  @P0 IADD3 R23, PT, PT, R19, R20, R3 ;  /* 0x0000001413170210 */ /* 0x000fc60007ffe003 */
[----:B------:R-:W-:-:S04]  /*07e0*/  @!P0 IMAD.WIDE.U32 R18, R21, 0x4, R12 ;  /* 0x0000000415128825 */ /* 0x000fc800078e000c */
[----:B------:R-:W-:Y:S01]  /*07f0*/  @P0 IMAD.WIDE.U32 R20, R23, 0x4, R12 ;  /* 0x0000000417140825 */ /* 0x000fe200078e000c */
[----:B------:R1:W-:Y:S04]  /*0800*/  @!P0 STG.E desc[UR8][R18.64], R17 ;  /* 0x0000001112008986 */ /* 0x0003e8000c101908 */
[----:B------:R1:W-:Y:S02]  /*0810*/  @P0 STG.E desc[UR8][R20.64], R17 ;  /* 0x0000001114000986 */ /* 0x0003e4000c101908 */
.L_x_230:
[----:B------:R-:W-:Y:S05]  /*0820*/  BSYNC.RECONVERGENT B0 ;  /* 0x0000000000007941 */ /* 0x000fea0003800200 */
.L_x_229:
[----:B------:R-:W2:Y:S01]  /*0830*/  LDCU UR4, c[0x0][0x398] ;  /* 0x00007300ff0477ac */ /* 0x000ea20008000800 */
[----:B------:R-:W-:Y:S02]  /*0840*/  VIADD R6, R6, 0x1 ;  /* 0x0000000106067836 */ /* 0x000fe40000000000 */
[----:B01----:R-:W-:Y:S02]  /*0850*/  IMAD.MOV.U32 R18, RZ, RZ, R12 ;  /* 0x000000ffff127224 */ /* 0x003fe400078e000c */
[----:B------:R-:W-:Y:S01]  /*0860*/  IMAD.MOV.U32 R19, RZ, RZ, R13 ;  /* 0x000000ffff137224 */ /* 0x000fe200078e000d */
[----:B------:R-:W-:Y:S01]  /*0870*/  BAR.SYNC.DEFER_BLOCKING 0x0 ;  /* 0x0000000000007b1d */ /* 0x000fe20000010000 */
[----:B--2---:R-:W-:-:S13]  /*0880*/  ISETP.NE.AND P0, PT, R6, UR4, PT ;  /* 0x0000000406007c0c */ /* 0x004fda000bf05270 */
[----:B------:R-:W-:Y:S05]  /*0890*/  @P0 BRA `(.L_x_232) ;  /* 0xfffffff8003c0947 */ /* 0x000fea000383ffff */
.L_x_224:
[----:B------:R-:W0:Y:S02]  /*08a0*/  LDCU UR4, c[0x0][0x388] ;  /* 0x00007100ff0477ac */ /* 0x000e240008000800 */
[----:B0-----:R-:W-:-:S13]  /*08b0*/  ISETP.GE.AND P0, PT, R4, UR4, PT ;  /* 0x0000000404007c0c */ /* 0x001fda000bf06270 */
[----:B------:R-:W-:Y:S05]  /*08c0*/  @P0 EXIT ;  /* 0x000000000000094d */ /* 0x000fea0003800000 */
[----:B------:R-:W-:-:S13]  /*08d0*/  ISETP.NE.AND P0, PT, R0, RZ, PT ;  /* 0x000000ff0000720c */ /* 0x000fda0003f05270 */
[----:B------:R-:W-:Y:S05]  /*08e0*/  @P0 BRA `(.L_x_233) ;  /* 0x0000000000340947 */ /* 0x000fea0003800000 */
[----:B------:R-:W-:Y:S01]  /*08f0*/  IMAD.WIDE R4, R4, 0x4, R12 ;  /* 0x0000000404047825 */ /* 0x000fe200078e020c */
[----:B------:R-:W0:Y:S01]  /*0900*/  S2UR UR6, SR_CgaCtaId ;  /* 0x00000000000679c3 */ /* 0x000e220000008800 */
[----:B------:R-:W1:Y:S04]  /*0910*/  LDCU UR4, c[0x0][0x3a0] ;  /* 0x00007400ff0477ac */ /* 0x000e680008000800 */
[----:B------:R-:W2:Y:S01]  /*0920*/  LDG.E R4, desc[UR8][R4.64] ;  /* 0x0000000804047981 */ /* 0x000ea2000c1e1900 */
[----:B------:R-:W2:Y:S01]  /*0930*/  LDCU UR10, c[0x0][0x39c] ;  /* 0x00007380ff0a77ac */ /* 0x000ea20008000800 */
[----:B-1----:R-:W-:-:S03]  /*0940*/  UIADD3 UR5, UPT, UPT, UR4, -0x1, URZ ;  /* 0xffffffff04057890 */ /* 0x002fc6000fffe0ff */
[----:B------:R-:W-:Y:S02]  /*0950*/  UMOV UR4, 0x400 ;  /* 0x0000040000047882 */ /* 0x000fe40000000000 */
[----:B0-----:R-:W-:Y:S01]  /*0960*/  ULEA UR4, UR6, UR4, 0x18 ;  /* 0x0000000406047291 */ /* 0x001fe2000f8ec0ff */
[----:B--2---:R-:W-:-:S04]  /*0970*/  SHF.R.U32.HI R0, RZ, UR10, R4 ;  /* 0x0000000aff007c19 */ /* 0x004fc80008011604 */
[----:B------:R-:W-:-:S04]  /*0980*/  LOP3.LUT R0, R0, UR5, RZ, 0xc0, !PT ;  /* 0x0000000500007c12 */ /* 0x000fc8000f8ec0ff */
[----:B------:R-:W-:-:S05]  /*0990*/  LEA R0, R0, UR4, 0x2 ;  /* 0x0000000400007c11 */ /* 0x000fca000f8e10ff */
[----:B------:R-:W-:Y:S01]  /*09a0*/  STS [R0], RZ ;  /* 0x000000ff00007388 */ /* 0x000fe20000000800 */
[----:B------:R-:W-:Y:S05]  /*09b0*/  EXIT ;  /* 0x000000000000794d */ /* 0x000fea0003800000 */
.L_x_233:
[----:B------:R-:W-:Y:S01]  /*09c0*/  IMAD.WIDE R4, R4, 0x4, R12 ;  /* 0x0000000404047825 */ /* 0x000fe200078e020c */
[----:B------:R-:W0:Y:S04]  /*09d0*/  LDC R9, c[0x0][0x3a0] ;  /* 0x0000e800ff097b82 */ /* 0x000e280000000800 */
[----:B------:R-:W2:Y:S04]  /*09e0*/  LDG.E R7, desc[UR8][R4.64] ;  /* 0x0000000804077981 */ /* 0x000ea8000c1e1900 */
[----:B------:R-:W2:Y:S01]  /*09f0*/  LDG.E R2, desc[UR8][R4.64+-0x4] ;  /* 0xfffffc0804027981 */ /* 0x000ea2000c1e1900 */
[----:B------:R-:W1:Y:S01]  /*0a00*/  LDC R6, c[0x0][0x39c] ;  /* 0x0000e700ff067b82 */ /* 0x000e620000000800 */
[----:B0-----:R-:W-:Y:S01]  /*0a10*/  VIADD R11, R9, 0xffffffff ;  /* 0xffffffff090b7836 */ /* 0x001fe20000000000 */
[----:B--2---:R-:W-:-:S04]  /*0a20*/  LOP3.LUT R2, R2, R7, RZ, 0x3c, !PT ;  /* 0x0000000702027212 */ /* 0x004fc800078e3cff */
[----:B-1----:R-:W-:-:S04]  /*0a30*/  SHF.R.U32.HI R2, RZ, R6, R2 ;  /* 0x00000006ff027219 */ /* 0x002fc80000011602 */
[----:B------:R-:W-:-:S13]  /*0a40*/  LOP3.LUT P0, RZ, R2, R11, RZ, 0xc0, !PT ;  /* 0x0000000b02ff7212 */ /* 0x000fda000780c0ff */
[----:B------:R-:W-:Y:S05]  /*0a50*/  @!P0 EXIT ;  /* 0x000000000000894d */ /* 0x000fea0003800000 */
[----:B------:R-:W0:Y:S01]  /*0a60*/  S2UR UR5, SR_CgaCtaId ;  /* 0x00000000000579c3 */ /* 0x000e220000008800 */
[----:B------:R-:W-:Y:S01]  /*0a70*/  SHF.R.U32.HI R4, RZ, R6, R7 ;  /* 0x00000006ff047219 */ /* 0x000fe20000011607 */
[----:B------:R-:W-:-:S03]  /*0a80*/  UMOV UR4, 0x400 ;  /* 0x0000040000047882 */ /* 0x000fc60000000000 */
[----:B------:R-:W-:-:S03]  /*0a90*/  LOP3.LUT R4, R4, R11, RZ, 0xc0, !PT ;  /* 0x0000000b04047212 */ /* 0x000fc600078ec0ff */
[----:B------:R-:W1:Y:S02]  /*0aa0*/  LDC.64 R2, c[0x0][0x3a8] ;  /* 0x0000ea00ff027b82 */ /* 0x000e640000000a00 */
[----:B------:R-:W-:Y:S01]  /*0ab0*/  IMAD R7, R9, UR7, R4 ;  /* 0x0000000709077c24 */ /* 0x000fe2000f8e0204 */
[----:B0-----:R-:W-:-:S06]  /*0ac0*/  ULEA UR4, UR5, UR4, 0x18 ;  /* 0x0000000405047291 */ /* 0x001fcc000f8ec0ff */
[----:B------:R-:W-:Y:S01]  /*0ad0*/  LEA R5, R4, UR4, 0x2 ;  /* 0x0000000404057c11 */ /* 0x000fe2000f8e10ff */
[----:B-1----:R-:W-:-:S04]  /*0ae0*/  IMAD.WIDE.U32 R2, R7, 0x4, R2 ;  /* 0x0000000407027825 */ /* 0x002fc800078e0002 */
[----:B------:R-:W-:Y:S04]  /*0af0*/  STS [R5], R0 ;  /* 0x0000000005007388 */ /* 0x000fe80000000800 */
[----:B------:R-:W-:Y:S01]  /*0b00*/  STG.E desc[UR8][R2.64], R0 ;  /* 0x0000000002007986 */ /* 0x000fe2000c101908 */
[----:B------:R-:W-:Y:S05]  /*0b10*/  EXIT ;  /* 0x000000000000794d */ /* 0x000fea0003800000 */
.L_x_234:
        /* <DEDUP_REMOVED lines=14> */
.L_x_251:


//--------------------- .text._Z10addSumScanPiiS_ --------------------------
	.section	.text._Z10addSumScanPiiS_,"ax",@progbits
	.align	128
        .global         _Z10addSumScanPiiS_
        .type           _Z10addSumScanPiiS_,@function
        .size           _Z10addSumScanPiiS_,(.L_x_252 - _Z10addSumScanPiiS_)
        .other          _Z10addSumScanPiiS_,@"STO_CUDA_ENTRY STV_DEFAULT"
_Z10addSumScanPiiS_:
.text._Z10addSumScanPiiS_:
[----:B------:R-:W-:Y:S01]  /*0000*/  LDC R1, c[0x0][0x37c] ;  /* 0x0000df00ff017b82 */ /* 0x000fe20000000800 */
[----:B------:R-:W0:Y:S01]  /*0010*/  S2R R9, SR_CTAID.X ;  /* 0x0000000000097919 */ /* 0x000e220000002500 */
[----:B------:R-:W0:Y:S01]  /*0020*/  LDCU UR4, c[0x0][0x360] ;  /* 0x00006c00ff0477ac */ /* 0x000e220008000800 */
[----:B------:R-:W0:Y:S01]  /*0030*/  S2R R0, SR_TID.X ;  /* 0x0000000000007919 */ /* 0x000e220000002100 */
[----:B------:R-:W1:Y:S01]  /*0040*/  LDCU UR5, c[0x0][0x388] ;  /* 0x00007100ff0577ac */ /* 0x000e620008000800 */
[----:B0-----:R-:W-:-:S05]  /*0050*/  IMAD R7, R9, UR4, R0 ;  /* 0x0000000409077c24 */ /* 0x001fca000f8e0200 */
[----:B-1----:R-:W-:-:S04]  /*0060*/  ISETP.GE.AND P0, PT, R7, UR5, PT ;  /* 0x0000000507007c0c */ /* 0x002fc8000bf06270 */
[----:B------:R-:W-:-:S13]  /*0070*/  ISETP.EQ.OR P0, PT, R9, RZ, P0 ;  /* 0x000000ff0900720c */ /* 0x000fda0000702670 */
[----:B------:R-:W-:Y:S05]  /*0080*/  @P0 EXIT ;  /* 0x000000000000094d */ /* 0x000fea0003800000 */
[----:B------:R-:W0:Y:S01]  /*0090*/  LDC.64 R4, c[0x0][0x390] ;  /* 0x0000e400ff047b82 */ /* 0x000e220000000a00 */
[----:B------:R-:W1:Y:S01]  /*00a0*/  LDCU.64 UR4, c[0x0][0x358] ;  /* 0x00006b00ff0477ac */ /* 0x000e620008000a00 */
[----:B------:R-:W-:-:S06]  /*00b0*/  IADD3 R9, PT, PT, R9, -0x1, RZ ;  /* 0xffffffff09097810 */ /* 0x000fcc0007ffe0ff */
[----:B------:R-:W2:Y:S01]  /*00c0*/  LDC.64 R2, c[0x0][0x380] ;  /* 0x0000e000ff027b82 */ /* 0x000ea20000000a00 */
[----:B0-----:R-:W-:-:S06]  /*00d0*/  IMAD.WIDE.U32 R4, R9, 0x4, R4 ;  /* 0x0000000409047825 */ /* 0x001fcc00078e0004 */
[----:B-1----:R-:W3:Y:S01]  /*00e0*/  LDG.E R5, desc[UR4][R4.64] ;  /* 0x0000000404057981 */ /* 0x002ee2000c1e1900 */
[----:B--2---:R-:W-:-:S05]  /*00f0*/  IMAD.WIDE R2, R7, 0x4, R2 ;  /* 0x0000000407027825 */ /* 0x004fca00078e0202 */
[----:B------:R-:W3:Y:S02]  /*0100*/  LDG.E R0, desc[UR4][R2.64] ;  /* 0x0000000402007981 */ /* 0x000ee4000c1e1900 */
[----:B---3--:R-:W-:-:S05]  /*0110*/  IADD3 R7, PT, PT, R0, R5, RZ ;  /* 0x0000000500077210 */ /* 0x008fca0007ffe0ff */
[----:B------:R-:W-:Y:S01]  /*0120*/  STG.E desc[UR4][R2.64], R7 ;  /* 0x0000000702007986 */ /* 0x000fe2000c101904 */
[----:B------:R-:W-:Y:S05]  /*0130*/  EXIT ;  /* 0x000000000000794d */ /* 0x000fea0003800000 */
.L_x_235:
        /* <DEDUP_REMOVED lines=12> */
.L_x_252:


//--------------------- .text._Z13scanBlkKernelPiiS_S_ --------------------------
	.section	.text._Z13scanBlkKernelPiiS_S_,"ax",@progbits
	.align	128
        .global         _Z13scanBlkKernelPiiS_S_
        .type           _Z13scanBlkKernelPiiS_S_,@function
        .size           _Z13scanBlkKernelPiiS_S_,(.L_x_253 - _Z13scanBlkKernelPiiS_S_)
        .other          _Z13scanBlkKernelPiiS_S_,@"STO_CUDA_ENTRY STV_DEFAULT"
_Z13scanBlkKernelPiiS_S_:
.text._Z13scanBlkKernelPiiS_S_:
[----:B------:R-:W-:Y:S01]  /*0000*/  LDC R1, c[0x0][0x37c] ;  /* 0x0000df00ff017b82 */ /* 0x000fe20000000800 */
[----:B------:R-:W0:Y:S01]  /*0010*/  S2R R7, SR_TID.X ;  /* 0x0000000000077919 */ /* 0x000e220000002100 */
[----:B------:R-:W0:Y:S01]  /*0020*/  LDCU UR8, c[0x0][0x360] ;  /* 0x00006c00ff0877ac */ /* 0x000e220008000800 */
[----:B------:R-:W0:Y:S01]  /*0030*/  S2R R9, SR_CTAID.X ;  /* 0x0000000000097919 */ /* 0x000e220000002500 */
[----:B------:R-:W1:Y:S01]  /*0040*/  LDCU UR4, c[0x0][0x388] ;  /* 0x00007100ff0477ac */ /* 0x000e620008000800 */
[----:B------:R-:W2:Y:S01]  /*0050*/  LDCU.64 UR6, c[0x0][0x358] ;  /* 0x00006b00ff0677ac */ /* 0x000ea20008000a00 */
[----:B-1----:R-:W-:Y:S02]  /*0060*/  IMAD.U32 R8, RZ, RZ, UR4 ;  /* 0x00000004ff087e24 */ /* 0x002fe4000f8e00ff */
[----:B0-----:R-:W-:-:S05]  /*0070*/  IMAD R5, R9, UR8, R7 ;  /* 0x0000000809057c24 */ /* 0x001fca000f8e0207 */
[----:B------:R-:W-:-:S13]  /*0080*/  ISETP.GE.AND P0, PT, R5, R8, PT ;  /* 0x000000080500720c */ /* 0x000fda0003f06270 */
[----:B------:R-:W0:Y:S02]  /*0090*/  @!P0 LDC.64 R2, c[0x0][0x380] ;  /* 0x0000e000ff028b82 */ /* 0x000e240000000a00 */
[----:B0-----:R-:W-:-:S06]  /*00a0*/  @!P0 IMAD.WIDE R2, R5, 0x4, R2 ;  /* 0x0000000405028825 */ /* 0x001fcc00078e0202 */
[----:B--2---:R-:W2:Y:S01]  /*00b0*/  @!P0 LDG.E R3, desc[UR6][R2.64] ;  /* 0x0000000602038981 */ /* 0x004ea2000c1e1900 */
[----:B------:R-:W0:Y:S01]  /*00c0*/  S2UR UR5, SR_CgaCtaId ;  /* 0x00000000000579c3 */ /* 0x000e220000008800 */
[----:B------:R-:W-:Y:S01]  /*00d0*/  UMOV UR4, 0x400 ;  /* 0x0000040000047882 */ /* 0x000fe20000000000 */
[----:B------:R-:W-:Y:S01]  /*00e0*/  ISETP.NE.AND P1, PT, R7, RZ, PT ;  /* 0x000000ff0700720c */ /* 0x000fe20003f25270 */
[----:B0-----:R-:W-:-:S06]  /*00f0*/  ULEA UR4, UR5, UR4, 0x18 ;  /* 0x0000000405047291 */ /* 0x001fcc000f8ec0ff */
[----:B------:R-:W-:-:S05]  /*0100*/  LEA R0, R7, UR4, 0x2 ;  /* 0x0000000407007c11 */ /* 0x000fca000f8e10ff */
[----:B--2---:R0:W-:Y:S01]  /*0110*/  @!P0 STS [R0], R3 ;  /* 0x0000000300008388 */ /* 0x0041e20000000800 */
[----:B------:R-:W-:Y:S05]  /*0120*/  @!P1 BRA `(.L_x_236) ;  /* 0x0000000000449947 */ /* 0x000fea0003800000 */
[----:B------:R-:W1:Y:S01]  /*0130*/  LDC R8, c[0x0][0x388] ;  /* 0x0000e200ff087b82 */ /* 0x000e620000000800 */
[----:B------:R-:W-:-:S07]  /*0140*/  IMAD.MOV.U32 R2, RZ, RZ, 0x1 ;  /* 0x00000001ff027424 */ /* 0x000fce00078e00ff */
.L_x_237:
[----:B012---:R-:W-:Y:S01]  /*0150*/  IADD3 R3, PT, PT, -R2, R8, RZ ;  /* 0x0000000802037210 */ /* 0x007fe20007ffe1ff */
[----:B------:R-:W-:Y:S05]  /*0160*/  WARPSYNC.ALL ;  /* 0x0000000000007948 */ /* 0x000fea0003800000 */
[----:B------:R-:W-:Y:S01]  /*0170*/  BAR.SYNC.DEFER_BLOCKING 0x0 ;  /* 0x0000000000007b1d */ /* 0x000fe20000010000 */
[----:B------:R-:W-:Y:S01]  /*0180*/  ISETP.GE.U32.AND P0, PT, R7, R3, PT ;  /* 0x000000030700720c */ /* 0x000fe20003f06070 */
[----:B------:R-:W-:-:S12]  /*0190*/  HFMA2 R3, -RZ, RZ, 0, 0 ;  /* 0x00000000ff037431 */ /* 0x000fd800000001ff */
[----:B------:R-:W-:Y:S01]  /*01a0*/  @!P0 IMAD.IADD R4, R7, 0x1, -R2 ;  /* 0x0000000107048824 */ /* 0x000fe200078e0a02 */
[----:B------:R-:W-:-:S04]  /*01b0*/  SHF.L.U32 R2, R2, 0x1, RZ ;  /* 0x0000000102027819 */ /* 0x000fc800000006ff */
[----:B------:R-:W-:-:S05]  /*01c0*/  @!P0 LEA R4, R4, UR4, 0x2 ;  /* 0x0000000404048c11 */ /* 0x000fca000f8e10ff */
[----:B------:R-:W-:Y:S01]  /*01d0*/  @!P0 LDS R3, [R4] ;  /* 0x0000000004038984 */ /* 0x000fe20000000800 */
[----:B------:R-:W-:Y:S01]  /*01e0*/  BAR.SYNC.DEFER_BLOCKING 0x0 ;  /* 0x0000000000007b1d */ /* 0x000fe20000010000 */
[----:B------:R-:W-:-:S05]  /*01f0*/  ISETP.GT.U32.AND P0, PT, R2, R7, PT ;  /* 0x000000070200720c */ /* 0x000fca0003f04070 */
[----:B------:R-:W0:Y:S02]  /*0200*/  LDS R6, [R0] ;  /* 0x0000000000067984 */ /* 0x000e240000000800 */
[----:B0-----:R-:W-:-:S05]  /*0210*/  IMAD.IADD R3, R6, 0x1, R3 ;  /* 0x0000000106037824 */ /* 0x001fca00078e0203 */
[----:B------:R2:W-:Y:S01]  /*0220*/  STS [R0], R3 ;  /* 0x0000000300007388 */ /* 0x0005e20000000800 */
[----:B------:R-:W-:Y:S05]  /*0230*/  @!P0 BRA `(.L_x_237) ;  /* 0xfffffffc00c48947 */ /* 0x000fea000383ffff */
.L_x_236:
[----:B------:R-:W-:Y:S01]  /*0240*/  ULEA UR5, UR8, UR4, 0x2 ;  /* 0x0000000408057291 */ /* 0x000fe2000f8e10ff */
[----:B0-2---:R-:W0:Y:S01]  /*0250*/  LDC.64 R2, c[0x0][0x398] ;  /* 0x0000e600ff027b82 */ /* 0x005e220000000a00 */
[----:B------:R-:W-:-:S07]  /*0260*/  ISETP.GE.AND P0, PT, R5, R8, PT ;  /* 0x000000080500720c */ /* 0x000fce0003f06270 */
[----:B------:R-:W1:Y:S01]  /*0270*/  LDS R7, [UR5+-0x4] ;  /* 0xfffffc05ff077984 */ /* 0x000e620008000800 */
[----:B0-----:R-:W-:-:S05]  /*0280*/  IMAD.WIDE.U32 R2, R9, 0x4, R2 ;  /* 0x0000000409027825 */ /* 0x001fca00078e0002 */
[----:B-1----:R0:W-:Y:S01]  /*0290*/  STG.E desc[UR6][R2.64], R7 ;  /* 0x0000000702007986 */ /* 0x0021e2000c101906 */
[----:B------:R-:W-:Y:S05]  /*02a0*/  @P0 EXIT ;  /* 0x000000000000094d */ /* 0x000fea0003800000 */
[----:B0-----:R-:W0:Y:S01]  /*02b0*/  LDS R7, [R0] ;  /* 0x0000000000077984 */ /* 0x001e220000000800 */
[----:B------:R-:W1:Y:S02]  /*02c0*/  LDC.64 R2, c[0x0][0x390] ;  /* 0x0000e400ff027b82 */ /* 0x000e640000000a00 */
[----:B-1----:R-:W-:-:S05]  /*02d0*/  IMAD.WIDE R2, R5, 0x4, R2 ;  /* 0x0000000405027825 */ /* 0x002fca00078e0202 */
[----:B0-----:R-:W-:Y:S01]  /*02e0*/  STG.E desc[UR6][R2.64], R7 ;  /* 0x0000000702007986 */ /* 0x001fe2000c101906 */
[----:B------:R-:W-:Y:S05]  /*02f0*/  EXIT ;  /* 0x000000000000794d */ /* 0x000fea0003800000 */
.L_x_238:
        /* <DEDUP_REMOVED lines=16> */
.L_x_253:


//--------------------- .text._Z16computeLocalHistPjiPiii --------------------------
	.section	.text._Z16computeLocalHistPjiPiii,"ax",@progbits
	.align	128
        .global         _Z16computeLocalHistPjiPiii
        .type           _Z16computeLocalHistPjiPiii,@function
        .size           _Z16computeLocalHistPjiPiii,(.L_x_254 - _Z16computeLocalHistPjiPiii)
        .other          _Z16computeLocalHistPjiPiii,@"STO_CUDA_ENTRY STV_DEFAULT"
_Z16computeLocalHistPjiPiii:
.text._Z16computeLocalHistPjiPiii:
[----:B------:R-:W-:Y:S01]  /*0000*/  LDC R1, c[0x0][0x37c] ;  /* 0x0000df00ff017b82 */ /* 0x000fe20000000800 */
[----:B------:R-:W0:Y:S01]  /*0010*/  LDCU UR4, c[0x0][0x398] ;  /* 0x00007300ff0477ac */ /* 0x000e220008000800 */
[----:B------:R-:W1:Y:S01]  /*0020*/  S2R R4, SR_CTAID.X ;  /* 0x0000000000047919 */ /* 0x000e620000002500 */
[----:B------:R-:W2:Y:S01]  /*0030*/  LDCU UR6, c[0x0][0x360] ;  /* 0x00006c00ff0677ac */ /* 0x000ea20008000800 */
[----:B------:R-:W3:Y:S01]  /*0040*/  S2R R9, SR_TID.X ;  /* 0x0000000000097919 */ /* 0x000ee20000002100 */
[----:B0-----:R-:W-:-:S05]  /*0050*/  IMAD.U32 R6, RZ, RZ, UR4 ;  /* 0x00000004ff067e24 */ /* 0x001fca000f8e00ff */
[----:B------:R-:W-:-:S13]  /*0060*/  ISETP.GE.AND P0, PT, R6, 0x1, PT ;  /* 0x000000010600780c */ /* 0x000fda0003f06270 */
[----:B-123--:R-:W-:Y:S05]  /*0070*/  @!P0 BRA `(.L_x_239) ;  /* 0x0000000000308947 */ /* 0x00efea0003800000 */
[----:B------:R-:W0:Y:S01]  /*0080*/  LDC R6, c[0x0][0x398] ;  /* 0x0000e600ff067b82 */ /* 0x000e220000000800 */
[----:B------:R-:W-:-:S05]  /*0090*/  UMOV UR4, URZ ;  /* 0x000000ff00047c82 */ /* 0x000fca0008000000 */
.L_x_240:
[----:B------:R-:W-:Y:S01]  /*00a0*/  VIADD R5, R9, UR4 ;  /* 0x0000000409057c36 */ /* 0x000fe20008000000 */
[----:B------:R-:W-:-:S04]  /*00b0*/  UIADD3 UR4, UPT, UPT, UR6, UR4, URZ ;  /* 0x0000000406047290 */ /* 0x000fc8000fffe0ff */
[----:B0-----:R-:W-:-:S13]  /*00c0*/  ISETP.GE.U32.AND P0, PT, R5, R6, PT ;  /* 0x000000060500720c */ /* 0x001fda0003f06070 */
[----:B------:R-:W0:Y:S01]  /*00d0*/  @!P0 S2R R3, SR_CgaCtaId ;  /* 0x0000000000038919 */ /* 0x000e220000008800 */
[----:B------:R-:W-:-:S04]  /*00e0*/  @!P0 MOV R0, 0x400 ;  /* 0x0000040000008802 */ /* 0x000fc80000000f00 */
[----:B0-----:R-:W-:-:S05]  /*00f0*/  @!P0 LEA R0, R3, R0, 0x18 ;  /* 0x0000000003008211 */ /* 0x001fca00078ec0ff */
[----:B------:R-:W-:-:S05]  /*0100*/  @!P0 IMAD R0, R5, 0x4, R0 ;  /* 0x0000000405008824 */ /* 0x000fca00078e0200 */
[----:B------:R1:W-:Y:S01]  /*0110*/  @!P0 STS [R0], RZ ;  /* 0x000000ff00008388 */ /* 0x0003e20000000800 */
[----:B------:R-:W-:-:S13]  /*0120*/  ISETP.LE.AND P0, PT, R6, UR4, PT ;  /* 0x0000000406007c0c */ /* 0x000fda000bf03270 */
[----:B-1----:R-:W-:Y:S05]  /*0130*/  @!P0 BRA `(.L_x_240) ;  /* 0xfffffffc00d88947 */ /* 0x002fea000383ffff */
.L_x_239:
[----:B------:R-:W0:Y:S01]  /*0140*/  LDCU UR4, c[0x0][0x388] ;  /* 0x00007100ff0477ac */ /* 0x000e220008000800 */
[----:B------:R-:W-:Y:S01]  /*0150*/  IMAD R5, R4, UR6, R9 ;  /* 0x0000000604057c24 */ /* 0x000fe2000f8e0209 */
[----:B------:R-:W-:Y:S01]  /*0160*/  BSSY.RECONVERGENT B0, `(.L_x_241) ;  /* 0x0000011000007945 */ /* 0x000fe20003800200 */
[----:B------:R-:W1:Y:S01]  /*0170*/  LDCU.64 UR8, c[0x0][0x358] ;  /* 0x00006b00ff0877ac */ /* 0x000e620008000a00 */
[----:B------:R-:W-:Y:S02]  /*0180*/  BAR.SYNC.DEFER_BLOCKING 0x0 ;  /* 0x0000000000007b1d */ /* 0x000fe40000010000 */
[----:B0-----:R-:W-:-:S13]  /*0190*/  ISETP.GE.AND P0, PT, R5, UR4, PT ;  /* 0x0000000405007c0c */ /* 0x001fda000bf06270 */
[----:B-1----:R-:W-:Y:S05]  /*01a0*/  @P0 BRA `(.L_x_242) ;  /* 0x0000000000300947 */ /* 0x002fea0003800000 */
[----:B------:R-:W0:Y:S01]  /*01b0*/  LDC.64 R2, c[0x0][0x380] ;  /* 0x0000e000ff027b82 */ /* 0x000e220000000a00 */
[----:B------:R-:W1:Y:S01]  /*01c0*/  LDCU UR7, c[0x0][0x39c] ;  /* 0x00007380ff0777ac */ /* 0x000e620008000800 */
[----:B0-----:R-:W-:-:S06]  /*01d0*/  IMAD.WIDE R2, R5, 0x4, R2 ;  /* 0x0000000405027825 */ /* 0x001fcc00078e0202 */
[----:B------:R-:W1:Y:S01]  /*01e0*/  LDG.E R2, desc[UR8][R2.64] ;  /* 0x0000000802027981 */ /* 0x000e62000c1e1900 */
[----:B------:R-:W0:Y:S01]  /*01f0*/  S2UR UR5, SR_CgaCtaId ;  /* 0x00000000000579c3 */ /* 0x000e220000008800 */
[----:B------:R-:W-:Y:S01]  /*0200*/  VIADD R5, R6, 0xffffffff ;  /* 0xffffffff06057836 */ /* 0x000fe20000000000 */
[----:B------:R-:W-:Y:S02]  /*0210*/  UMOV UR4, 0x400 ;  /* 0x0000040000047882 */ /* 0x000fe40000000000 */
[----:B0-----:R-:W-:Y:S01]  /*0220*/  ULEA UR4, UR5, UR4, 0x18 ;  /* 0x0000000405047291 */ /* 0x001fe2000f8ec0ff */
[----:B-1----:R-:W-:-:S04]  /*0230*/  SHF.R.U32.HI R0, RZ, UR7, R2 ;  /* 0x00000007ff007c19 */ /* 0x002fc80008011602 */
[----:B------:R-:W-:-:S04]  /*0240*/  LOP3.LUT R0, R0, R5, RZ, 0xc0, !PT ;  /* 0x0000000500007212 */ /* 0x000fc800078ec0ff */
[----:B------:R-:W-:-:S05]  /*0250*/  LEA R0, R0, UR4, 0x2 ;  /* 0x0000000400007c11 */ /* 0x000fca000f8e10ff */
[----:B------:R0:W-:Y:S02]  /*0260*/  ATOMS.POPC.INC.32 RZ, [R0+URZ] ;  /* 0x0000000000ff7f8c */ /* 0x0001e4000d8000ff */
.L_x_242:
[----:B------:R-:W-:Y:S05]  /*0270*/  BSYNC.RECONVERGENT B0 ;  /* 0x0000000000007941 */ /* 0x000fea0003800200 */
.L_x_241:
[----:B------:R-:W-:Y:S01]  /*0280*/  BAR.SYNC.DEFER_BLOCKING 0x0 ;  /* 0x0000000000007b1d */ /* 0x000fe20000010000 */
[----:B------:R-:W-:-:S13]  /*0290*/  ISETP.GE.AND P0, PT, R6, 0x1, PT ;  /* 0x000000010600780c */ /* 0x000fda0003f06270 */
[----:B------:R-:W-:Y:S05]  /*02a0*/  @!P0 EXIT ;  /* 0x000000000000894d */ /* 0x000fea0003800000 */
[----:B------:R-:W1:Y:S01]  /*02b0*/  S2UR UR5, SR_CgaCtaId ;  /* 0x00000000000579c3 */ /* 0x000e620000008800 */
[----:B------:R-:W-:Y:S01]  /*02c0*/  UMOV UR4, 0x400 ;  /* 0x0000040000047882 */ /* 0x000fe20000000000 */
[----:B------:R-:W2:Y:S01]  /*02d0*/  LDCU UR7, c[0x0][0x370] ;  /* 0x00006e00ff0777ac */ /* 0x000ea20008000800 */
[----:B------:R-:W3:Y:S01]  /*02e0*/  LDCU UR10, c[0x0][0x398] ;  /* 0x00007300ff0a77ac */ /* 0x000ee20008000800 */
[----:B-1----:R-:W-:-:S03]  /*02f0*/  ULEA UR5, UR5, UR4, 0x18 ;  /* 0x0000000405057291 */ /* 0x002fc6000f8ec0ff */
[----:B--23--:R-:W-:-:S09]  /*0300*/  UMOV UR4, URZ ;  /* 0x000000ff00047c82 */ /* 0x00cfd20008000000 */
.L_x_243:
[----:B------:R-:W-:Y:S01]  /*0310*/  VIADD R7, R9, UR4 ;  /* 0x0000000409077c36 */ /* 0x000fe20008000000 */
[----:B------:R-:W-:-:S04]  /*0320*/  UIADD3 UR4, UPT, UPT, UR6, UR4, URZ ;  /* 0x0000000406047290 */ /* 0x000fc8000fffe0ff */
[----:B------:R-:W-:Y:S01]  /*0330*/  ISETP.GE.U32.AND P0, PT, R7, UR10, PT ;  /* 0x0000000a07007c0c */ /* 0x000fe2000bf06070 */
[----:B------:R-:W-:-:S12]  /*0340*/  UISETP.GE.AND UP0, UPT, UR4, UR10, UPT ;  /* 0x0000000a0400728c */ /* 0x000fd8000bf06270 */
[C---:B0-----:R-:W-:Y:S01]  /*0350*/  @!P0 LEA R0, R7.reuse, UR5, 0x2 ;  /* 0x0000000507008c11 */ /* 0x041fe2000f8e10ff */
[----:B-1----:R-:W0:Y:S01]  /*0360*/  @!P0 LDC.64 R2, c[0x0][0x390] ;  /* 0x0000e400ff028b82 */ /* 0x002e220000000a00 */
[----:B------:R-:W-:-:S03]  /*0370*/  @!P0 IMAD R7, R7, UR7, R4 ;  /* 0x0000000707078c24 */ /* 0x000fc6000f8e0204 */
[----:B------:R-:W1:Y:S01]  /*0380*/  @!P0 LDS R5, [R0] ;  /* 0x0000000000058984 */ /* 0x000e620000000800 */
[----:B0-----:R-:W-:-:S05]  /*0390*/  @!P0 IMAD.WIDE.U32 R2, R7, 0x4, R2 ;  /* 0x0000000407028825 */ /* 0x001fca00078e0002 */
[----:B-1----:R1:W-:Y:S01]  /*03a0*/  @!P0 STG.E desc[UR8][R2.64], R5 ;  /* 0x0000000502008986 */ /* 0x0023e2000c101908 */
[----:B------:R-:W-:Y:S05]  /*03b0*/  BRA.U !UP0, `(.L_x_243) ;  /* 0xfffffffd08d47547 */ /* 0x000fea000b83ffff */
[----:B------:R-:W-:Y:S05]  /*03c0*/  EXIT ;  /* 0x000000000000794d */ /* 0x000fea0003800000 */
.L_x_244:
        /* <DEDUP_REMOVED lines=11> */
.L_x_254:


//--------------------- .nv.shared._ZN3cub18CUB_300001_SM_10006detail10radix_sort29DeviceRadixSortOnesweepKernelINS1_5radix10policy_hubIjNS0_8NullTypeEyE10Policy1000ELNS0_9SortOrderE0EjS6_yiiNS1_21identity_decomposer_tEEEvPT5_SC_PT3_PKSD_PT1_PKSH_PT2_PKSL_T4_iiT6_ --------------------------
	.section	.nv.shared._ZN3cub18CUB_300001_SM_10006detail10radix_sort29DeviceRadixSortOnesweepKernelINS1_5radix10policy_hubIjNS0_8NullTypeEyE10Policy1000ELNS0_9SortOrderE0EjS6_yiiNS1_21identity_decomposer_tEEEvPT5_SC_PT3_PKSD_PT1_PKSH_PT2_PKSL_T4_iiT6_,"aw",@nobits
	.sectionflags	@""
	.align	16
.nv.shared._ZN3cub18CUB_300001_SM_10006detail10radix_sort29DeviceRadixSortOnesweepKernelINS1_5radix10policy_hubIjNS0_8NullTypeEyE10Policy1000ELNS0_9SortOrderE0EjS6_yiiNS1_21identity_decomposer_tEEEvPT5_SC_PT3_PKSD_PT1_PKSH_PT2_PKSL_T4_iiT6_:
	.zero		32256


//--------------------- .nv.shared.reserved.0     --------------------------
	.section	.nv.shared.reserved.0,"aw",@nobits
	.weak		__nv_reservedSMEM_offset_0_alias
	.size		__nv_reservedSMEM_offset_0_alias, 0, 64
	.other		__nv_reservedSMEM_offset_0_alias,@"STO_CUDA_RESERVED_SHARED STV_DEFAULT"
__nv_reservedSMEM_offset_0_alias:
	.zero		0
	.zero		64


//--------------------- .nv.global                --------------------------
	.section	.nv.global,"aw",@nobits
.nv.global:
	.type		_ZN34_INTERNAL_49b293f7_4_k_cu_e839a9cc6thrust24THRUST_300001_SM_1000_NS12placeholders2_8E,@object
	.size		_ZN34_INTERNAL_49b293f7_4_k_cu_e839a9cc6thrust24THRUST_300001_SM_1000_NS12placeholders2_8E,(_ZN34_INTERNAL_49b293f7_4_k_cu_e839a9cc4cuda3std3__436_GLOBAL__N__49b293f7_4_k_cu_e839a9cc6ignoreE - _ZN34_INTERNAL_49b293f7_4_k_cu_e839a9cc6thrust24THRUST_300001_SM_1000_NS12placeholders2_8E)
_ZN34_INTERNAL_49b293f7_4_k_cu_e839a9cc6thrust24THRUST_300001_SM_1000_NS12placeholders2_8E:
	.zero		1
	.type		_ZN34_INTERNAL_49b293f7_4_k_cu_e839a9cc4cuda3std3__436_GLOBAL__N__49b293f7_4_k_cu_e839a9cc6ignoreE,@object
	.size		_ZN34_INTERNAL_49b293f7_4_k_cu_e839a9cc4cuda3std3__436_GLOBAL__N__49b293f7_4_k_cu_e839a9cc6ignoreE,(_ZN34_INTERNAL_49b293f7_4_k_cu_e839a9cc4cuda3std6ranges3__45__cpo4dataE - _ZN34_INTERNAL_49b293f7_4_k_cu_e839a9cc4cuda3std3__436_GLOBAL__N__49b293f7_4_k_cu_e839a9cc6ignoreE)
_ZN34_INTERNAL_49b293f7_4_k_cu_e839a9cc4cuda3std3__436_GLOBAL__N__49b293f7_4_k_cu_e839a9cc6ignoreE:
	.zero		1
	.type		_ZN34_INTERNAL_49b293f7_4_k_cu_e839a9cc4cuda3std6ranges3__45__cpo4dataE,@object
	.size		_ZN34_INTERNAL_49b293f7_4_k_cu_e839a9cc4cuda3std6ranges3__45__cpo4dataE,(_ZN34_INTERNAL_49b293f7_4_k_cu_e839a9cc6thrust24THRUST_300001_SM_1000_NS6system3cpp3parE - _ZN34_INTERNAL_49b293f7_4_k_cu_e839a9cc4cuda3std6ranges3__45__cpo4dataE)
_ZN34_INTERNAL_49b293f7_4_k_cu_e839a9cc4cuda3std6ranges3__45__cpo4dataE:
	.zero		1
	.type		_ZN34_INTERNAL_49b293f7_4_k_cu_e839a9cc6thrust24THRUST_300001_SM_1000_NS6system3cpp3parE,@object
	.size		_ZN34_INTERNAL_49b293f7_4_k_cu_e839a9cc6thrust24THRUST_300001_SM_1000_NS6system3cpp3parE,(_ZN34_INTERNAL_49b293f7_4_k_cu_e839a9cc4cuda3std3__45__cpo5beginE - _ZN34_INTERNAL_49b293f7_4_k_cu_e839a9cc6thrust24THRUST_300001_SM_1000_NS6system3cpp3parE)
_ZN34_INTERNAL_49b293f7_4_k_cu_e839a9cc6thrust24THRUST_300001_SM_1000_NS6system3cpp3parE:
	.zero		1
	.type		_ZN34_INTERNAL_49b293f7_4_k_cu_e839a9cc4cuda3std3__45__cpo5beginE,@object
	.size		_ZN34_INTERNAL_49b293f7_4_k_cu_e839a9cc4cuda3std3__45__cpo5beginE,(_ZN34_INTERNAL_49b293f7_4_k_cu_e839a9cc4cuda3std6ranges3__45__cpo5beginE - _ZN34_INTERNAL_49b293f7_4_k_cu_e839a9cc4cuda3std3__45__cpo5beginE)
_ZN34_INTERNAL_49b293f7_4_k_cu_e839a9cc4cuda3std3__45__cpo5beginE:
	.zero		1
	.type		_ZN34_INTERNAL_49b293f7_4_k_cu_e839a9cc4cuda3std6ranges3__45__cpo5beginE,@object
	.size		_ZN34_INTERNAL_49b293f7_4_k_cu_e839a9cc4cuda3std6ranges3__45__cpo5beginE,(_ZN34_INTERNAL_49b293f7_4_k_cu_e839a9cc6thrust24THRUST_300001_SM_1000_NS6deviceE - _ZN34_INTERNAL_49b293f7_4_k_cu_e839a9cc4cuda3std6ranges3__45__cpo5beginE)
_ZN34_INTERNAL_49b293f7_4_k_cu_e839a9cc4cuda3std6ranges3__45__cpo5beginE:
	.zero		1
	.type		_ZN34_INTERNAL_49b293f7_4_k_cu_e839a9cc6thrust24THRUST_300001_SM_1000_NS6deviceE,@object
	.size		_ZN34_INTERNAL_49b293f7_4_k_cu_e839a9cc6thrust24THRUST_300001_SM_1000_NS6deviceE,(_ZN34_INTERNAL_49b293f7_4_k_cu_e839a9cc4cuda3std3__47nulloptE - _ZN34_INTERNAL_49b293f7_4_k_cu_e839a9cc6thrust24THRUST_300001_SM_1000_NS6deviceE)
_ZN34_INTERNAL_49b293f7_4_k_cu_e839a9cc6thrust24THRUST_300001_SM_1000_NS6deviceE:
	.zero		1
	.type		_ZN34_INTERNAL_49b293f7_4_k_cu_e839a9cc4cuda3std3__47nulloptE,@object
	.size		_ZN34_INTERNAL_49b293f7_4_k_cu_e839a9cc4cuda3std3__47nulloptE,(_ZN34_INTERNAL_49b293f7_4_k_cu_e839a9cc4cuda3std6ranges3__45__cpo8distanceE - _ZN34_INTERNAL_49b293f7_4_k_cu_e839a9cc4cuda3std3__47nulloptE)
_ZN34_INTERNAL_49b293f7_4_k_cu_e839a9cc4cuda3std3__47nulloptE:
	.zero		1
	.type		_ZN34_INTERNAL_49b293f7_4_k_cu_e839a9cc4cuda3std6ranges3__45__cpo8distanceE,@object
	.size		_ZN34_INTERNAL_49b293f7_4_k_cu_e839a9cc4cuda3std6ranges3__45__cpo8distanceE,(_ZN34_INTERNAL_49b293f7_4_k_cu_e839a9cc6thrust24THRUST_300001_SM_1000_NS12placeholders2_4E - _ZN34_INTERNAL_49b293f7_4_k_cu_e839a9cc4cuda3std6ranges3__45__cpo8distanceE)
_ZN34_INTERNAL_49b293f7_4_k_cu_e839a9cc4cuda3std6ranges3__45__cpo8distanceE:
	.zero		1
	.type		_ZN34_INTERNAL_49b293f7_4_k_cu_e839a9cc6thrust24THRUST_300001_SM_1000_NS12placeholders2_4E,@object
	.size		_ZN34_INTERNAL_49b293f7_4_k_cu_e839a9cc6thrust24THRUST_300001_SM_1000_NS12placeholders2_4E,(_ZN34_INTERNAL_49b293f7_4_k_cu_e839a9cc4cuda3std3__45__cpo6rbeginE - _ZN34_INTERNAL_49b293f7_4_k_cu_e839a9cc6thrust24THRUST_300001_SM_1000_NS12placeholders2_4E)
_ZN34_INTERNAL_49b293f7_4_k_cu_e839a9cc6thrust24THRUST_300001_SM_1000_NS12placeholders2_4E:
	.zero		1
	.type		_ZN34_INTERNAL_49b293f7_4_k_cu_e839a9cc4cuda3std3__45__cpo6rbeginE,@object
	.size		_ZN34_INTERNAL_49b293f7_4_k_cu_e839a9cc4cuda3std3__45__cpo6rbeginE,(_ZN34_INTERNAL_49b293f7_4_k_cu_e839a9cc4cuda3std6ranges3__45__cpo7advanceE - _ZN34_INTERNAL_49b293f7_4_k_cu_e839a9cc4cuda3std3__45__cpo6rbeginE)
_ZN34_INTERNAL_49b293f7_4_k_cu_e839a9cc4cuda3std3__45__cpo6rbeginE:
	.zero		1
	.type		_ZN34_INTERNAL_49b293f7_4_k_cu_e839a9cc4cuda3std6ranges3__45__cpo7advanceE,@object
	.size		_ZN34_INTERNAL_49b293f7_4_k_cu_e839a9cc4cuda3std6ranges3__45__cpo7advanceE,(_ZN34_INTERNAL_49b293f7_4_k_cu_e839a9cc6thrust24THRUST_300001_SM_1000_NS12placeholders3_10E - _ZN34_INTERNAL_49b293f7_4_k_cu_e839a9cc4cuda3std6ranges3__45__cpo7advanceE)
_ZN34_INTERNAL_49b293f7_4_k_cu_e839a9cc4cuda3std6ranges3__45__cpo7advanceE:
	.zero		1
	.type		_ZN34_INTERNAL_49b293f7_4_k_cu_e839a9cc6thrust24THRUST_300001_SM_1000_NS12placeholders3_10E,@object
	.size		_ZN34_INTERNAL_49b293f7_4_k_cu_e839a9cc6thrust24THRUST_300001_SM_1000_NS12placeholders3_10E,(_ZN34_INTERNAL_49b293f7_4_k_cu_e839a9cc4cuda3std3__48in_placeE - _ZN34_INTERNAL_49b293f7_4_k_cu_e839a9cc6thrust24THRUST_300001_SM_1000_NS12placeholders3_10E)
_ZN34_INTERNAL_49b293f7_4_k_cu_e839a9cc6thrust24THRUST_300001_SM_1000_NS12placeholders3_10E:
	.zero		1
	.type		_ZN34_INTERNAL_49b293f7_4_k_cu_e839a9cc4cuda3std3__48in_placeE,@object
	.size		_ZN34_INTERNAL_49b293f7_4_k_cu_e839a9cc4cuda3std3__48in_placeE,(_ZN34_INTERNAL_49b293f7_4_k_cu_e839a9cc4cuda3std6ranges3__45__cpo4sizeE - _ZN34_INTERNAL_49b293f7_4_k_cu_e839a9cc4cuda3std3__48in_placeE)
_ZN34_INTERNAL_49b293f7_4_k_cu_e839a9cc4cuda3std3__48in_placeE:
	.zero		1
	.type		_ZN34_INTERNAL_49b293f7_4_k_cu_e839a9cc4cuda3std6ranges3__45__cpo4sizeE,@object
	.size		_ZN34_INTERNAL_49b293f7_4_k_cu_e839a9cc4cuda3std6ranges3__45__cpo4sizeE,(_ZN34_INTERNAL_49b293f7_4_k_cu_e839a9cc6thrust24THRUST_300001_SM_1000_NS12placeholders2_2E - _ZN34_INTERNAL_49b293f7_4_k_cu_e839a9cc4cuda3std6ranges3__45__cpo4sizeE)
_ZN34_INTERNAL_49b293f7_4_k_cu_e839a9cc4cuda3std6ranges3__45__cpo4sizeE:
	.zero		1
	.type		_ZN34_INTERNAL_49b293f7_4_k_cu_e839a9cc6thrust24THRUST_300001_SM_1000_NS12placeholders2_2E,@object
	.size		_ZN34_INTERNAL_49b293f7_4_k_cu_e839a9cc6thrust24THRUST_300001_SM_1000_NS12placeholders2_2E,(_ZN34_INTERNAL_49b293f7_4_k_cu_e839a9cc4cuda3std3__45__cpo6cbeginE - _ZN34_INTERNAL_49b293f7_4_k_cu_e839a9cc6thrust24THRUST_300001_SM_1000_NS12placeholders2_2E)
_ZN34_INTERNAL_49b293f7_4_k_cu_e839a9cc6thrust24THRUST_300001_SM_1000_NS12placeholders2_2E:
	.zero		1
	.type		_ZN34_INTERNAL_49b293f7_4_k_cu_e839a9cc4cuda3std3__45__cpo6cbeginE,@object
	.size		_ZN34_INTERNAL_49b293f7_4_k_cu_e839a9cc4cuda3std3__45__cpo6cbeginE,(_ZN34_INTERNAL_49b293f7_4_k_cu_e839a9cc4cuda3std6ranges3__45__cpo6cbeginE - _ZN34_INTERNAL_49b293f7_4_k_cu_e839a9cc4cuda3std3__45__cpo6cbeginE)
_ZN34_INTERNAL_49b293f7_4_k_cu_e839a9cc4cuda3std3__45__cpo6cbeginE:
	.zero		1
	.type		_ZN34_INTERNAL_49b293f7_4_k_cu_e839a9cc4cuda3std6ranges3__45__cpo6cbeginE,@object
	.size		_ZN34_INTERNAL_49b293f7_4_k_cu_e839a9cc4cuda3std6ranges3__45__cpo6cbeginE,(_ZN34_INTERNAL_49b293f7_4_k_cu_e839a9cc6thrust24THRUST_300001_SM_1000_NS12placeholders2_6E - _ZN34_INTERNAL_49b293f7_4_k_cu_e839a9cc4cuda3std6ranges3__45__cpo6cbeginE)
_ZN34_INTERNAL_49b293f7_4_k_cu_e839a9cc4cuda3std6ranges3__45__cpo6cbeginE:
	.zero		1
	.type		_ZN34_INTERNAL_49b293f7_4_k_cu_e839a9cc6thrust24THRUST_300001_SM_1000_NS12placeholders2_6E,@object
	.size		_ZN34_INTERNAL_49b293f7_4_k_cu_e839a9cc6thrust24THRUST_300001_SM_1000_NS12placeholders2_6E,(_ZN34_INTERNAL_49b293f7_4_k_cu_e839a9cc4cuda3std3__45__cpo7crbeginE - _ZN34_INTERNAL_49b293f7_4_k_cu_e839a9cc6thrust24THRUST_300001_SM_1000_NS12placeholders2_6E)
_ZN34_INTERNAL_49b293f7_4_k_cu_e839a9cc6thrust24THRUST_300001_SM_1000_NS12placeholders2_6E:
	.zero		1
	.type		_ZN34_INTERNAL_49b293f7_4_k_cu_e839a9cc4cuda3std3__45__cpo7crbeginE,@object
	.size		_ZN34_INTERNAL_49b293f7_4_k_cu_e839a9cc4cuda3std3__45__cpo7crbeginE,(_ZN34_INTERNAL_49b293f7_4_k_cu_e839a9cc4cuda3std6ranges3__45__cpo4nextE - _ZN34_INTERNAL_49b293f7_4_k_cu_e839a9cc4cuda3std3__45__cpo7crbeginE)
_ZN34_INTERNAL_49b293f7_4_k_cu_e839a9cc4cuda3std3__45__cpo7crbeginE:
	.zero		1
	.type		_ZN34_INTERNAL_49b293f7_4_k_cu_e839a9cc4cuda3std6ranges3__45__cpo4nextE,@object
	.size		_ZN34_INTERNAL_49b293f7_4_k_cu_e839a9cc4cuda3std6ranges3__45__cpo4nextE,(_ZN34_INTERNAL_49b293f7_4_k_cu_e839a9cc4cuda3std6ranges3__45__cpo4swapE - _ZN34_INTERNAL_49b293f7_4_k_cu_e839a9cc4cuda3std6ranges3__45__cpo4nextE)
_ZN34_INTERNAL_49b293f7_4_k_cu_e839a9cc4cuda3std6ranges3__45__cpo4nextE:
	.zero		1
	.type		_ZN34_INTERNAL_49b293f7_4_k_cu_e839a9cc4cuda3std6ranges3__45__cpo4swapE,@object
	.size		_ZN34_INTERNAL_49b293f7_4_k_cu_e839a9cc4cuda3std6ranges3__45__cpo4swapE,(_ZN34_INTERNAL_49b293f7_4_k_cu_e839a9cc6thrust24THRUST_300001_SM_1000_NS8cuda_cub10par_nosyncE - _ZN34_INTERNAL_49b293f7_4_k_cu_e839a9cc4cuda3std6ranges3__45__cpo4swapE)
_ZN34_INTERNAL_49b293f7_4_k_cu_e839a9cc4cuda3std6ranges3__45__cpo4swapE:
	.zero		1
	.type		_ZN34_INTERNAL_49b293f7_4_k_cu_e839a9cc6thrust24THRUST_300001_SM_1000_NS8cuda_cub10par_nosyncE,@object
	.size		_ZN34_INTERNAL_49b293f7_4_k_cu_e839a9cc6thrust24THRUST_300001_SM_1000_NS8cuda_cub10par_nosyncE,(_ZN34_INTERNAL_49b293f7_4_k_cu_e839a9cc6thrust24THRUST_300001_SM_1000_NS3seqE - _ZN34_INTERNAL_49b293f7_4_k_cu_e839a9cc6thrust24THRUST_300001_SM_1000_NS8cuda_cub10par_nosyncE)
_ZN34_INTERNAL_49b293f7_4_k_cu_e839a9cc6thrust24THRUST_300001_SM_1000_NS8cuda_cub10par_nosyncE:
	.zero		1
	.type		_ZN34_INTERNAL_49b293f7_4_k_cu_e839a9cc6thrust24THRUST_300001_SM_1000_NS3seqE,@object
	.size		_ZN34_INTERNAL_49b293f7_4_k_cu_e839a9cc6thrust24THRUST_300001_SM_1000_NS3seqE,(_ZN34_INTERNAL_49b293f7_4_k_cu_e839a9cc4cuda3std3__420unreachable_sentinelE - _ZN34_INTERNAL_49b293f7_4_k_cu_e839a9cc6thrust24THRUST_300001_SM_1000_NS3seqE)
_ZN34_INTERNAL_49b293f7_4_k_cu_e839a9cc6thrust24THRUST_300001_SM_1000_NS3seqE:
	.zero		1
	.type		_ZN34_INTERNAL_49b293f7_4_k_cu_e839a9cc4cuda3std3__420unreachable_sentinelE,@object
	.size		_ZN34_INTERNAL_49b293f7_4_k_cu_e839a9cc4cuda3std3__420unreachable_sentinelE,(_ZN34_INTERNAL_49b293f7_4_k_cu_e839a9cc4cuda3std6ranges3__45__cpo5ssizeE - _ZN34_INTERNAL_49b293f7_4_k_cu_e839a9cc4cuda3std3__420unreachable_sentinelE)
_ZN34_INTERNAL_49b293f7_4_k_cu_e839a9cc4cuda3std3__420unreachable_sentinelE:
	.zero		1
	.type		_ZN34_INTERNAL_49b293f7_4_k_cu_e839a9cc4cuda3std6ranges3__45__cpo5ssizeE,@object
	.size		_ZN34_INTERNAL_49b293f7_4_k_cu_e839a9cc4cuda3std6ranges3__45__cpo5ssizeE,(_ZN34_INTERNAL_49b293f7_4_k_cu_e839a9cc6thrust24THRUST_300001_SM_1000_NS12placeholders2_3E - _ZN34_INTERNAL_49b293f7_4_k_cu_e839a9cc4cuda3std6ranges3__45__cpo5ssizeE)
_ZN34_INTERNAL_49b293f7_4_k_cu_e839a9cc4cuda3std6ranges3__45__cpo5ssizeE:
	.zero		1
	.type		_ZN34_INTERNAL_49b293f7_4_k_cu_e839a9cc6thrust24THRUST_300001_SM_1000_NS12placeholders2_3E,@object
	.size		_ZN34_INTERNAL_49b293f7_4_k_cu_e839a9cc6thrust24THRUST_300001_SM_1000_NS12placeholders2_3E,(_ZN34_INTERNAL_49b293f7_4_k_cu_e839a9cc4cuda3std3__45__cpo4cendE - _ZN34_INTERNAL_49b293f7_4_k_cu_e839a9cc6thrust24THRUST_300001_SM_1000_NS12placeholders2_3E)
_ZN34_INTERNAL_49b293f7_4_k_cu_e839a9cc6thrust24THRUST_300001_SM_1000_NS12placeholders2_3E:
	.zero		1
	.type		_ZN34_INTERNAL_49b293f7_4_k_cu_e839a9cc4cuda3std3__45__cpo4cendE,@object
	.size		_ZN34_INTERNAL_49b293f7_4_k_cu_e839a9cc4cuda3std3__45__cpo4cendE,(_ZN34_INTERNAL_49b293f7_4_k_cu_e839a9cc4cuda3std6ranges3__45__cpo4cendE - _ZN34_INTERNAL_49b293f7_4_k_cu_e839a9cc4cuda3std3__45__cpo4cendE)
_ZN34_INTERNAL_49b293f7_4_k_cu_e839a9cc4cuda3std3__45__cpo4cendE:
	.zero		1
	.type		_ZN34_INTERNAL_49b293f7_4_k_cu_e839a9cc4cuda3std6ranges3__45__cpo4cendE,@object
	.size		_ZN34_INTERNAL_49b293f7_4_k_cu_e839a9cc4cuda3std6ranges3__45__cpo4cendE,(_ZN34_INTERNAL_49b293f7_4_k_cu_e839a9cc6thrust24THRUST_300001_SM_1000_NS12placeholders2_7E - _ZN34_INTERNAL_49b293f7_4_k_cu_e839a9cc4cuda3std6ranges3__45__cpo4cendE)
_ZN34_INTERNAL_49b293f7_4_k_cu_e839a9cc4cuda3std6ranges3__45__cpo4cendE:
	.zero		1
	.type		_ZN34_INTERNAL_49b293f7_4_k_cu_e839a9cc6thrust24THRUST_300001_SM_1000_NS12placeholders2_7E,@object
	.size		_ZN34_INTERNAL_49b293f7_4_k_cu_e839a9cc6thrust24THRUST_300001_SM_1000_NS12placeholders2_7E,(_ZN34_INTERNAL_49b293f7_4_k_cu_e839a9cc4cuda3std3__45__cpo5crendE - _ZN34_INTERNAL_49b293f7_4_k_cu_e839a9cc6thrust24THRUST_300001_SM_1000_NS12placeholders2_7E)
_ZN34_INTERNAL_49b293f7_4_k_cu_e839a9cc6thrust24THRUST_300001_SM_1000_NS12placeholders2_7E:
	.zero		1
	.type		_ZN34_INTERNAL_49b293f7_4_k_cu_e839a9cc4cuda3std3__45__cpo5crendE,@object
	.size		_ZN34_INTERNAL_49b293f7_4_k_cu_e839a9cc4cuda3std3__45__cpo5crendE,(_ZN34_INTERNAL_49b293f7_4_k_cu_e839a9cc4cuda3std6ranges3__45__cpo4prevE - _ZN34_INTERNAL_49b293f7_4_k_cu_e839a9cc4cuda3std3__45__cpo5crendE)
_ZN34_INTERNAL_49b293f7_4_k_cu_e839a9cc4cuda3std3__45__cpo5crendE:
	.zero		1
	.type		_ZN34_INTERNAL_49b293f7_4_k_cu_e839a9cc4cuda3std6ranges3__45__cpo4prevE,@object
	.size		_ZN34_INTERNAL_49b293f7_4_k_cu_e839a9cc4cuda3std6ranges3__45__cpo4prevE,(_ZN34_INTERNAL_49b293f7_4_k_cu_e839a9cc4cuda3std6ranges3__45__cpo9iter_moveE - _ZN34_INTERNAL_49b293f7_4_k_cu_e839a9cc4cuda3std6ranges3__45__cpo4prevE)
_ZN34_INTERNAL_49b293f7_4_k_cu_e839a9cc4cuda3std6ranges3__45__cpo4prevE:
	.zero		1
	.type		_ZN34_INTERNAL_49b293f7_4_k_cu_e839a9cc4cuda3std6ranges3__45__cpo9iter_moveE,@object
	.size		_ZN34_INTERNAL_49b293f7_4_k_cu_e839a9cc4cuda3std6ranges3__45__cpo9iter_moveE,(_ZN34_INTERNAL_49b293f7_4_k_cu_e839a9cc6thrust24THRUST_300001_SM_1000_NS6system6detail10sequential3seqE - _ZN34_INTERNAL_49b293f7_4_k_cu_e839a9cc4cuda3std6ranges3__45__cpo9iter_moveE)
_ZN34_INTERNAL_49b293f7_4_k_cu_e839a9cc4cuda3std6ranges3__45__cpo9iter_moveE:
	.zero		1
	.type		_ZN34_INTERNAL_49b293f7_4_k_cu_e839a9cc6thrust24THRUST_300001_SM_1000_NS6system6detail10sequential3seqE,@object
	.size		_ZN34_INTERNAL_49b293f7_4_k_cu_e839a9cc6thrust24THRUST_300001_SM_1000_NS6system6detail10sequential3seqE,(_ZN34_INTERNAL_49b293f7_4_k_cu_e839a9cc6thrust24THRUST_300001_SM_1000_NS12placeholders2_9E - _ZN34_INTERNAL_49b293f7_4_k_cu_e839a9cc6thrust24THRUST_300001_SM_1000_NS6system6detail10sequential3seqE)
_ZN34_INTERNAL_49b293f7_4_k_cu_e839a9cc6thrust24THRUST_300001_SM_1000_NS6system6detail10sequential3seqE:
	.zero		1
	.type		_ZN34_INTERNAL_49b293f7_4_k_cu_e839a9cc6thrust24THRUST_300001_SM_1000_NS12placeholders2_9E,@object
	.size		_ZN34_INTERNAL_49b293f7_4_k_cu_e839a9cc6thrust24THRUST_300001_SM_1000_NS12placeholders2_9E,(_ZN34_INTERNAL_49b293f7_4_k_cu_e839a9cc4cuda3std3__419piecewise_constructE - _ZN34_INTERNAL_49b293f7_4_k_cu_e839a9cc6thrust24THRUST_300001_SM_1000_NS12placeholders2_9E)
_ZN34_INTERNAL_49b293f7_4_k_cu_e839a9cc6thrust24THRUST_300001_SM_1000_NS12placeholders2_9E:
	.zero		1
	.type		_ZN34_INTERNAL_49b293f7_4_k_cu_e839a9cc4cuda3std3__419piecewise_constructE,@object
	.size		_ZN34_INTERNAL_49b293f7_4_k_cu_e839a9cc4cuda3std3__419piecewise_constructE,(_ZN34_INTERNAL_49b293f7_4_k_cu_e839a9cc4cuda3std6ranges3__45__cpo5cdataE - _ZN34_INTERNAL_49b293f7_4_k_cu_e839a9cc4cuda3std3__419piecewise_constructE)
_ZN34_INTERNAL_49b293f7_4_k_cu_e839a9cc4cuda3std3__419piecewise_constructE:
	.zero		1
	.type		_ZN34_INTERNAL_49b293f7_4_k_cu_e839a9cc4cuda3std6ranges3__45__cpo5cdataE,@object
	.size		_ZN34_INTERNAL_49b293f7_4_k_cu_e839a9cc4cuda3std6ranges3__45__cpo5cdataE,(_ZN34_INTERNAL_49b293f7_4_k_cu_e839a9cc6thrust24THRUST_300001_SM_1000_NS12placeholders2_1E - _ZN34_INTERNAL_49b293f7_4_k_cu_e839a9cc4cuda3std6ranges3__45__cpo5cdataE)
_ZN34_INTERNAL_49b293f7_4_k_cu_e839a9cc4cuda3std6ranges3__45__cpo5cdataE:
	.zero		1
	.type		_ZN34_INTERNAL_49b293f7_4_k_cu_e839a9cc6thrust24THRUST_300001_SM_1000_NS12placeholders2_1E,@object
	.size		_ZN34_INTERNAL_49b293f7_4_k_cu_e839a9cc6thrust24THRUST_300001_SM_1000_NS12placeholders2_1E,(_ZN34_INTERNAL_49b293f7_4_k_cu_e839a9cc4cuda3std3__45__cpo3endE - _ZN34_INTERNAL_49b293f7_4_k_cu_e839a9cc6thrust24THRUST_300001_SM_1000_NS12placeholders2_1E)
_ZN34_INTERNAL_49b293f7_4_k_cu_e839a9cc6thrust24THRUST_300001_SM_1000_NS12placeholders2_1E:
	.zero		1
	.type		_ZN34_INTERNAL_49b293f7_4_k_cu_e839a9cc4cuda3std3__45__cpo3endE,@object
	.size		_ZN34_INTERNAL_49b293f7_4_k_cu_e839a9cc4cuda3std3__45__cpo3endE,(_ZN34_INTERNAL_49b293f7_4_k_cu_e839a9cc4cuda3std6ranges3__45__cpo3endE - _ZN34_INTERNAL_49b293f7_4_k_cu_e839a9cc4cuda3std3__45__cpo3endE)
_ZN34_INTERNAL_49b293f7_4_k_cu_e839a9cc4cuda3std3__45__cpo3endE:
	.zero		1
	.type		_ZN34_INTERNAL_49b293f7_4_k_cu_e839a9cc4cuda3std6ranges3__45__cpo3endE,@object
	.size		_ZN34_INTERNAL_49b293f7_4_k_cu_e839a9cc4cuda3std6ranges3__45__cpo3endE,(_ZN34_INTERNAL_49b293f7_4_k_cu_e839a9cc6thrust24THRUST_300001_SM_1000_NS12placeholders2_5E - _ZN34_INTERNAL_49b293f7_4_k_cu_e839a9cc4cuda3std6ranges3__45__cpo3endE)
_ZN34_INTERNAL_49b293f7_4_k_cu_e839a9cc4cuda3std6ranges3__45__cpo3endE:
	.zero		1
	.type		_ZN34_INTERNAL_49b293f7_4_k_cu_e839a9cc6thrust24THRUST_300001_SM_1000_NS12placeholders2_5E,@object
	.size		_ZN34_INTERNAL_49b293f7_4_k_cu_e839a9cc6thrust24THRUST_300001_SM_1000_NS12placeholders2_5E,(_ZN34_INTERNAL_49b293f7_4_k_cu_e839a9cc4cuda3std3__45__cpo4rendE - _ZN34_INTERNAL_49b293f7_4_k_cu_e839a9cc6thrust24THRUST_300001_SM_1000_NS12placeholders2_5E)
_ZN34_INTERNAL_49b293f7_4_k_cu_e839a9cc6thrust24THRUST_300001_SM_1000_NS12placeholders2_5E:
	.zero		1
	.type		_ZN34_INTERNAL_49b293f7_4_k_cu_e839a9cc4cuda3std3__45__cpo4rendE,@object
	.size		_ZN34_INTERNAL_49b293f7_4_k_cu_e839a9cc4cuda3std3__45__cpo4rendE,(_ZN34_INTERNAL_49b293f7_4_k_cu_e839a9cc4cuda3std6ranges3__45__cpo9iter_swapE - _ZN34_INTERNAL_49b293f7_4_k_cu_e839a9cc4cuda3std3__45__cpo4rendE)
_ZN34_INTERNAL_49b293f7_4_k_cu_e839a9cc4cuda3std3__45__cpo4rendE:
	.zero		1
	.type		_ZN34_INTERNAL_49b293f7_4_k_cu_e839a9cc4cuda3std6ranges3__45__cpo9iter_swapE,@object
	.size		_ZN34_INTERNAL_49b293f7_4_k_cu_e839a9cc4cuda3std6ranges3__45__cpo9iter_swapE,(_ZN34_INTERNAL_49b293f7_4_k_cu_e839a9cc4cuda3std3__48unexpectE - _ZN34_INTERNAL_49b293f7_4_k_cu_e839a9cc4cuda3std6ranges3__45__cpo9iter_swapE)
_ZN34_INTERNAL_49b293f7_4_k_cu_e839a9cc4cuda3std6ranges3__45__cpo9iter_swapE:
	.zero		1
	.type		_ZN34_INTERNAL_49b293f7_4_k_cu_e839a9cc4cuda3std3__48unexpectE,@object
	.size		_ZN34_INTERNAL_49b293f7_4_k_cu_e839a9cc4cuda3std3__48unexpectE,(_ZN34_INTERNAL_49b293f7_4_k_cu_e839a9cc6thrust24THRUST_300001_SM_1000_NS8cuda_cub3parE - _ZN34_INTERNAL_49b293f7_4_k_cu_e839a9cc4cuda3std3__48unexpectE)
_ZN34_INTERNAL_49b293f7_4_k_cu_e839a9cc4cuda3std3__48unexpectE:
	.zero		1
	.type		_ZN34_INTERNAL_49b293f7_4_k_cu_e839a9cc6thrust24THRUST_300001_SM_1000_NS8cuda_cub3parE,@object
	.size		_ZN34_INTERNAL_49b293f7_4_k_cu_e839a9cc6thrust24THRUST_300001_SM_1000_NS8cuda_cub3parE,(.L_29 - _ZN34_INTERNAL_49b293f7_4_k_cu_e839a9cc6thrust24THRUST_300001_SM_1000_NS8cuda_cub3parE)
_ZN34_INTERNAL_49b293f7_4_k_cu_e839a9cc6thrust24THRUST_300001_SM_1000_NS8cuda_cub3parE:
	.zero		1
.L_29:


//--------------------- .nv.shared._ZN3cub18CUB_300001_SM_10006detail10radix_sort33DeviceRadixSortExclusiveSumKernelINS1_5radix10policy_hubIjNS0_8NullTypeEyE10Policy1000EyEEvPT0_ --------------------------
	.section	.nv.shared._ZN3cub18CUB_300001_SM_10006detail10radix_sort33DeviceRadixSortExclusiveSumKernelINS1_5radix10policy_hubIjNS0_8NullTypeEyE10Policy1000EyEEvPT0_,"aw",@nobits
	.sectionflags	@""
	.align	16
.nv.shared._ZN3cub18CUB_300001_SM_10006detail10radix_sort33DeviceRadixSortExclusiveSumKernelINS1_5radix10policy_hubIjNS0_8NullTypeEyE10Policy1000EyEEvPT0_:
	.zero		3360


//--------------------- .nv.shared._ZN3cub18CUB_300001_SM_10006detail10radix_sort30DeviceRadixSortHistogramKernelINS1_5radix10policy_hubIjNS0_8NullTypeEyE10Policy1000ELNS0_9SortOrderE0EjyNS1_21identity_decomposer_tEEEvPT2_PKT1_SB_iiT3_ --------------------------
	.section	.nv.shared._ZN3cub18CUB_300001_SM_10006detail10radix_sort30DeviceRadixSortHistogramKernelINS1_5radix10policy_hubIjNS0_8NullTypeEyE10Policy1000ELNS0_9SortOrderE0EjyNS1_21identity_decomposer_tEEEvPT2_PKT1_SB_iiT3_,"aw",@nobits
	.sectionflags	@""
	.align	16
.nv.shared._ZN3cub18CUB_300001_SM_10006detail10radix_sort30DeviceRadixSortHistogramKernelINS1_5radix10policy_hubIjNS0_8NullTypeEyE10Policy1000ELNS0_9SortOrderE0EjyNS1_21identity_decomposer_tEEEvPT2_PKT1_SB_iiT3_:
	.zero		5120


//--------------------- .nv.shared._ZN3cub18CUB_300001_SM_10006detail10radix_sort31DeviceRadixSortSingleTileKernelINS1_5radix10policy_hubIjNS0_8NullTypeEyE10Policy1000ELNS0_9SortOrderE0EjS6_yNS1_21identity_decomposer_tEEEvPKT1_PSB_PKT2_PSF_T3_iiT4_ --------------------------
	.section	.nv.shared._ZN3cub18CUB_300001_SM_10006detail10radix_sort31DeviceRadixSortSingleTileKernelINS1_5radix10policy_hubIjNS0_8NullTypeEyE10Policy1000ELNS0_9SortOrderE0EjS6_yNS1_21identity_decomposer_tEEEvPKT1_PSB_PKT2_PSF_T3_iiT4_,"aw",@nobits
	.sectionflags	@""
	.align	16
.nv.shared._ZN3cub18CUB_300001_SM_10006detail10radix_sort31DeviceRadixSortSingleTileKernelINS1_5radix10policy_hubIjNS0_8NullTypeEyE10Policy1000ELNS0_9SortOrderE0EjS6_yNS1_21identity_decomposer_tEEEvPKT1_PSB_PKT2_PSF_T3_iiT4_:
	.zero		34880


//--------------------- .nv.shared._ZN3cub18CUB_300001_SM_10006detail11EmptyKernelIvEEvv --------------------------
	.section	.nv.shared._ZN3cub18CUB_300001_SM_10006detail11EmptyKernelIvEEvv,"aw",@nobits
	.sectionflags	@""
	.align	16
	.zero		1024


//--------------------- .nv.shared._Z7scatterPjiS_iiiPiS0_ --------------------------
	.section	.nv.shared._Z7scatterPjiS_iiiPiS0_,"aw",@nobits
	.sectionflags	@""
	.align	16
	.zero		1024


//--------------------- .nv.shared._Z13radixSort1bitPjiS_iiiPi --------------------------
	.section	.nv.shared._Z13radixSort1bitPjiS_iiiPi,"aw",@nobits
	.sectionflags	@""
	.align	16
.nv.shared._Z13radixSort1bitPjiS_iiiPi:
	.zero		2048


//--------------------- .nv.shared._Z10addSumScanPiiS_ --------------------------
	.section	.nv.shared._Z10addSumScanPiiS_,"aw",@nobits
	.sectionflags	@""
	.align	16
	.zero		1024


//--------------------- .nv.shared._Z13scanBlkKernelPiiS_S_ --------------------------
	.section	.nv.shared._Z13scanBlkKernelPiiS_S_,"aw",@nobits
	.sectionflags	@""
	.align	16
	.zero		1024


//--------------------- .nv.shared._Z16computeLocalHistPjiPiii --------------------------
	.section	.nv.shared._Z16computeLocalHistPjiPiii,"aw",@nobits
	.sectionflags	@""
	.align	16
	.zero		1024


//--------------------- .nv.constant0._ZN3cub18CUB_300001_SM_10006detail10radix_sort29DeviceRadixSortOnesweepKernelINS1_5radix10policy_hubIjNS0_8NullTypeEyE10Policy1000ELNS0_9SortOrderE0EjS6_yiiNS1_21identity_decomposer_tEEEvPT5_SC_PT3_PKSD_PT1_PKSH_PT2_PKSL_T4_iiT6_ --------------------------
	.section	.nv.constant0._ZN3cub18CUB_300001_SM_10006detail10radix_sort29DeviceRadixSortOnesweepKernelINS1_5radix10policy_hubIjNS0_8NullTypeEyE10Policy1000ELNS0_9SortOrderE0EjS6_yiiNS1_21identity_decomposer_tEEEvPT5_SC_PT3_PKSD_PT1_PKSH_PT2_PKSL_T4_iiT6_,"a",@progbits
	.sectionflags	@""
	.align	4
.nv.constant0._ZN3cub18CUB_300001_SM_10006detail10radix_sort29DeviceRadixSortOnesweepKernelINS1_5radix10policy_hubIjNS0_8NullTypeEyE10Policy1000ELNS0_9SortOrderE0EjS6_yiiNS1_21identity_decomposer_tEEEvPT5_SC_PT3_PKSD_PT1_PKSH_PT2_PKSL_T4_iiT6_:
	.zero		973


//--------------------- .nv.constant0._ZN3cub18CUB_300001_SM_10006detail10radix_sort33DeviceRadixSortExclusiveSumKernelINS1_5radix10policy_hubIjNS0_8NullTypeEyE10Policy1000EyEEvPT0_ --------------------------
	.section	.nv.constant0._ZN3cub18CUB_300001_SM_10006detail10radix_sort33DeviceRadixSortExclusiveSumKernelINS1_5radix10policy_hubIjNS0_8NullTypeEyE10Policy1000EyEEvPT0_,"a",@progbits
	.sectionflags	@""
	.align	4
.nv.constant0._ZN3cub18CUB_300001_SM_10006detail10radix_sort33DeviceRadixSortExclusiveSumKernelINS1_5radix10policy_hubIjNS0_8NullTypeEyE10Policy1000EyEEvPT0_:
	.zero		904


//--------------------- .nv.constant0._ZN3cub18CUB_300001_SM_10006detail10radix_sort30DeviceRadixSortHistogramKernelINS1_5radix10policy_hubIjNS0_8NullTypeEyE10Policy1000ELNS0_9SortOrderE0EjyNS1_21identity_decomposer_tEEEvPT2_PKT1_SB_iiT3_ --------------------------
	.section	.nv.constant0._ZN3cub18CUB_300001_SM_10006detail10radix_sort30DeviceRadixSortHistogramKernelINS1_5radix10policy_hubIjNS0_8NullTypeEyE10Policy1000ELNS0_9SortOrderE0EjyNS1_21identity_decomposer_tEEEvPT2_PKT1_SB_iiT3_,"a",@progbits
	.sectionflags	@""
	.align	4
.nv.constant0._ZN3cub18CUB_300001_SM_10006detail10radix_sort30DeviceRadixSortHistogramKernelINS1_5radix10policy_hubIjNS0_8NullTypeEyE10Policy1000ELNS0_9SortOrderE0EjyNS1_21identity_decomposer_tEEEvPT2_PKT1_SB_iiT3_:
	.zero		929


//--------------------- .nv.constant0._ZN3cub18CUB_300001_SM_10006detail10radix_sort31DeviceRadixSortSingleTileKernelINS1_5radix10policy_hubIjNS0_8NullTypeEyE10Policy1000ELNS0_9SortOrderE0EjS6_yNS1_21identity_decomposer_tEEEvPKT1_PSB_PKT2_PSF_T3_iiT4_ --------------------------
	.section	.nv.constant0._ZN3cub18CUB_300001_SM_10006detail10radix_sort31DeviceRadixSortSingleTileKernelINS1_5radix10policy_hubIjNS0_8NullTypeEyE10Policy1000ELNS0_9SortOrderE0EjS6_yNS1_21identity_decomposer_tEEEvPKT1_PSB_PKT2_PSF_T3_iiT4_,"a",@progbits
	.sectionflags	@""
	.align	4
.nv.constant0._ZN3cub18CUB_300001_SM_10006detail10radix_sort31DeviceRadixSortSingleTileKernelINS1_5radix10policy_hubIjNS0_8NullTypeEyE10Policy1000ELNS0_9SortOrderE0EjS6_yNS1_21identity_decomposer_tEEEvPKT1_PSB_PKT2_PSF_T3_iiT4_:
	.zero		945


//--------------------- .nv.constant0._ZN3cub18CUB_300001_SM_10006detail11EmptyKernelIvEEvv --------------------------
	.section	.nv.constant0._ZN3cub18CUB_300001_SM_10006detail11EmptyKernelIvEEvv,"a",@progbits
	.sectionflags	@""
	.align	4
.nv.constant0._ZN3cub18CUB_300001_SM_10006detail11EmptyKernelIvEEvv:
	.zero		896


//--------------------- .nv.constant0._Z7scatterPjiS_iiiPiS0_ --------------------------
	.section	.nv.constant0._Z7scatterPjiS_iiiPiS0_,"a",@progbits
	.sectionflags	@""
	.align	4
.nv.constant0._Z7scatterPjiS_iiiPiS0_:
	.zero		952


//--------------------- .nv.constant0._Z13radixSort1bitPjiS_iiiPi --------------------------
	.section	.nv.constant0._Z13radixSort1bitPjiS_iiiPi,"a",@progbits
	.sectionflags	@""
	.align	4
.nv.constant0._Z13radixSort1bitPjiS_iiiPi:
	.zero		944


//--------------------- .nv.constant0._Z10addSumScanPiiS_ --------------------------
	.section	.nv.constant0._Z10addSumScanPiiS_,"a",@progbits
	.sectionflags	@""
	.align	4
.nv.constant0._Z10addSumScanPiiS_:
	.zero		920


//--------------------- .nv.constant0._Z13scanBlkKernelPiiS_S_ --------------------------
	.section	.nv.constant0._Z13scanBlkKernelPiiS_S_,"a",@progbits
	.sectionflags	@""
	.align	4
.nv.constant0._Z13scanBlkKernelPiiS_S_:
	.zero		928


//--------------------- .nv.constant0._Z16computeLocalHistPjiPiii --------------------------
	.section	.nv.constant0._Z16computeLocalHistPjiPiii,"a",@progbits
	.sectionflags	@""
	.align	4
.nv.constant0._Z16computeLocalHistPjiPiii:
	.zero		928


//--------------------- SYMBOLS --------------------------

	.type		.nv.reservedSmem.offset0,@object
	.size		.nv.reservedSmem.offset0,0x4
	.type		.nv.reservedSmem.cap,@object
	.size		.nv.reservedSmem.cap,0x4
